//
// Generated by NVIDIA NVVM Compiler
//
// Compiler Build ID: CL-36424714
// Cuda compilation tools, release 13.0, V13.0.88
// Based on NVVM 20.0.0
//

.version 9.0
.target sm_100
.address_size 64

	// .globl	_Z16initRandomStatesP17curandStateXORWOWmi
.extern .func  (.param .b32 func_retval0) vprintf
(
	.param .b64 vprintf_param_0,
	.param .b64 vprintf_param_1
)
;
.global .align 4 .b8 precalc_xorwow_matrix[102400];
.global .align 4 .b8 precalc_xorwow_offset_matrix[102400];
.global .align 4 .b8 mrg32k3aM1[2304];
.global .align 4 .b8 mrg32k3aM2[2304];
.global .align 4 .b8 mrg32k3aM1SubSeq[2016];
.global .align 4 .b8 mrg32k3aM2SubSeq[2016];
.global .align 4 .b8 mrg32k3aM1Seq[2304];
.global .align 4 .b8 mrg32k3aM2Seq[2304];
.const .align 8 .b8 __cr_lgamma_table[72];
.global .align 1 .b8 $str[55] = {37, 115, 91, 37, 100, 93, 58, 32, 97, 99, 116, 61, 37, 46, 54, 102, 44, 32, 112, 111, 116, 61, 37, 46, 54, 102, 44, 32, 116, 101, 109, 112, 61, 37, 46, 50, 102, 44, 32, 102, 105, 101, 108, 100, 95, 109, 97, 103, 61, 37, 46, 54, 102, 10};
.global .align 1 .b8 $str$1[56] = {37, 115, 32, 83, 117, 109, 109, 97, 114, 121, 58, 32, 109, 105, 110, 61, 37, 46, 54, 102, 44, 32, 109, 97, 120, 61, 37, 46, 54, 102, 44, 32, 109, 101, 97, 110, 61, 37, 46, 54, 102, 44, 32, 122, 101, 114, 111, 115, 61, 37, 100, 47, 37, 100, 10};
.global .align 1 .b8 $str$2[68] = {37, 115, 32, 83, 121, 110, 97, 112, 115, 101, 115, 58, 32, 109, 105, 110, 95, 119, 101, 105, 103, 104, 116, 61, 37, 46, 54, 102, 44, 32, 109, 97, 120, 95, 119, 101, 105, 103, 104, 116, 61, 37, 46, 54, 102, 44, 32, 109, 101, 97, 110, 61, 37, 46, 54, 102, 44, 32, 122, 101, 114, 111, 115, 61, 37, 100, 10};
.global .align 1 .b8 $str$3[42] = {73, 78, 80, 85, 84, 32, 66, 85, 70, 70, 69, 82, 58, 32, 115, 117, 109, 61, 37, 46, 50, 102, 44, 32, 110, 111, 110, 95, 122, 101, 114, 111, 61, 37, 100, 47, 49, 48, 48, 48, 10};
.global .align 4 .b8 __cudart_i2opi_f[24] = {65, 144, 67, 60, 153, 149, 98, 219, 192, 221, 52, 245, 209, 87, 39, 252, 41, 21, 68, 78, 110, 131, 249, 162};

.visible .entry _Z16initRandomStatesP17curandStateXORWOWmi(
	.param .u64 .ptr .align 1 _Z16initRandomStatesP17curandStateXORWOWmi_param_0,
	.param .u64 _Z16initRandomStatesP17curandStateXORWOWmi_param_1,
	.param .u32 _Z16initRandomStatesP17curandStateXORWOWmi_param_2
)
{
	.reg .pred 	%p<25>;
	.reg .b32 	%r<414>;
	.reg .b64 	%rd<19>;

	ld.param.u64 	%rd8, [_Z16initRandomStatesP17curandStateXORWOWmi_param_0];
	ld.param.u64 	%rd9, [_Z16initRandomStatesP17curandStateXORWOWmi_param_1];
	ld.param.u32 	%r183, [_Z16initRandomStatesP17curandStateXORWOWmi_param_2];
	mov.u32 	%r184, %ctaid.x;
	mov.u32 	%r185, %ntid.x;
	mov.u32 	%r186, %tid.x;
	mad.lo.s32 	%r1, %r184, %r185, %r186;
	setp.ge.s32 	%p1, %r1, %r183;
	@%p1 bra 	$L__BB0_44;
	cvta.to.global.u64 	%rd10, %rd8;
	cvt.s64.s32 	%rd18, %r1;
	mul.wide.s32 	%rd11, %r1, 48;
	add.s64 	%rd2, %rd10, %rd11;
	cvt.u32.u64 	%r187, %rd9;
	xor.b32  	%r188, %r187, -1429050551;
	mul.lo.s32 	%r189, %r188, 1099087573;
	{ .reg .b32 tmp; mov.b64 {tmp, %r190}, %rd9; }
	xor.b32  	%r191, %r190, -136515619;
	mul.lo.s32 	%r192, %r191, -1703105765;
	add.s32 	%r193, %r189, %r192;
	add.s32 	%r194, %r193, 6615241;
	add.s32 	%r195, %r189, 123456789;
	st.global.v2.u32 	[%rd2], {%r194, %r195};
	xor.b32  	%r196, %r189, 362436069;
	add.s32 	%r197, %r192, 521288629;
	st.global.v2.u32 	[%rd2+8], {%r196, %r197};
	xor.b32  	%r198, %r192, 88675123;
	add.s32 	%r199, %r189, 5783321;
	st.global.v2.u32 	[%rd2+16], {%r198, %r199};
	setp.eq.s32 	%p2, %r1, 0;
	@%p2 bra 	$L__BB0_43;
	mov.b32 	%r320, 0;
$L__BB0_3:
	and.b64  	%rd4, %rd18, 3;
	setp.eq.s64 	%p3, %rd4, 0;
	@%p3 bra 	$L__BB0_42;
	mul.wide.u32 	%rd12, %r320, 3200;
	mov.u64 	%rd13, precalc_xorwow_matrix;
	add.s64 	%rd5, %rd13, %rd12;
	cvt.u32.u64 	%r3, %rd4;
	mov.b32 	%r321, 0;
$L__BB0_5:
	mov.b32 	%r334, 0;
	mov.u32 	%r335, %r334;
	mov.u32 	%r336, %r334;
	mov.u32 	%r337, %r334;
	mov.u32 	%r338, %r334;
	mov.u32 	%r327, %r334;
$L__BB0_6:
	mul.wide.u32 	%rd14, %r327, 4;
	add.s64 	%rd15, %rd2, %rd14;
	ld.global.u32 	%r11, [%rd15+4];
	shl.b32 	%r12, %r327, 5;
	mov.b32 	%r333, 0;
$L__BB0_7:
	.pragma "nounroll";
	shr.u32 	%r204, %r11, %r333;
	and.b32  	%r205, %r204, 1;
	setp.eq.b32 	%p4, %r205, 1;
	not.pred 	%p5, %p4;
	add.s32 	%r206, %r12, %r333;
	mul.lo.s32 	%r207, %r206, 5;
	mul.wide.u32 	%rd16, %r207, 4;
	add.s64 	%rd6, %rd5, %rd16;
	@%p5 bra 	$L__BB0_9;
	ld.global.u32 	%r208, [%rd6];
	xor.b32  	%r338, %r338, %r208;
	ld.global.u32 	%r209, [%rd6+4];
	xor.b32  	%r337, %r337, %r209;
	ld.global.u32 	%r210, [%rd6+8];
	xor.b32  	%r336, %r336, %r210;
	ld.global.u32 	%r211, [%rd6+12];
	xor.b32  	%r335, %r335, %r211;
	ld.global.u32 	%r212, [%rd6+16];
	xor.b32  	%r334, %r334, %r212;
$L__BB0_9:
	and.b32  	%r214, %r204, 2;
	setp.eq.s32 	%p6, %r214, 0;
	@%p6 bra 	$L__BB0_11;
	ld.global.u32 	%r215, [%rd6+20];
	xor.b32  	%r338, %r338, %r215;
	ld.global.u32 	%r216, [%rd6+24];
	xor.b32  	%r337, %r337, %r216;
	ld.global.u32 	%r217, [%rd6+28];
	xor.b32  	%r336, %r336, %r217;
	ld.global.u32 	%r218, [%rd6+32];
	xor.b32  	%r335, %r335, %r218;
	ld.global.u32 	%r219, [%rd6+36];
	xor.b32  	%r334, %r334, %r219;
$L__BB0_11:
	and.b32  	%r221, %r204, 4;
	setp.eq.s32 	%p7, %r221, 0;
	@%p7 bra 	$L__BB0_13;
	ld.global.u32 	%r222, [%rd6+40];
	xor.b32  	%r338, %r338, %r222;
	ld.global.u32 	%r223, [%rd6+44];
	xor.b32  	%r337, %r337, %r223;
	ld.global.u32 	%r224, [%rd6+48];
	xor.b32  	%r336, %r336, %r224;
	ld.global.u32 	%r225, [%rd6+52];
	xor.b32  	%r335, %r335, %r225;
	ld.global.u32 	%r226, [%rd6+56];
	xor.b32  	%r334, %r334, %r226;
$L__BB0_13:
	and.b32  	%r228, %r204, 8;
	setp.eq.s32 	%p8, %r228, 0;
	@%p8 bra 	$L__BB0_15;
	ld.global.u32 	%r229, [%rd6+60];
	xor.b32  	%r338, %r338, %r229;
	ld.global.u32 	%r230, [%rd6+64];
	xor.b32  	%r337, %r337, %r230;
	ld.global.u32 	%r231, [%rd6+68];
	xor.b32  	%r336, %r336, %r231;
	ld.global.u32 	%r232, [%rd6+72];
	xor.b32  	%r335, %r335, %r232;
	ld.global.u32 	%r233, [%rd6+76];
	xor.b32  	%r334, %r334, %r233;
$L__BB0_15:
	and.b32  	%r235, %r204, 16;
	setp.eq.s32 	%p9, %r235, 0;
	@%p9 bra 	$L__BB0_17;
	ld.global.u32 	%r236, [%rd6+80];
	xor.b32  	%r338, %r338, %r236;
	ld.global.u32 	%r237, [%rd6+84];
	xor.b32  	%r337, %r337, %r237;
	ld.global.u32 	%r238, [%rd6+88];
	xor.b32  	%r336, %r336, %r238;
	ld.global.u32 	%r239, [%rd6+92];
	xor.b32  	%r335, %r335, %r239;
	ld.global.u32 	%r240, [%rd6+96];
	xor.b32  	%r334, %r334, %r240;
$L__BB0_17:
	and.b32  	%r242, %r204, 32;
	setp.eq.s32 	%p10, %r242, 0;
	@%p10 bra 	$L__BB0_19;
	ld.global.u32 	%r243, [%rd6+100];
	xor.b32  	%r338, %r338, %r243;
	ld.global.u32 	%r244, [%rd6+104];
	xor.b32  	%r337, %r337, %r244;
	ld.global.u32 	%r245, [%rd6+108];
	xor.b32  	%r336, %r336, %r245;
	ld.global.u32 	%r246, [%rd6+112];
	xor.b32  	%r335, %r335, %r246;
	ld.global.u32 	%r247, [%rd6+116];
	xor.b32  	%r334, %r334, %r247;
$L__BB0_19:
	and.b32  	%r249, %r204, 64;
	setp.eq.s32 	%p11, %r249, 0;
	@%p11 bra 	$L__BB0_21;
	ld.global.u32 	%r250, [%rd6+120];
	xor.b32  	%r338, %r338, %r250;
	ld.global.u32 	%r251, [%rd6+124];
	xor.b32  	%r337, %r337, %r251;
	ld.global.u32 	%r252, [%rd6+128];
	xor.b32  	%r336, %r336, %r252;
	ld.global.u32 	%r253, [%rd6+132];
	xor.b32  	%r335, %r335, %r253;
	ld.global.u32 	%r254, [%rd6+136];
	xor.b32  	%r334, %r334, %r254;
$L__BB0_21:
	and.b32  	%r256, %r204, 128;
	setp.eq.s32 	%p12, %r256, 0;
	@%p12 bra 	$L__BB0_23;
	ld.global.u32 	%r257, [%rd6+140];
	xor.b32  	%r338, %r338, %r257;
	ld.global.u32 	%r258, [%rd6+144];
	xor.b32  	%r337, %r337, %r258;
	ld.global.u32 	%r259, [%rd6+148];
	xor.b32  	%r336, %r336, %r259;
	ld.global.u32 	%r260, [%rd6+152];
	xor.b32  	%r335, %r335, %r260;
	ld.global.u32 	%r261, [%rd6+156];
	xor.b32  	%r334, %r334, %r261;
$L__BB0_23:
	and.b32  	%r263, %r204, 256;
	setp.eq.s32 	%p13, %r263, 0;
	@%p13 bra 	$L__BB0_25;
	ld.global.u32 	%r264, [%rd6+160];
	xor.b32  	%r338, %r338, %r264;
	ld.global.u32 	%r265, [%rd6+164];
	xor.b32  	%r337, %r337, %r265;
	ld.global.u32 	%r266, [%rd6+168];
	xor.b32  	%r336, %r336, %r266;
	ld.global.u32 	%r267, [%rd6+172];
	xor.b32  	%r335, %r335, %r267;
	ld.global.u32 	%r268, [%rd6+176];
	xor.b32  	%r334, %r334, %r268;
$L__BB0_25:
	and.b32  	%r270, %r204, 512;
	setp.eq.s32 	%p14, %r270, 0;
	@%p14 bra 	$L__BB0_27;
	ld.global.u32 	%r271, [%rd6+180];
	xor.b32  	%r338, %r338, %r271;
	ld.global.u32 	%r272, [%rd6+184];
	xor.b32  	%r337, %r337, %r272;
	ld.global.u32 	%r273, [%rd6+188];
	xor.b32  	%r336, %r336, %r273;
	ld.global.u32 	%r274, [%rd6+192];
	xor.b32  	%r335, %r335, %r274;
	ld.global.u32 	%r275, [%rd6+196];
	xor.b32  	%r334, %r334, %r275;
$L__BB0_27:
	and.b32  	%r277, %r204, 1024;
	setp.eq.s32 	%p15, %r277, 0;
	@%p15 bra 	$L__BB0_29;
	ld.global.u32 	%r278, [%rd6+200];
	xor.b32  	%r338, %r338, %r278;
	ld.global.u32 	%r279, [%rd6+204];
	xor.b32  	%r337, %r337, %r279;
	ld.global.u32 	%r280, [%rd6+208];
	xor.b32  	%r336, %r336, %r280;
	ld.global.u32 	%r281, [%rd6+212];
	xor.b32  	%r335, %r335, %r281;
	ld.global.u32 	%r282, [%rd6+216];
	xor.b32  	%r334, %r334, %r282;
$L__BB0_29:
	and.b32  	%r284, %r204, 2048;
	setp.eq.s32 	%p16, %r284, 0;
	@%p16 bra 	$L__BB0_31;
	ld.global.u32 	%r285, [%rd6+220];
	xor.b32  	%r338, %r338, %r285;
	ld.global.u32 	%r286, [%rd6+224];
	xor.b32  	%r337, %r337, %r286;
	ld.global.u32 	%r287, [%rd6+228];
	xor.b32  	%r336, %r336, %r287;
	ld.global.u32 	%r288, [%rd6+232];
	xor.b32  	%r335, %r335, %r288;
	ld.global.u32 	%r289, [%rd6+236];
	xor.b32  	%r334, %r334, %r289;
$L__BB0_31:
	and.b32  	%r291, %r204, 4096;
	setp.eq.s32 	%p17, %r291, 0;
	@%p17 bra 	$L__BB0_33;
	ld.global.u32 	%r292, [%rd6+240];
	xor.b32  	%r338, %r338, %r292;
	ld.global.u32 	%r293, [%rd6+244];
	xor.b32  	%r337, %r337, %r293;
	ld.global.u32 	%r294, [%rd6+248];
	xor.b32  	%r336, %r336, %r294;
	ld.global.u32 	%r295, [%rd6+252];
	xor.b32  	%r335, %r335, %r295;
	ld.global.u32 	%r296, [%rd6+256];
	xor.b32  	%r334, %r334, %r296;
$L__BB0_33:
	and.b32  	%r298, %r204, 8192;
	setp.eq.s32 	%p18, %r298, 0;
	@%p18 bra 	$L__BB0_35;
	ld.global.u32 	%r299, [%rd6+260];
	xor.b32  	%r338, %r338, %r299;
	ld.global.u32 	%r300, [%rd6+264];
	xor.b32  	%r337, %r337, %r300;
	ld.global.u32 	%r301, [%rd6+268];
	xor.b32  	%r336, %r336, %r301;
	ld.global.u32 	%r302, [%rd6+272];
	xor.b32  	%r335, %r335, %r302;
	ld.global.u32 	%r303, [%rd6+276];
	xor.b32  	%r334, %r334, %r303;
$L__BB0_35:
	and.b32  	%r305, %r204, 16384;
	setp.eq.s32 	%p19, %r305, 0;
	@%p19 bra 	$L__BB0_37;
	ld.global.u32 	%r306, [%rd6+280];
	xor.b32  	%r338, %r338, %r306;
	ld.global.u32 	%r307, [%rd6+284];
	xor.b32  	%r337, %r337, %r307;
	ld.global.u32 	%r308, [%rd6+288];
	xor.b32  	%r336, %r336, %r308;
	ld.global.u32 	%r309, [%rd6+292];
	xor.b32  	%r335, %r335, %r309;
	ld.global.u32 	%r310, [%rd6+296];
	xor.b32  	%r334, %r334, %r310;
$L__BB0_37:
	and.b32  	%r312, %r204, 32768;
	setp.eq.s32 	%p20, %r312, 0;
	@%p20 bra 	$L__BB0_39;
	ld.global.u32 	%r313, [%rd6+300];
	xor.b32  	%r338, %r338, %r313;
	ld.global.u32 	%r314, [%rd6+304];
	xor.b32  	%r337, %r337, %r314;
	ld.global.u32 	%r315, [%rd6+308];
	xor.b32  	%r336, %r336, %r315;
	ld.global.u32 	%r316, [%rd6+312];
	xor.b32  	%r335, %r335, %r316;
	ld.global.u32 	%r317, [%rd6+316];
	xor.b32  	%r334, %r334, %r317;
$L__BB0_39:
	add.s32 	%r333, %r333, 16;
	setp.ne.s32 	%p21, %r333, 32;
	@%p21 bra 	$L__BB0_7;
	mad.lo.s32 	%r318, %r327, -31, %r12;
	add.s32 	%r327, %r318, 1;
	setp.ne.s32 	%p22, %r327, 5;
	@%p22 bra 	$L__BB0_6;
	st.global.u32 	[%rd2+4], %r338;
	st.global.u32 	[%rd2+8], %r337;
	st.global.u32 	[%rd2+12], %r336;
	st.global.u32 	[%rd2+16], %r335;
	st.global.u32 	[%rd2+20], %r334;
	add.s32 	%r321, %r321, 1;
	setp.lt.u32 	%p23, %r321, %r3;
	@%p23 bra 	$L__BB0_5;
$L__BB0_42:
	shr.u64 	%rd7, %rd18, 2;
	add.s32 	%r320, %r320, 1;
	setp.gt.u64 	%p24, %rd18, 3;
	mov.u64 	%rd18, %rd7;
	@%p24 bra 	$L__BB0_3;
$L__BB0_43:
	mov.b32 	%r319, 0;
	st.global.v2.u32 	[%rd2+24], {%r319, %r319};
	st.global.u32 	[%rd2+32], %r319;
	mov.b64 	%rd17, 0;
	st.global.u64 	[%rd2+40], %rd17;
$L__BB0_44:
	ret;

}
	// .globl	_Z14setInputKernelP13OpticalNeuronPKfiii
.visible .entry _Z14setInputKernelP13OpticalNeuronPKfiii(
	.param .u64 .ptr .align 1 _Z14setInputKernelP13OpticalNeuronPKfiii_param_0,
	.param .u64 .ptr .align 1 _Z14setInputKernelP13OpticalNeuronPKfiii_param_1,
	.param .u32 _Z14setInputKernelP13OpticalNeuronPKfiii_param_2,
	.param .u32 _Z14setInputKernelP13OpticalNeuronPKfiii_param_3,
	.param .u32 _Z14setInputKernelP13OpticalNeuronPKfiii_param_4
)
{
	.reg .pred 	%p<4>;
	.reg .b32 	%r<12>;
	.reg .b32 	%f<5>;
	.reg .b64 	%rd<9>;

	ld.param.u64 	%rd1, [_Z14setInputKernelP13OpticalNeuronPKfiii_param_0];
	ld.param.u64 	%rd2, [_Z14setInputKernelP13OpticalNeuronPKfiii_param_1];
	ld.param.u32 	%r3, [_Z14setInputKernelP13OpticalNeuronPKfiii_param_2];
	ld.param.u32 	%r4, [_Z14setInputKernelP13OpticalNeuronPKfiii_param_3];
	ld.param.u32 	%r5, [_Z14setInputKernelP13OpticalNeuronPKfiii_param_4];
	mov.u32 	%r6, %ctaid.x;
	mov.u32 	%r7, %ntid.x;
	mov.u32 	%r8, %tid.x;
	mad.lo.s32 	%r1, %r6, %r7, %r8;
	div.s32 	%r2, %r1, %r3;
	setp.ge.s32 	%p1, %r2, %r5;
	setp.lt.s32 	%p2, %r3, 0;
	or.pred  	%p3, %p2, %p1;
	@%p3 bra 	$L__BB1_2;
	cvta.to.global.u64 	%rd3, %rd2;
	cvta.to.global.u64 	%rd4, %rd1;
	mul.wide.s32 	%rd5, %r1, 4;
	add.s64 	%rd6, %rd3, %rd5;
	ld.global.f32 	%f1, [%rd6];
	rem.s32 	%r9, %r1, %r3;
	mad.lo.s32 	%r10, %r2, %r4, %r9;
	mul.wide.s32 	%rd7, %r10, 80;
	add.s64 	%rd8, %rd4, %rd7;
	st.global.f32 	[%rd8+48], %f1;
	add.f32 	%f2, %f1, %f1;
	st.global.f32 	[%rd8+56], %f2;
	add.f32 	%f3, %f1, 0f3C23D70A;
	sqrt.rn.f32 	%f4, %f3;
	st.global.f32 	[%rd8+36], %f4;
	mov.b32 	%r11, 0;
	st.global.u32 	[%rd8+40], %r11;
$L__BB1_2:
	ret;

}
	// .globl	_Z17forwardPassKernelP13OpticalNeuronP14OpticalSynapseiiPiiPKiS5_fP17curandStateXORWOWi
.visible .entry _Z17forwardPassKernelP13OpticalNeuronP14OpticalSynapseiiPiiPKiS5_fP17curandStateXORWOWi(
	.param .u64 .ptr .align 1 _Z17forwardPassKernelP13OpticalNeuronP14OpticalSynapseiiPiiPKiS5_fP17curandStateXORWOWi_param_0,
	.param .u64 .ptr .align 1 _Z17forwardPassKernelP13OpticalNeuronP14OpticalSynapseiiPiiPKiS5_fP17curandStateXORWOWi_param_1,
	.param .u32 _Z17forwardPassKernelP13OpticalNeuronP14OpticalSynapseiiPiiPKiS5_fP17curandStateXORWOWi_param_2,
	.param .u32 _Z17forwardPassKernelP13OpticalNeuronP14OpticalSynapseiiPiiPKiS5_fP17curandStateXORWOWi_param_3,
	.param .u64 .ptr .align 1 _Z17forwardPassKernelP13OpticalNeuronP14OpticalSynapseiiPiiPKiS5_fP17curandStateXORWOWi_param_4,
	.param .u32 _Z17forwardPassKernelP13OpticalNeuronP14OpticalSynapseiiPiiPKiS5_fP17curandStateXORWOWi_param_5,
	.param .u64 .ptr .align 1 _Z17forwardPassKernelP13OpticalNeuronP14OpticalSynapseiiPiiPKiS5_fP17curandStateXORWOWi_param_6,
	.param .u64 .ptr .align 1 _Z17forwardPassKernelP13OpticalNeuronP14OpticalSynapseiiPiiPKiS5_fP17curandStateXORWOWi_param_7,
	.param .f32 _Z17forwardPassKernelP13OpticalNeuronP14OpticalSynapseiiPiiPKiS5_fP17curandStateXORWOWi_param_8,
	.param .u64 .ptr .align 1 _Z17forwardPassKernelP13OpticalNeuronP14OpticalSynapseiiPiiPKiS5_fP17curandStateXORWOWi_param_9,
	.param .u32 _Z17forwardPassKernelP13OpticalNeuronP14OpticalSynapseiiPiiPKiS5_fP17curandStateXORWOWi_param_10
)
{
	.reg .pred 	%p<15>;
	.reg .b32 	%r<55>;
	.reg .b32 	%f<94>;
	.reg .b64 	%rd<44>;

	ld.param.u64 	%rd8, [_Z17forwardPassKernelP13OpticalNeuronP14OpticalSynapseiiPiiPKiS5_fP17curandStateXORWOWi_param_0];
	ld.param.u64 	%rd11, [_Z17forwardPassKernelP13OpticalNeuronP14OpticalSynapseiiPiiPKiS5_fP17curandStateXORWOWi_param_1];
	ld.param.u32 	%r23, [_Z17forwardPassKernelP13OpticalNeuronP14OpticalSynapseiiPiiPKiS5_fP17curandStateXORWOWi_param_2];
	ld.param.u64 	%rd9, [_Z17forwardPassKernelP13OpticalNeuronP14OpticalSynapseiiPiiPKiS5_fP17curandStateXORWOWi_param_4];
	ld.param.u32 	%r24, [_Z17forwardPassKernelP13OpticalNeuronP14OpticalSynapseiiPiiPKiS5_fP17curandStateXORWOWi_param_5];
	ld.param.u64 	%rd12, [_Z17forwardPassKernelP13OpticalNeuronP14OpticalSynapseiiPiiPKiS5_fP17curandStateXORWOWi_param_6];
	ld.param.u64 	%rd10, [_Z17forwardPassKernelP13OpticalNeuronP14OpticalSynapseiiPiiPKiS5_fP17curandStateXORWOWi_param_7];
	ld.param.u32 	%r25, [_Z17forwardPassKernelP13OpticalNeuronP14OpticalSynapseiiPiiPKiS5_fP17curandStateXORWOWi_param_10];
	cvta.to.global.u64 	%rd1, %rd11;
	cvta.to.global.u64 	%rd2, %rd12;
	mov.u32 	%r26, %ctaid.x;
	mov.u32 	%r27, %ntid.x;
	mov.u32 	%r28, %tid.x;
	mad.lo.s32 	%r29, %r26, %r27, %r28;
	div.s32 	%r1, %r29, %r23;
	mul.lo.s32 	%r30, %r1, %r23;
	sub.s32 	%r2, %r29, %r30;
	setp.ge.s32 	%p1, %r1, %r25;
	@%p1 bra 	$L__BB2_16;
	cvta.to.global.u64 	%rd13, %rd8;
	mul.wide.s32 	%rd14, %r30, 80;
	add.s64 	%rd3, %rd13, %rd14;
	add.s32 	%r3, %r24, -1;
	setp.lt.s32 	%p2, %r24, 2;
	mov.u32 	%r48, %r3;
	@%p2 bra 	$L__BB2_6;
	cvta.to.global.u64 	%rd4, %rd9;
	mov.b32 	%r47, 0;
$L__BB2_3:
	mul.wide.u32 	%rd15, %r47, 4;
	add.s64 	%rd5, %rd4, %rd15;
	ld.global.u32 	%r33, [%rd5];
	setp.lt.s32 	%p3, %r2, %r33;
	@%p3 bra 	$L__BB2_5;
	ld.global.u32 	%r34, [%rd5+4];
	setp.lt.s32 	%p4, %r2, %r34;
	mov.u32 	%r48, %r47;
	@%p4 bra 	$L__BB2_6;
$L__BB2_5:
	add.s32 	%r47, %r47, 1;
	setp.ne.s32 	%p5, %r47, %r3;
	mov.u32 	%r48, %r3;
	@%p5 bra 	$L__BB2_3;
$L__BB2_6:
	setp.eq.s32 	%p6, %r48, 0;
	@%p6 bra 	$L__BB2_16;
	mul.wide.s32 	%rd16, %r2, 80;
	add.s64 	%rd6, %rd3, %rd16;
	mov.b32 	%r54, 0;
	st.global.u32 	[%rd6+56], %r54;
	cvta.to.global.u64 	%rd17, %rd10;
	mul.wide.s32 	%rd18, %r2, 4;
	add.s64 	%rd19, %rd17, %rd18;
	ld.global.u32 	%r7, [%rd19];
	ld.global.u32 	%r8, [%rd19+4];
	setp.ge.s32 	%p7, %r7, %r8;
	mov.f32 	%f91, 0f00000000;
	mov.f32 	%f92, %f91;
	mov.f32 	%f93, %f91;
	@%p7 bra 	$L__BB2_14;
	sub.s32 	%r54, %r8, %r7;
	and.b32  	%r10, %r54, 3;
	setp.eq.s32 	%p8, %r10, 0;
	mov.f32 	%f91, 0f00000000;
	mov.u32 	%r51, %r7;
	@%p8 bra 	$L__BB2_11;
	neg.s32 	%r49, %r10;
	mov.f32 	%f91, 0f00000000;
	mov.u32 	%r51, %r7;
	mov.f32 	%f93, %f91;
	mov.f32 	%f92, %f91;
$L__BB2_10:
	.pragma "nounroll";
	mul.wide.s32 	%rd20, %r51, 4;
	add.s64 	%rd21, %rd2, %rd20;
	ld.global.u32 	%r36, [%rd21];
	mul.wide.s32 	%rd22, %r36, 44;
	add.s64 	%rd23, %rd1, %rd22;
	ld.global.u32 	%r37, [%rd23];
	mul.wide.s32 	%rd24, %r37, 80;
	add.s64 	%rd25, %rd3, %rd24;
	ld.global.f32 	%f25, [%rd25+48];
	ld.global.f32 	%f26, [%rd23+8];
	fma.rn.f32 	%f91, %f25, %f26, %f91;
	st.global.f32 	[%rd6+56], %f91;
	ld.global.f32 	%f27, [%rd23+8];
	ld.global.f32 	%f28, [%rd25+36];
	ld.global.f32 	%f29, [%rd25+40];
	fma.rn.f32 	%f92, %f27, %f28, %f92;
	fma.rn.f32 	%f93, %f27, %f29, %f93;
	add.s32 	%r51, %r51, 1;
	add.s32 	%r49, %r49, 1;
	setp.ne.s32 	%p9, %r49, 0;
	@%p9 bra 	$L__BB2_10;
$L__BB2_11:
	sub.s32 	%r38, %r7, %r8;
	setp.gt.u32 	%p10, %r38, -4;
	@%p10 bra 	$L__BB2_14;
	sub.s32 	%r52, %r51, %r8;
	add.s64 	%rd7, %rd2, 8;
$L__BB2_13:
	mul.wide.s32 	%rd26, %r51, 4;
	add.s64 	%rd27, %rd7, %rd26;
	ld.global.u32 	%r39, [%rd27+-8];
	mul.wide.s32 	%rd28, %r39, 44;
	add.s64 	%rd29, %rd1, %rd28;
	ld.global.u32 	%r40, [%rd29];
	mul.wide.s32 	%rd30, %r40, 80;
	add.s64 	%rd31, %rd3, %rd30;
	ld.global.f32 	%f30, [%rd31+48];
	ld.global.f32 	%f31, [%rd29+8];
	fma.rn.f32 	%f32, %f30, %f31, %f91;
	st.global.f32 	[%rd6+56], %f32;
	ld.global.f32 	%f33, [%rd29+8];
	ld.global.f32 	%f34, [%rd31+36];
	ld.global.f32 	%f35, [%rd31+40];
	fma.rn.f32 	%f36, %f33, %f34, %f92;
	fma.rn.f32 	%f37, %f33, %f35, %f93;
	ld.global.u32 	%r41, [%rd27+-4];
	mul.wide.s32 	%rd32, %r41, 44;
	add.s64 	%rd33, %rd1, %rd32;
	ld.global.u32 	%r42, [%rd33];
	mul.wide.s32 	%rd34, %r42, 80;
	add.s64 	%rd35, %rd3, %rd34;
	ld.global.f32 	%f38, [%rd35+48];
	ld.global.f32 	%f39, [%rd33+8];
	fma.rn.f32 	%f40, %f38, %f39, %f32;
	st.global.f32 	[%rd6+56], %f40;
	ld.global.f32 	%f41, [%rd33+8];
	ld.global.f32 	%f42, [%rd35+36];
	ld.global.f32 	%f43, [%rd35+40];
	fma.rn.f32 	%f44, %f41, %f42, %f36;
	fma.rn.f32 	%f45, %f41, %f43, %f37;
	ld.global.u32 	%r43, [%rd27];
	mul.wide.s32 	%rd36, %r43, 44;
	add.s64 	%rd37, %rd1, %rd36;
	ld.global.u32 	%r44, [%rd37];
	mul.wide.s32 	%rd38, %r44, 80;
	add.s64 	%rd39, %rd3, %rd38;
	ld.global.f32 	%f46, [%rd39+48];
	ld.global.f32 	%f47, [%rd37+8];
	fma.rn.f32 	%f48, %f46, %f47, %f40;
	st.global.f32 	[%rd6+56], %f48;
	ld.global.f32 	%f49, [%rd37+8];
	ld.global.f32 	%f50, [%rd39+36];
	ld.global.f32 	%f51, [%rd39+40];
	fma.rn.f32 	%f52, %f49, %f50, %f44;
	fma.rn.f32 	%f53, %f49, %f51, %f45;
	ld.global.u32 	%r45, [%rd27+4];
	mul.wide.s32 	%rd40, %r45, 44;
	add.s64 	%rd41, %rd1, %rd40;
	ld.global.u32 	%r46, [%rd41];
	mul.wide.s32 	%rd42, %r46, 80;
	add.s64 	%rd43, %rd3, %rd42;
	ld.global.f32 	%f54, [%rd43+48];
	ld.global.f32 	%f55, [%rd41+8];
	fma.rn.f32 	%f91, %f54, %f55, %f48;
	st.global.f32 	[%rd6+56], %f91;
	ld.global.f32 	%f56, [%rd41+8];
	ld.global.f32 	%f57, [%rd43+36];
	ld.global.f32 	%f58, [%rd43+40];
	fma.rn.f32 	%f92, %f56, %f57, %f52;
	fma.rn.f32 	%f93, %f56, %f58, %f53;
	add.s32 	%r51, %r51, 4;
	add.s32 	%r52, %r52, 4;
	setp.ne.s32 	%p11, %r52, 0;
	@%p11 bra 	$L__BB2_13;
$L__BB2_14:
	setp.eq.s32 	%p12, %r54, 0;
	@%p12 bra 	$L__BB2_16;
	cvt.rn.f32.u32 	%f59, %r54;
	sqrt.rn.f32 	%f60, %f59;
	rcp.rn.f32 	%f61, %f60;
	mul.f32 	%f62, %f91, %f61;
	st.global.f32 	[%rd6+56], %f62;
	abs.f32 	%f63, %f62;
	mul.f32 	%f64, %f63, 0f4038AA3B;
	ex2.approx.ftz.f32 	%f65, %f64;
	add.f32 	%f66, %f65, 0f3F800000;
	rcp.approx.ftz.f32 	%f67, %f66;
	fma.rn.f32 	%f68, %f67, 0fC0000000, 0f3F800000;
	setp.ge.f32 	%p13, %f63, 0f41102CB4;
	selp.f32 	%f69, 0f3F800000, %f68, %p13;
	copysign.f32 	%f70, %f62, %f69;
	mul.f32 	%f71, %f62, %f62;
	fma.rn.f32 	%f72, %f71, 0f3C80F082, 0fBD563CAE;
	fma.rn.f32 	%f73, %f72, %f71, 0f3E085941;
	fma.rn.f32 	%f74, %f73, %f71, 0fBEAAA9ED;
	fma.rn.f32 	%f75, %f74, %f71, 0f00000000;
	fma.rn.f32 	%f76, %f75, %f62, %f62;
	setp.ge.f32 	%p14, %f63, 0f3F19999A;
	selp.f32 	%f77, %f70, %f76, %p14;
	st.global.f32 	[%rd6+48], %f77;
	mul.f32 	%f78, %f92, %f61;
	mul.f32 	%f79, %f93, %f61;
	st.global.f32 	[%rd6+36], %f78;
	st.global.f32 	[%rd6+40], %f79;
$L__BB2_16:
	ret;

}
	// .globl	_Z22forwardPassLayerKernelP13OpticalNeuronPK14OpticalSynapseiPKiS5_iifiif
.visible .entry _Z22forwardPassLayerKernelP13OpticalNeuronPK14OpticalSynapseiPKiS5_iifiif(
	.param .u64 .ptr .align 1 _Z22forwardPassLayerKernelP13OpticalNeuronPK14OpticalSynapseiPKiS5_iifiif_param_0,
	.param .u64 .ptr .align 1 _Z22forwardPassLayerKernelP13OpticalNeuronPK14OpticalSynapseiPKiS5_iifiif_param_1,
	.param .u32 _Z22forwardPassLayerKernelP13OpticalNeuronPK14OpticalSynapseiPKiS5_iifiif_param_2,
	.param .u64 .ptr .align 1 _Z22forwardPassLayerKernelP13OpticalNeuronPK14OpticalSynapseiPKiS5_iifiif_param_3,
	.param .u64 .ptr .align 1 _Z22forwardPassLayerKernelP13OpticalNeuronPK14OpticalSynapseiPKiS5_iifiif_param_4,
	.param .u32 _Z22forwardPassLayerKernelP13OpticalNeuronPK14OpticalSynapseiPKiS5_iifiif_param_5,
	.param .u32 _Z22forwardPassLayerKernelP13OpticalNeuronPK14OpticalSynapseiPKiS5_iifiif_param_6,
	.param .f32 _Z22forwardPassLayerKernelP13OpticalNeuronPK14OpticalSynapseiPKiS5_iifiif_param_7,
	.param .u32 _Z22forwardPassLayerKernelP13OpticalNeuronPK14OpticalSynapseiPKiS5_iifiif_param_8,
	.param .u32 _Z22forwardPassLayerKernelP13OpticalNeuronPK14OpticalSynapseiPKiS5_iifiif_param_9,
	.param .f32 _Z22forwardPassLayerKernelP13OpticalNeuronPK14OpticalSynapseiPKiS5_iifiif_param_10
)
{
	.reg .pred 	%p<26>;
	.reg .b32 	%r<122>;
	.reg .b32 	%f<356>;
	.reg .b64 	%rd<153>;

	ld.param.u64 	%rd7, [_Z22forwardPassLayerKernelP13OpticalNeuronPK14OpticalSynapseiPKiS5_iifiif_param_0];
	ld.param.u64 	%rd9, [_Z22forwardPassLayerKernelP13OpticalNeuronPK14OpticalSynapseiPKiS5_iifiif_param_1];
	ld.param.u32 	%r32, [_Z22forwardPassLayerKernelP13OpticalNeuronPK14OpticalSynapseiPKiS5_iifiif_param_2];
	ld.param.u64 	%rd10, [_Z22forwardPassLayerKernelP13OpticalNeuronPK14OpticalSynapseiPKiS5_iifiif_param_3];
	ld.param.u64 	%rd8, [_Z22forwardPassLayerKernelP13OpticalNeuronPK14OpticalSynapseiPKiS5_iifiif_param_4];
	ld.param.u32 	%r33, [_Z22forwardPassLayerKernelP13OpticalNeuronPK14OpticalSynapseiPKiS5_iifiif_param_5];
	ld.param.u32 	%r35, [_Z22forwardPassLayerKernelP13OpticalNeuronPK14OpticalSynapseiPKiS5_iifiif_param_6];
	ld.param.u32 	%r36, [_Z22forwardPassLayerKernelP13OpticalNeuronPK14OpticalSynapseiPKiS5_iifiif_param_8];
	ld.param.u32 	%r34, [_Z22forwardPassLayerKernelP13OpticalNeuronPK14OpticalSynapseiPKiS5_iifiif_param_9];
	ld.param.f32 	%f71, [_Z22forwardPassLayerKernelP13OpticalNeuronPK14OpticalSynapseiPKiS5_iifiif_param_10];
	cvta.to.global.u64 	%rd1, %rd9;
	cvta.to.global.u64 	%rd2, %rd10;
	mov.u32 	%r37, %ctaid.x;
	mov.u32 	%r38, %ntid.x;
	mov.u32 	%r39, %tid.x;
	mad.lo.s32 	%r40, %r37, %r38, %r39;
	div.s32 	%r1, %r40, %r35;
	mul.lo.s32 	%r41, %r1, %r35;
	sub.s32 	%r2, %r40, %r41;
	setp.ge.s32 	%p1, %r1, %r36;
	@%p1 bra 	$L__BB3_27;
	cvta.to.global.u64 	%rd11, %rd8;
	cvta.to.global.u64 	%rd12, %rd7;
	add.s32 	%r43, %r2, %r33;
	mul.lo.s32 	%r44, %r1, %r32;
	mul.wide.s32 	%rd13, %r44, 80;
	add.s64 	%rd3, %rd12, %rd13;
	cvt.s64.s32 	%rd4, %r43;
	setp.eq.s32 	%p2, %r34, 0;
	selp.f32 	%f355, 0f00000000, 0fCE6E6B28, %p2;
	mul.wide.s32 	%rd14, %r43, 4;
	add.s64 	%rd15, %rd11, %rd14;
	ld.global.u32 	%r113, [%rd15];
	ld.global.u32 	%r4, [%rd15+4];
	setp.ge.s32 	%p3, %r113, %r4;
	mov.b32 	%r121, 0;
	mov.f32 	%f353, 0f00000000;
	mov.f32 	%f354, %f353;
	@%p3 bra 	$L__BB3_25;
	sub.s32 	%r121, %r4, %r113;
	setp.ne.s32 	%p4, %r34, 0;
	@%p4 bra 	$L__BB3_14;
	and.b32  	%r6, %r121, 7;
	sub.s32 	%r78, %r113, %r4;
	setp.gt.u32 	%p13, %r78, -8;
	mov.f32 	%f355, 0f00000000;
	mov.f32 	%f354, %f355;
	mov.f32 	%f353, %f355;
	@%p13 bra 	$L__BB3_6;
	and.b32  	%r79, %r121, -8;
	neg.s32 	%r111, %r79;
	add.s64 	%rd5, %rd2, 16;
	mov.f32 	%f355, 0f00000000;
$L__BB3_5:
	.pragma "nounroll";
	mul.wide.s32 	%rd84, %r113, 4;
	add.s64 	%rd85, %rd5, %rd84;
	ld.global.u32 	%r80, [%rd85+-16];
	mul.wide.s32 	%rd86, %r80, 44;
	add.s64 	%rd87, %rd1, %rd86;
	ld.global.u32 	%r81, [%rd87];
	mul.wide.s32 	%rd88, %r81, 80;
	add.s64 	%rd89, %rd3, %rd88;
	ld.global.f32 	%f191, [%rd89+48];
	ld.global.f32 	%f192, [%rd87+8];
	fma.rn.f32 	%f193, %f191, %f192, %f355;
	ld.global.f32 	%f194, [%rd89+36];
	ld.global.f32 	%f195, [%rd89+40];
	fma.rn.f32 	%f196, %f192, %f194, %f353;
	fma.rn.f32 	%f197, %f192, %f195, %f354;
	ld.global.u32 	%r82, [%rd85+-12];
	mul.wide.s32 	%rd90, %r82, 44;
	add.s64 	%rd91, %rd1, %rd90;
	ld.global.u32 	%r83, [%rd91];
	mul.wide.s32 	%rd92, %r83, 80;
	add.s64 	%rd93, %rd3, %rd92;
	ld.global.f32 	%f198, [%rd93+48];
	ld.global.f32 	%f199, [%rd91+8];
	fma.rn.f32 	%f200, %f198, %f199, %f193;
	ld.global.f32 	%f201, [%rd93+36];
	ld.global.f32 	%f202, [%rd93+40];
	fma.rn.f32 	%f203, %f199, %f201, %f196;
	fma.rn.f32 	%f204, %f199, %f202, %f197;
	ld.global.u32 	%r84, [%rd85+-8];
	mul.wide.s32 	%rd94, %r84, 44;
	add.s64 	%rd95, %rd1, %rd94;
	ld.global.u32 	%r85, [%rd95];
	mul.wide.s32 	%rd96, %r85, 80;
	add.s64 	%rd97, %rd3, %rd96;
	ld.global.f32 	%f205, [%rd97+48];
	ld.global.f32 	%f206, [%rd95+8];
	fma.rn.f32 	%f207, %f205, %f206, %f200;
	ld.global.f32 	%f208, [%rd97+36];
	ld.global.f32 	%f209, [%rd97+40];
	fma.rn.f32 	%f210, %f206, %f208, %f203;
	fma.rn.f32 	%f211, %f206, %f209, %f204;
	ld.global.u32 	%r86, [%rd85+-4];
	mul.wide.s32 	%rd98, %r86, 44;
	add.s64 	%rd99, %rd1, %rd98;
	ld.global.u32 	%r87, [%rd99];
	mul.wide.s32 	%rd100, %r87, 80;
	add.s64 	%rd101, %rd3, %rd100;
	ld.global.f32 	%f212, [%rd101+48];
	ld.global.f32 	%f213, [%rd99+8];
	fma.rn.f32 	%f214, %f212, %f213, %f207;
	ld.global.f32 	%f215, [%rd101+36];
	ld.global.f32 	%f216, [%rd101+40];
	fma.rn.f32 	%f217, %f213, %f215, %f210;
	fma.rn.f32 	%f218, %f213, %f216, %f211;
	ld.global.u32 	%r88, [%rd85];
	mul.wide.s32 	%rd102, %r88, 44;
	add.s64 	%rd103, %rd1, %rd102;
	ld.global.u32 	%r89, [%rd103];
	mul.wide.s32 	%rd104, %r89, 80;
	add.s64 	%rd105, %rd3, %rd104;
	ld.global.f32 	%f219, [%rd105+48];
	ld.global.f32 	%f220, [%rd103+8];
	fma.rn.f32 	%f221, %f219, %f220, %f214;
	ld.global.f32 	%f222, [%rd105+36];
	ld.global.f32 	%f223, [%rd105+40];
	fma.rn.f32 	%f224, %f220, %f222, %f217;
	fma.rn.f32 	%f225, %f220, %f223, %f218;
	ld.global.u32 	%r90, [%rd85+4];
	mul.wide.s32 	%rd106, %r90, 44;
	add.s64 	%rd107, %rd1, %rd106;
	ld.global.u32 	%r91, [%rd107];
	mul.wide.s32 	%rd108, %r91, 80;
	add.s64 	%rd109, %rd3, %rd108;
	ld.global.f32 	%f226, [%rd109+48];
	ld.global.f32 	%f227, [%rd107+8];
	fma.rn.f32 	%f228, %f226, %f227, %f221;
	ld.global.f32 	%f229, [%rd109+36];
	ld.global.f32 	%f230, [%rd109+40];
	fma.rn.f32 	%f231, %f227, %f229, %f224;
	fma.rn.f32 	%f232, %f227, %f230, %f225;
	ld.global.u32 	%r92, [%rd85+8];
	mul.wide.s32 	%rd110, %r92, 44;
	add.s64 	%rd111, %rd1, %rd110;
	ld.global.u32 	%r93, [%rd111];
	mul.wide.s32 	%rd112, %r93, 80;
	add.s64 	%rd113, %rd3, %rd112;
	ld.global.f32 	%f233, [%rd113+48];
	ld.global.f32 	%f234, [%rd111+8];
	fma.rn.f32 	%f235, %f233, %f234, %f228;
	ld.global.f32 	%f236, [%rd113+36];
	ld.global.f32 	%f237, [%rd113+40];
	fma.rn.f32 	%f238, %f234, %f236, %f231;
	fma.rn.f32 	%f239, %f234, %f237, %f232;
	ld.global.u32 	%r94, [%rd85+12];
	mul.wide.s32 	%rd114, %r94, 44;
	add.s64 	%rd115, %rd1, %rd114;
	ld.global.u32 	%r95, [%rd115];
	mul.wide.s32 	%rd116, %r95, 80;
	add.s64 	%rd117, %rd3, %rd116;
	ld.global.f32 	%f240, [%rd117+48];
	ld.global.f32 	%f241, [%rd115+8];
	fma.rn.f32 	%f355, %f240, %f241, %f235;
	ld.global.f32 	%f242, [%rd117+36];
	ld.global.f32 	%f243, [%rd117+40];
	fma.rn.f32 	%f353, %f241, %f242, %f238;
	fma.rn.f32 	%f354, %f241, %f243, %f239;
	add.s32 	%r113, %r113, 8;
	add.s32 	%r111, %r111, 8;
	setp.ne.s32 	%p14, %r111, 0;
	@%p14 bra 	$L__BB3_5;
$L__BB3_6:
	setp.eq.s32 	%p15, %r6, 0;
	@%p15 bra 	$L__BB3_25;
	and.b32  	%r13, %r121, 3;
	setp.lt.u32 	%p16, %r6, 4;
	@%p16 bra 	$L__BB3_9;
	mul.wide.s32 	%rd118, %r113, 4;
	add.s64 	%rd119, %rd2, %rd118;
	ld.global.u32 	%r96, [%rd119];
	mul.wide.s32 	%rd120, %r96, 44;
	add.s64 	%rd121, %rd1, %rd120;
	ld.global.u32 	%r97, [%rd121];
	mul.wide.s32 	%rd122, %r97, 80;
	add.s64 	%rd123, %rd3, %rd122;
	ld.global.f32 	%f245, [%rd123+48];
	ld.global.f32 	%f246, [%rd121+8];
	fma.rn.f32 	%f247, %f245, %f246, %f355;
	ld.global.f32 	%f248, [%rd123+36];
	ld.global.f32 	%f249, [%rd123+40];
	fma.rn.f32 	%f250, %f246, %f248, %f353;
	fma.rn.f32 	%f251, %f246, %f249, %f354;
	ld.global.u32 	%r98, [%rd119+4];
	mul.wide.s32 	%rd124, %r98, 44;
	add.s64 	%rd125, %rd1, %rd124;
	ld.global.u32 	%r99, [%rd125];
	mul.wide.s32 	%rd126, %r99, 80;
	add.s64 	%rd127, %rd3, %rd126;
	ld.global.f32 	%f252, [%rd127+48];
	ld.global.f32 	%f253, [%rd125+8];
	fma.rn.f32 	%f254, %f252, %f253, %f247;
	ld.global.f32 	%f255, [%rd127+36];
	ld.global.f32 	%f256, [%rd127+40];
	fma.rn.f32 	%f257, %f253, %f255, %f250;
	fma.rn.f32 	%f258, %f253, %f256, %f251;
	ld.global.u32 	%r100, [%rd119+8];
	mul.wide.s32 	%rd128, %r100, 44;
	add.s64 	%rd129, %rd1, %rd128;
	ld.global.u32 	%r101, [%rd129];
	mul.wide.s32 	%rd130, %r101, 80;
	add.s64 	%rd131, %rd3, %rd130;
	ld.global.f32 	%f259, [%rd131+48];
	ld.global.f32 	%f260, [%rd129+8];
	fma.rn.f32 	%f261, %f259, %f260, %f254;
	ld.global.f32 	%f262, [%rd131+36];
	ld.global.f32 	%f263, [%rd131+40];
	fma.rn.f32 	%f264, %f260, %f262, %f257;
	fma.rn.f32 	%f265, %f260, %f263, %f258;
	ld.global.u32 	%r102, [%rd119+12];
	mul.wide.s32 	%rd132, %r102, 44;
	add.s64 	%rd133, %rd1, %rd132;
	ld.global.u32 	%r103, [%rd133];
	mul.wide.s32 	%rd134, %r103, 80;
	add.s64 	%rd135, %rd3, %rd134;
	ld.global.f32 	%f266, [%rd135+48];
	ld.global.f32 	%f267, [%rd133+8];
	fma.rn.f32 	%f355, %f266, %f267, %f261;
	ld.global.f32 	%f268, [%rd135+36];
	ld.global.f32 	%f269, [%rd135+40];
	fma.rn.f32 	%f353, %f267, %f268, %f264;
	fma.rn.f32 	%f354, %f267, %f269, %f265;
	add.s32 	%r113, %r113, 4;
$L__BB3_9:
	setp.eq.s32 	%p17, %r13, 0;
	@%p17 bra 	$L__BB3_25;
	setp.eq.s32 	%p18, %r13, 1;
	@%p18 bra 	$L__BB3_12;
	mul.wide.s32 	%rd136, %r113, 4;
	add.s64 	%rd137, %rd2, %rd136;
	ld.global.u32 	%r104, [%rd137];
	mul.wide.s32 	%rd138, %r104, 44;
	add.s64 	%rd139, %rd1, %rd138;
	ld.global.u32 	%r105, [%rd139];
	mul.wide.s32 	%rd140, %r105, 80;
	add.s64 	%rd141, %rd3, %rd140;
	ld.global.f32 	%f271, [%rd141+48];
	ld.global.f32 	%f272, [%rd139+8];
	fma.rn.f32 	%f273, %f271, %f272, %f355;
	ld.global.f32 	%f274, [%rd141+36];
	ld.global.f32 	%f275, [%rd141+40];
	fma.rn.f32 	%f276, %f272, %f274, %f353;
	fma.rn.f32 	%f277, %f272, %f275, %f354;
	ld.global.u32 	%r106, [%rd137+4];
	mul.wide.s32 	%rd142, %r106, 44;
	add.s64 	%rd143, %rd1, %rd142;
	ld.global.u32 	%r107, [%rd143];
	mul.wide.s32 	%rd144, %r107, 80;
	add.s64 	%rd145, %rd3, %rd144;
	ld.global.f32 	%f278, [%rd145+48];
	ld.global.f32 	%f279, [%rd143+8];
	fma.rn.f32 	%f355, %f278, %f279, %f273;
	ld.global.f32 	%f280, [%rd145+36];
	ld.global.f32 	%f281, [%rd145+40];
	fma.rn.f32 	%f353, %f279, %f280, %f276;
	fma.rn.f32 	%f354, %f279, %f281, %f277;
	add.s32 	%r113, %r113, 2;
$L__BB3_12:
	and.b32  	%r108, %r121, 1;
	setp.eq.b32 	%p19, %r108, 1;
	not.pred 	%p20, %p19;
	@%p20 bra 	$L__BB3_25;
	mul.wide.s32 	%rd146, %r113, 4;
	add.s64 	%rd147, %rd2, %rd146;
	ld.global.u32 	%r109, [%rd147];
	mul.wide.s32 	%rd148, %r109, 44;
	add.s64 	%rd149, %rd1, %rd148;
	ld.global.u32 	%r110, [%rd149];
	mul.wide.s32 	%rd150, %r110, 80;
	add.s64 	%rd151, %rd3, %rd150;
	ld.global.f32 	%f282, [%rd151+48];
	ld.global.f32 	%f283, [%rd149+8];
	fma.rn.f32 	%f355, %f282, %f283, %f355;
	ld.global.f32 	%f284, [%rd151+36];
	ld.global.f32 	%f285, [%rd151+40];
	fma.rn.f32 	%f353, %f283, %f284, %f353;
	fma.rn.f32 	%f354, %f283, %f285, %f354;
	bra.uni 	$L__BB3_25;
$L__BB3_14:
	and.b32  	%r19, %r121, 7;
	sub.s32 	%r45, %r113, %r4;
	setp.gt.u32 	%p5, %r45, -8;
	mov.f32 	%f354, 0f00000000;
	mov.f32 	%f355, 0fCE6E6B28;
	mov.f32 	%f353, %f354;
	@%p5 bra 	$L__BB3_17;
	and.b32  	%r46, %r121, -8;
	neg.s32 	%r116, %r46;
	add.s64 	%rd6, %rd2, 16;
	mov.f32 	%f354, 0f00000000;
	mov.f32 	%f355, 0fCE6E6B28;
$L__BB3_16:
	.pragma "nounroll";
	mul.wide.s32 	%rd16, %r113, 4;
	add.s64 	%rd17, %rd6, %rd16;
	ld.global.u32 	%r47, [%rd17+-16];
	mul.wide.s32 	%rd18, %r47, 44;
	add.s64 	%rd19, %rd1, %rd18;
	ld.global.u32 	%r48, [%rd19];
	mul.wide.s32 	%rd20, %r48, 80;
	add.s64 	%rd21, %rd3, %rd20;
	ld.global.f32 	%f78, [%rd21+48];
	ld.global.f32 	%f79, [%rd19+8];
	add.f32 	%f80, %f78, %f79;
	max.f32 	%f81, %f355, %f80;
	ld.global.f32 	%f82, [%rd21+36];
	ld.global.f32 	%f83, [%rd21+40];
	fma.rn.f32 	%f84, %f79, %f82, %f353;
	fma.rn.f32 	%f85, %f79, %f83, %f354;
	ld.global.u32 	%r49, [%rd17+-12];
	mul.wide.s32 	%rd22, %r49, 44;
	add.s64 	%rd23, %rd1, %rd22;
	ld.global.u32 	%r50, [%rd23];
	mul.wide.s32 	%rd24, %r50, 80;
	add.s64 	%rd25, %rd3, %rd24;
	ld.global.f32 	%f86, [%rd25+48];
	ld.global.f32 	%f87, [%rd23+8];
	add.f32 	%f88, %f86, %f87;
	max.f32 	%f89, %f81, %f88;
	ld.global.f32 	%f90, [%rd25+36];
	ld.global.f32 	%f91, [%rd25+40];
	fma.rn.f32 	%f92, %f87, %f90, %f84;
	fma.rn.f32 	%f93, %f87, %f91, %f85;
	ld.global.u32 	%r51, [%rd17+-8];
	mul.wide.s32 	%rd26, %r51, 44;
	add.s64 	%rd27, %rd1, %rd26;
	ld.global.u32 	%r52, [%rd27];
	mul.wide.s32 	%rd28, %r52, 80;
	add.s64 	%rd29, %rd3, %rd28;
	ld.global.f32 	%f94, [%rd29+48];
	ld.global.f32 	%f95, [%rd27+8];
	add.f32 	%f96, %f94, %f95;
	max.f32 	%f97, %f89, %f96;
	ld.global.f32 	%f98, [%rd29+36];
	ld.global.f32 	%f99, [%rd29+40];
	fma.rn.f32 	%f100, %f95, %f98, %f92;
	fma.rn.f32 	%f101, %f95, %f99, %f93;
	ld.global.u32 	%r53, [%rd17+-4];
	mul.wide.s32 	%rd30, %r53, 44;
	add.s64 	%rd31, %rd1, %rd30;
	ld.global.u32 	%r54, [%rd31];
	mul.wide.s32 	%rd32, %r54, 80;
	add.s64 	%rd33, %rd3, %rd32;
	ld.global.f32 	%f102, [%rd33+48];
	ld.global.f32 	%f103, [%rd31+8];
	add.f32 	%f104, %f102, %f103;
	max.f32 	%f105, %f97, %f104;
	ld.global.f32 	%f106, [%rd33+36];
	ld.global.f32 	%f107, [%rd33+40];
	fma.rn.f32 	%f108, %f103, %f106, %f100;
	fma.rn.f32 	%f109, %f103, %f107, %f101;
	ld.global.u32 	%r55, [%rd17];
	mul.wide.s32 	%rd34, %r55, 44;
	add.s64 	%rd35, %rd1, %rd34;
	ld.global.u32 	%r56, [%rd35];
	mul.wide.s32 	%rd36, %r56, 80;
	add.s64 	%rd37, %rd3, %rd36;
	ld.global.f32 	%f110, [%rd37+48];
	ld.global.f32 	%f111, [%rd35+8];
	add.f32 	%f112, %f110, %f111;
	max.f32 	%f113, %f105, %f112;
	ld.global.f32 	%f114, [%rd37+36];
	ld.global.f32 	%f115, [%rd37+40];
	fma.rn.f32 	%f116, %f111, %f114, %f108;
	fma.rn.f32 	%f117, %f111, %f115, %f109;
	ld.global.u32 	%r57, [%rd17+4];
	mul.wide.s32 	%rd38, %r57, 44;
	add.s64 	%rd39, %rd1, %rd38;
	ld.global.u32 	%r58, [%rd39];
	mul.wide.s32 	%rd40, %r58, 80;
	add.s64 	%rd41, %rd3, %rd40;
	ld.global.f32 	%f118, [%rd41+48];
	ld.global.f32 	%f119, [%rd39+8];
	add.f32 	%f120, %f118, %f119;
	max.f32 	%f121, %f113, %f120;
	ld.global.f32 	%f122, [%rd41+36];
	ld.global.f32 	%f123, [%rd41+40];
	fma.rn.f32 	%f124, %f119, %f122, %f116;
	fma.rn.f32 	%f125, %f119, %f123, %f117;
	ld.global.u32 	%r59, [%rd17+8];
	mul.wide.s32 	%rd42, %r59, 44;
	add.s64 	%rd43, %rd1, %rd42;
	ld.global.u32 	%r60, [%rd43];
	mul.wide.s32 	%rd44, %r60, 80;
	add.s64 	%rd45, %rd3, %rd44;
	ld.global.f32 	%f126, [%rd45+48];
	ld.global.f32 	%f127, [%rd43+8];
	add.f32 	%f128, %f126, %f127;
	max.f32 	%f129, %f121, %f128;
	ld.global.f32 	%f130, [%rd45+36];
	ld.global.f32 	%f131, [%rd45+40];
	fma.rn.f32 	%f132, %f127, %f130, %f124;
	fma.rn.f32 	%f133, %f127, %f131, %f125;
	ld.global.u32 	%r61, [%rd17+12];
	mul.wide.s32 	%rd46, %r61, 44;
	add.s64 	%rd47, %rd1, %rd46;
	ld.global.u32 	%r62, [%rd47];
	mul.wide.s32 	%rd48, %r62, 80;
	add.s64 	%rd49, %rd3, %rd48;
	ld.global.f32 	%f134, [%rd49+48];
	ld.global.f32 	%f135, [%rd47+8];
	add.f32 	%f136, %f134, %f135;
	max.f32 	%f355, %f129, %f136;
	ld.global.f32 	%f137, [%rd49+36];
	ld.global.f32 	%f138, [%rd49+40];
	fma.rn.f32 	%f353, %f135, %f137, %f132;
	fma.rn.f32 	%f354, %f135, %f138, %f133;
	add.s32 	%r113, %r113, 8;
	add.s32 	%r116, %r116, 8;
	setp.ne.s32 	%p6, %r116, 0;
	@%p6 bra 	$L__BB3_16;
$L__BB3_17:
	setp.eq.s32 	%p7, %r19, 0;
	@%p7 bra 	$L__BB3_25;
	and.b32  	%r26, %r121, 3;
	setp.lt.u32 	%p8, %r19, 4;
	@%p8 bra 	$L__BB3_20;
	mul.wide.s32 	%rd50, %r113, 4;
	add.s64 	%rd51, %rd2, %rd50;
	ld.global.u32 	%r63, [%rd51];
	mul.wide.s32 	%rd52, %r63, 44;
	add.s64 	%rd53, %rd1, %rd52;
	ld.global.u32 	%r64, [%rd53];
	mul.wide.s32 	%rd54, %r64, 80;
	add.s64 	%rd55, %rd3, %rd54;
	ld.global.f32 	%f140, [%rd55+48];
	ld.global.f32 	%f141, [%rd53+8];
	add.f32 	%f142, %f140, %f141;
	max.f32 	%f143, %f355, %f142;
	ld.global.f32 	%f144, [%rd55+36];
	ld.global.f32 	%f145, [%rd55+40];
	fma.rn.f32 	%f146, %f141, %f144, %f353;
	fma.rn.f32 	%f147, %f141, %f145, %f354;
	ld.global.u32 	%r65, [%rd51+4];
	mul.wide.s32 	%rd56, %r65, 44;
	add.s64 	%rd57, %rd1, %rd56;
	ld.global.u32 	%r66, [%rd57];
	mul.wide.s32 	%rd58, %r66, 80;
	add.s64 	%rd59, %rd3, %rd58;
	ld.global.f32 	%f148, [%rd59+48];
	ld.global.f32 	%f149, [%rd57+8];
	add.f32 	%f150, %f148, %f149;
	max.f32 	%f151, %f143, %f150;
	ld.global.f32 	%f152, [%rd59+36];
	ld.global.f32 	%f153, [%rd59+40];
	fma.rn.f32 	%f154, %f149, %f152, %f146;
	fma.rn.f32 	%f155, %f149, %f153, %f147;
	ld.global.u32 	%r67, [%rd51+8];
	mul.wide.s32 	%rd60, %r67, 44;
	add.s64 	%rd61, %rd1, %rd60;
	ld.global.u32 	%r68, [%rd61];
	mul.wide.s32 	%rd62, %r68, 80;
	add.s64 	%rd63, %rd3, %rd62;
	ld.global.f32 	%f156, [%rd63+48];
	ld.global.f32 	%f157, [%rd61+8];
	add.f32 	%f158, %f156, %f157;
	max.f32 	%f159, %f151, %f158;
	ld.global.f32 	%f160, [%rd63+36];
	ld.global.f32 	%f161, [%rd63+40];
	fma.rn.f32 	%f162, %f157, %f160, %f154;
	fma.rn.f32 	%f163, %f157, %f161, %f155;
	ld.global.u32 	%r69, [%rd51+12];
	mul.wide.s32 	%rd64, %r69, 44;
	add.s64 	%rd65, %rd1, %rd64;
	ld.global.u32 	%r70, [%rd65];
	mul.wide.s32 	%rd66, %r70, 80;
	add.s64 	%rd67, %rd3, %rd66;
	ld.global.f32 	%f164, [%rd67+48];
	ld.global.f32 	%f165, [%rd65+8];
	add.f32 	%f166, %f164, %f165;
	max.f32 	%f355, %f159, %f166;
	ld.global.f32 	%f167, [%rd67+36];
	ld.global.f32 	%f168, [%rd67+40];
	fma.rn.f32 	%f353, %f165, %f167, %f162;
	fma.rn.f32 	%f354, %f165, %f168, %f163;
	add.s32 	%r113, %r113, 4;
$L__BB3_20:
	setp.eq.s32 	%p9, %r26, 0;
	@%p9 bra 	$L__BB3_25;
	setp.eq.s32 	%p10, %r26, 1;
	@%p10 bra 	$L__BB3_23;
	mul.wide.s32 	%rd68, %r113, 4;
	add.s64 	%rd69, %rd2, %rd68;
	ld.global.u32 	%r71, [%rd69];
	mul.wide.s32 	%rd70, %r71, 44;
	add.s64 	%rd71, %rd1, %rd70;
	ld.global.u32 	%r72, [%rd71];
	mul.wide.s32 	%rd72, %r72, 80;
	add.s64 	%rd73, %rd3, %rd72;
	ld.global.f32 	%f170, [%rd73+48];
	ld.global.f32 	%f171, [%rd71+8];
	add.f32 	%f172, %f170, %f171;
	max.f32 	%f173, %f355, %f172;
	ld.global.f32 	%f174, [%rd73+36];
	ld.global.f32 	%f175, [%rd73+40];
	fma.rn.f32 	%f176, %f171, %f174, %f353;
	fma.rn.f32 	%f177, %f171, %f175, %f354;
	ld.global.u32 	%r73, [%rd69+4];
	mul.wide.s32 	%rd74, %r73, 44;
	add.s64 	%rd75, %rd1, %rd74;
	ld.global.u32 	%r74, [%rd75];
	mul.wide.s32 	%rd76, %r74, 80;
	add.s64 	%rd77, %rd3, %rd76;
	ld.global.f32 	%f178, [%rd77+48];
	ld.global.f32 	%f179, [%rd75+8];
	add.f32 	%f180, %f178, %f179;
	max.f32 	%f355, %f173, %f180;
	ld.global.f32 	%f181, [%rd77+36];
	ld.global.f32 	%f182, [%rd77+40];
	fma.rn.f32 	%f353, %f179, %f181, %f176;
	fma.rn.f32 	%f354, %f179, %f182, %f177;
	add.s32 	%r113, %r113, 2;
$L__BB3_23:
	and.b32  	%r75, %r121, 1;
	setp.eq.b32 	%p11, %r75, 1;
	not.pred 	%p12, %p11;
	@%p12 bra 	$L__BB3_25;
	mul.wide.s32 	%rd78, %r113, 4;
	add.s64 	%rd79, %rd2, %rd78;
	ld.global.u32 	%r76, [%rd79];
	mul.wide.s32 	%rd80, %r76, 44;
	add.s64 	%rd81, %rd1, %rd80;
	ld.global.u32 	%r77, [%rd81];
	mul.wide.s32 	%rd82, %r77, 80;
	add.s64 	%rd83, %rd3, %rd82;
	ld.global.f32 	%f183, [%rd83+48];
	ld.global.f32 	%f184, [%rd81+8];
	add.f32 	%f185, %f183, %f184;
	max.f32 	%f355, %f355, %f185;
	ld.global.f32 	%f186, [%rd83+36];
	ld.global.f32 	%f187, [%rd83+40];
	fma.rn.f32 	%f353, %f184, %f186, %f353;
	fma.rn.f32 	%f354, %f184, %f187, %f354;
$L__BB3_25:
	setp.eq.s32 	%p21, %r121, 0;
	@%p21 bra 	$L__BB3_27;
	mad.lo.s64 	%rd152, %rd4, 80, %rd3;
	setp.eq.s32 	%p22, %r34, 0;
	cvt.rn.f32.u32 	%f286, %r121;
	add.f32 	%f287, %f286, 0f3A83126F;
	rsqrt.approx.f32 	%f288, %f287;
	mul.f32 	%f289, %f288, %f355;
	selp.f32 	%f290, %f289, %f355, %p22;
	setp.gt.f32 	%p23, %f71, 0f00000000;
	mul.f32 	%f291, %f71, %f290;
	sub.f32 	%f292, %f290, %f291;
	selp.f32 	%f293, %f292, %f290, %p23;
	st.global.f32 	[%rd152+56], %f293;
	abs.f32 	%f294, %f293;
	mul.f32 	%f295, %f294, 0f4038AA3B;
	ex2.approx.ftz.f32 	%f296, %f295;
	add.f32 	%f297, %f296, 0f3F800000;
	rcp.approx.ftz.f32 	%f298, %f297;
	fma.rn.f32 	%f299, %f298, 0fC0000000, 0f3F800000;
	setp.ge.f32 	%p24, %f294, 0f41102CB4;
	selp.f32 	%f300, 0f3F800000, %f299, %p24;
	copysign.f32 	%f301, %f293, %f300;
	mul.f32 	%f302, %f293, %f293;
	fma.rn.f32 	%f303, %f302, 0f3C80F082, 0fBD563CAE;
	fma.rn.f32 	%f304, %f303, %f302, 0f3E085941;
	fma.rn.f32 	%f305, %f304, %f302, 0fBEAAA9ED;
	fma.rn.f32 	%f306, %f305, %f302, 0f00000000;
	fma.rn.f32 	%f307, %f306, %f293, %f293;
	setp.ge.f32 	%p25, %f294, 0f3F19999A;
	selp.f32 	%f308, %f301, %f307, %p25;
	st.global.f32 	[%rd152+48], %f308;
	mul.f32 	%f309, %f353, %f288;
	mul.f32 	%f310, %f354, %f288;
	st.global.f32 	[%rd152+36], %f309;
	st.global.f32 	[%rd152+40], %f310;
$L__BB3_27:
	ret;

}
	// .globl	_Z15applyKWTAKernelP13OpticalNeuroniiiii
.visible .entry _Z15applyKWTAKernelP13OpticalNeuroniiiii(
	.param .u64 .ptr .align 1 _Z15applyKWTAKernelP13OpticalNeuroniiiii_param_0,
	.param .u32 _Z15applyKWTAKernelP13OpticalNeuroniiiii_param_1,
	.param .u32 _Z15applyKWTAKernelP13OpticalNeuroniiiii_param_2,
	.param .u32 _Z15applyKWTAKernelP13OpticalNeuroniiiii_param_3,
	.param .u32 _Z15applyKWTAKernelP13OpticalNeuroniiiii_param_4,
	.param .u32 _Z15applyKWTAKernelP13OpticalNeuroniiiii_param_5
)
{
	.local .align 16 .b8 	__local_depot4[1024];
	.reg .b64 	%SP;
	.reg .b64 	%SPL;
	.reg .pred 	%p<76>;
	.reg .b16 	%rs<35>;
	.reg .b32 	%r<190>;
	.reg .b32 	%f<113>;
	.reg .b64 	%rd<108>;

	mov.u64 	%SPL, __local_depot4;
	ld.param.u64 	%rd18, [_Z15applyKWTAKernelP13OpticalNeuroniiiii_param_0];
	ld.param.u32 	%r80, [_Z15applyKWTAKernelP13OpticalNeuroniiiii_param_1];
	ld.param.u32 	%r81, [_Z15applyKWTAKernelP13OpticalNeuroniiiii_param_2];
	ld.param.u32 	%r82, [_Z15applyKWTAKernelP13OpticalNeuroniiiii_param_3];
	ld.param.u32 	%r84, [_Z15applyKWTAKernelP13OpticalNeuroniiiii_param_4];
	ld.param.u32 	%r83, [_Z15applyKWTAKernelP13OpticalNeuroniiiii_param_5];
	cvta.to.global.u64 	%rd1, %rd18;
	add.u64 	%rd2, %SPL, 0;
	mov.u32 	%r1, %ctaid.x;
	setp.ge.s32 	%p1, %r1, %r84;
	setp.lt.s32 	%p2, %r83, 1;
	or.pred  	%p3, %p1, %p2;
	mov.u32 	%r85, %tid.x;
	setp.ne.s32 	%p4, %r85, 0;
	or.pred  	%p5, %p4, %p3;
	@%p5 bra 	$L__BB4_112;
	mad.lo.s32 	%r2, %r80, %r1, %r81;
	setp.lt.s32 	%p6, %r82, 1;
	@%p6 bra 	$L__BB4_112;
	and.b32  	%r3, %r82, 15;
	setp.lt.u32 	%p7, %r82, 16;
	mov.b32 	%r152, 0;
	@%p7 bra 	$L__BB4_5;
	and.b32  	%r152, %r82, 2147483632;
	mov.b32 	%r157, 0;
$L__BB4_4:
	.pragma "nounroll";
	cvt.u64.u32 	%rd20, %r157;
	add.s64 	%rd21, %rd2, %rd20;
	mov.b32 	%r88, 0;
	st.local.v4.b32 	[%rd21], {%r88, %r88, %r88, %r88};
	add.s32 	%r157, %r157, 16;
	setp.eq.s32 	%p8, %r157, %r152;
	@%p8 bra 	$L__BB4_5;
	bra.uni 	$L__BB4_4;
$L__BB4_5:
	setp.eq.s32 	%p9, %r3, 0;
	@%p9 bra 	$L__BB4_14;
	and.b32  	%r6, %r82, 7;
	setp.lt.u32 	%p10, %r3, 8;
	@%p10 bra 	$L__BB4_8;
	cvt.u64.u32 	%rd22, %r152;
	add.s64 	%rd23, %rd2, %rd22;
	mov.b16 	%rs1, 0;
	st.local.u8 	[%rd23], %rs1;
	st.local.u8 	[%rd23+1], %rs1;
	st.local.u8 	[%rd23+2], %rs1;
	st.local.u8 	[%rd23+3], %rs1;
	st.local.u8 	[%rd23+4], %rs1;
	st.local.u8 	[%rd23+5], %rs1;
	st.local.u8 	[%rd23+6], %rs1;
	st.local.u8 	[%rd23+7], %rs1;
	add.s32 	%r152, %r152, 8;
$L__BB4_8:
	setp.eq.s32 	%p11, %r6, 0;
	@%p11 bra 	$L__BB4_14;
	and.b32  	%r9, %r82, 3;
	setp.lt.u32 	%p12, %r6, 4;
	@%p12 bra 	$L__BB4_11;
	cvt.u64.u32 	%rd24, %r152;
	add.s64 	%rd25, %rd2, %rd24;
	mov.b16 	%rs2, 0;
	st.local.u8 	[%rd25], %rs2;
	st.local.u8 	[%rd25+1], %rs2;
	st.local.u8 	[%rd25+2], %rs2;
	st.local.u8 	[%rd25+3], %rs2;
	add.s32 	%r152, %r152, 4;
$L__BB4_11:
	setp.eq.s32 	%p13, %r9, 0;
	@%p13 bra 	$L__BB4_14;
	mov.b32 	%r156, 0;
$L__BB4_13:
	.pragma "nounroll";
	cvt.u64.u32 	%rd26, %r152;
	add.s64 	%rd27, %rd2, %rd26;
	mov.b16 	%rs3, 0;
	st.local.u8 	[%rd27], %rs3;
	add.s32 	%r152, %r152, 1;
	add.s32 	%r156, %r156, 1;
	setp.ne.s32 	%p14, %r156, %r9;
	@%p14 bra 	$L__BB4_13;
$L__BB4_14:
	min.s32 	%r91, %r83, %r82;
	max.s32 	%r16, %r91, 1;
	and.b32  	%r17, %r82, 7;
	add.s32 	%r18, %r17, -1;
	and.b32  	%r19, %r82, 3;
	and.b32  	%r20, %r82, 2147483640;
	and.b32  	%r21, %r82, 1;
	mov.b32 	%r158, 0;
	cvt.s64.s32 	%rd45, %r2;
$L__BB4_15:
	setp.lt.u32 	%p15, %r82, 8;
	mov.b32 	%r161, -1;
	mov.f32 	%f96, 0fCE6E6B28;
	mov.b32 	%r177, 0;
	@%p15 bra 	$L__BB4_34;
	mov.b32 	%r161, -1;
	mov.f32 	%f96, 0fCE6E6B28;
	mov.b32 	%r159, 0;
$L__BB4_17:
	.pragma "nounroll";
	cvt.u64.u32 	%rd28, %r159;
	add.s64 	%rd3, %rd2, %rd28;
	ld.local.u8 	%rs4, [%rd3];
	setp.ne.s16 	%p16, %rs4, 0;
	@%p16 bra 	$L__BB4_19;
	add.s32 	%r97, %r159, %r2;
	mul.wide.s32 	%rd29, %r97, 80;
	add.s64 	%rd30, %rd1, %rd29;
	ld.global.f32 	%f35, [%rd30+48];
	setp.gt.f32 	%p17, %f35, %f96;
	selp.b32 	%r161, %r159, %r161, %p17;
	selp.f32 	%f96, %f35, %f96, %p17;
$L__BB4_19:
	ld.local.u8 	%rs5, [%rd3+1];
	setp.ne.s16 	%p18, %rs5, 0;
	cvt.s64.s32 	%rd32, %r159;
	add.s64 	%rd33, %rd32, %rd45;
	mad.lo.s64 	%rd34, %rd33, 80, %rd1;
	add.s64 	%rd4, %rd34, 48;
	@%p18 bra 	$L__BB4_21;
	add.s32 	%r98, %r159, 1;
	ld.global.f32 	%f36, [%rd4+80];
	setp.gt.f32 	%p19, %f36, %f96;
	selp.b32 	%r161, %r98, %r161, %p19;
	selp.f32 	%f96, %f36, %f96, %p19;
$L__BB4_21:
	ld.local.u8 	%rs6, [%rd3+2];
	setp.ne.s16 	%p20, %rs6, 0;
	@%p20 bra 	$L__BB4_23;
	add.s32 	%r99, %r159, 2;
	ld.global.f32 	%f37, [%rd4+160];
	setp.gt.f32 	%p21, %f37, %f96;
	selp.b32 	%r161, %r99, %r161, %p21;
	selp.f32 	%f96, %f37, %f96, %p21;
$L__BB4_23:
	ld.local.u8 	%rs7, [%rd3+3];
	setp.ne.s16 	%p22, %rs7, 0;
	@%p22 bra 	$L__BB4_25;
	add.s32 	%r100, %r159, 3;
	ld.global.f32 	%f38, [%rd4+240];
	setp.gt.f32 	%p23, %f38, %f96;
	selp.b32 	%r161, %r100, %r161, %p23;
	selp.f32 	%f96, %f38, %f96, %p23;
$L__BB4_25:
	ld.local.u8 	%rs8, [%rd3+4];
	setp.ne.s16 	%p24, %rs8, 0;
	@%p24 bra 	$L__BB4_27;
	add.s32 	%r101, %r159, 4;
	ld.global.f32 	%f39, [%rd4+320];
	setp.gt.f32 	%p25, %f39, %f96;
	selp.b32 	%r161, %r101, %r161, %p25;
	selp.f32 	%f96, %f39, %f96, %p25;
$L__BB4_27:
	ld.local.u8 	%rs9, [%rd3+5];
	setp.ne.s16 	%p26, %rs9, 0;
	@%p26 bra 	$L__BB4_29;
	add.s32 	%r102, %r159, 5;
	ld.global.f32 	%f40, [%rd4+400];
	setp.gt.f32 	%p27, %f40, %f96;
	selp.b32 	%r161, %r102, %r161, %p27;
	selp.f32 	%f96, %f40, %f96, %p27;
$L__BB4_29:
	ld.local.u8 	%rs10, [%rd3+6];
	setp.ne.s16 	%p28, %rs10, 0;
	@%p28 bra 	$L__BB4_31;
	add.s32 	%r103, %r159, 6;
	ld.global.f32 	%f41, [%rd4+480];
	setp.gt.f32 	%p29, %f41, %f96;
	selp.b32 	%r161, %r103, %r161, %p29;
	selp.f32 	%f96, %f41, %f96, %p29;
$L__BB4_31:
	ld.local.u8 	%rs11, [%rd3+7];
	setp.ne.s16 	%p30, %rs11, 0;
	@%p30 bra 	$L__BB4_33;
	add.s32 	%r104, %r159, 7;
	ld.global.f32 	%f42, [%rd4+560];
	setp.gt.f32 	%p31, %f42, %f96;
	selp.b32 	%r161, %r104, %r161, %p31;
	selp.f32 	%f96, %f42, %f96, %p31;
$L__BB4_33:
	add.s32 	%r159, %r159, 8;
	setp.ne.s32 	%p32, %r159, %r20;
	mov.u32 	%r177, %r20;
	@%p32 bra 	$L__BB4_17;
$L__BB4_34:
	setp.eq.s32 	%p33, %r17, 0;
	@%p33 bra 	$L__BB4_55;
	setp.lt.u32 	%p34, %r18, 3;
	@%p34 bra 	$L__BB4_45;
	cvt.u64.u32 	%rd35, %r177;
	add.s64 	%rd5, %rd2, %rd35;
	ld.local.u8 	%rs12, [%rd5];
	setp.ne.s16 	%p35, %rs12, 0;
	@%p35 bra 	$L__BB4_38;
	add.s32 	%r106, %r177, %r2;
	mul.wide.s32 	%rd36, %r106, 80;
	add.s64 	%rd37, %rd1, %rd36;
	ld.global.f32 	%f43, [%rd37+48];
	setp.gt.f32 	%p36, %f43, %f96;
	selp.b32 	%r161, %r177, %r161, %p36;
	selp.f32 	%f96, %f43, %f96, %p36;
$L__BB4_38:
	ld.local.u8 	%rs13, [%rd5+1];
	setp.ne.s16 	%p37, %rs13, 0;
	add.s64 	%rd40, %rd35, %rd45;
	mad.lo.s64 	%rd41, %rd40, 80, %rd1;
	add.s64 	%rd6, %rd41, 48;
	@%p37 bra 	$L__BB4_40;
	add.s32 	%r107, %r177, 1;
	ld.global.f32 	%f44, [%rd6+80];
	setp.gt.f32 	%p38, %f44, %f96;
	selp.b32 	%r161, %r107, %r161, %p38;
	selp.f32 	%f96, %f44, %f96, %p38;
$L__BB4_40:
	ld.local.u8 	%rs14, [%rd5+2];
	setp.ne.s16 	%p39, %rs14, 0;
	@%p39 bra 	$L__BB4_42;
	add.s32 	%r108, %r177, 2;
	ld.global.f32 	%f45, [%rd6+160];
	setp.gt.f32 	%p40, %f45, %f96;
	selp.b32 	%r161, %r108, %r161, %p40;
	selp.f32 	%f96, %f45, %f96, %p40;
$L__BB4_42:
	ld.local.u8 	%rs15, [%rd5+3];
	setp.ne.s16 	%p41, %rs15, 0;
	@%p41 bra 	$L__BB4_44;
	add.s32 	%r109, %r177, 3;
	ld.global.f32 	%f46, [%rd6+240];
	setp.gt.f32 	%p42, %f46, %f96;
	selp.b32 	%r161, %r109, %r161, %p42;
	selp.f32 	%f96, %f46, %f96, %p42;
$L__BB4_44:
	add.s32 	%r177, %r177, 4;
$L__BB4_45:
	setp.eq.s32 	%p43, %r19, 0;
	@%p43 bra 	$L__BB4_55;
	setp.eq.s32 	%p44, %r19, 1;
	@%p44 bra 	$L__BB4_52;
	cvt.u64.u32 	%rd42, %r177;
	add.s64 	%rd7, %rd2, %rd42;
	ld.local.u8 	%rs16, [%rd7];
	setp.ne.s16 	%p45, %rs16, 0;
	@%p45 bra 	$L__BB4_49;
	add.s32 	%r111, %r177, %r2;
	mul.wide.s32 	%rd43, %r111, 80;
	add.s64 	%rd44, %rd1, %rd43;
	ld.global.f32 	%f47, [%rd44+48];
	setp.gt.f32 	%p46, %f47, %f96;
	selp.b32 	%r161, %r177, %r161, %p46;
	selp.f32 	%f96, %f47, %f96, %p46;
$L__BB4_49:
	ld.local.u8 	%rs17, [%rd7+1];
	setp.ne.s16 	%p47, %rs17, 0;
	@%p47 bra 	$L__BB4_51;
	add.s32 	%r112, %r177, 1;
	cvt.s64.s32 	%rd46, %r177;
	add.s64 	%rd47, %rd46, %rd45;
	mad.lo.s64 	%rd48, %rd47, 80, %rd1;
	ld.global.f32 	%f48, [%rd48+128];
	setp.gt.f32 	%p48, %f48, %f96;
	selp.b32 	%r161, %r112, %r161, %p48;
	selp.f32 	%f96, %f48, %f96, %p48;
$L__BB4_51:
	add.s32 	%r177, %r177, 2;
$L__BB4_52:
	setp.eq.s32 	%p49, %r21, 0;
	@%p49 bra 	$L__BB4_55;
	cvt.u64.u32 	%rd49, %r177;
	add.s64 	%rd50, %rd2, %rd49;
	ld.local.u8 	%rs18, [%rd50];
	setp.ne.s16 	%p50, %rs18, 0;
	@%p50 bra 	$L__BB4_55;
	add.s32 	%r113, %r177, %r2;
	mul.wide.s32 	%rd51, %r113, 80;
	add.s64 	%rd52, %rd1, %rd51;
	ld.global.f32 	%f49, [%rd52+48];
	setp.gt.f32 	%p51, %f49, %f96;
	selp.b32 	%r161, %r177, %r161, %p51;
$L__BB4_55:
	setp.lt.s32 	%p52, %r161, 0;
	@%p52 bra 	$L__BB4_57;
	cvt.u64.u32 	%rd53, %r161;
	add.s64 	%rd54, %rd2, %rd53;
	mov.b16 	%rs19, 1;
	st.local.u8 	[%rd54], %rs19;
	add.s32 	%r158, %r158, 1;
	setp.ne.s32 	%p53, %r158, %r16;
	@%p53 bra 	$L__BB4_15;
$L__BB4_57:
	setp.lt.u32 	%p54, %r82, 8;
	mov.b32 	%r188, 0;
	@%p54 bra 	$L__BB4_84;
	and.b32  	%r115, %r82, 2147483640;
	neg.s32 	%r186, %r115;
	add.s64 	%rd107, %rd2, 3;
	mul.wide.s32 	%rd55, %r2, 80;
	add.s64 	%rd56, %rd55, %rd1;
	add.s64 	%rd106, %rd56, 356;
	add.s64 	%rd10, %rd1, 36;
	mov.u32 	%r185, %r2;
$L__BB4_59:
	.pragma "nounroll";
	mul.wide.s32 	%rd57, %r185, 80;
	add.s64 	%rd13, %rd10, %rd57;
	ld.local.u8 	%rs20, [%rd107+-3];
	setp.ne.s16 	%p55, %rs20, 0;
	@%p55 bra 	$L__BB4_61;
	mov.b32 	%r117, 0;
	st.global.u32 	[%rd13+12], %r117;
	st.global.u32 	[%rd13+20], %r117;
	st.global.u32 	[%rd13], %r117;
	st.global.u32 	[%rd13+4], %r117;
	bra.uni 	$L__BB4_62;
$L__BB4_61:
	ld.global.f32 	%f50, [%rd13+12];
	max.f32 	%f51, %f50, 0f00000000;
	sqrt.rn.f32 	%f52, %f51;
	st.global.f32 	[%rd13], %f52;
	mov.b32 	%r116, 0;
	st.global.u32 	[%rd13+4], %r116;
$L__BB4_62:
	ld.local.u8 	%rs21, [%rd107+-2];
	setp.eq.s16 	%p56, %rs21, 0;
	@%p56 bra 	$L__BB4_64;
	ld.global.f32 	%f53, [%rd106+-228];
	max.f32 	%f54, %f53, 0f00000000;
	sqrt.rn.f32 	%f55, %f54;
	st.global.f32 	[%rd106+-240], %f55;
	mov.b32 	%r118, 0;
	st.global.u32 	[%rd106+-236], %r118;
	bra.uni 	$L__BB4_65;
$L__BB4_64:
	mov.b32 	%r119, 0;
	st.global.u32 	[%rd106+-228], %r119;
	st.global.u32 	[%rd106+-220], %r119;
	st.global.u32 	[%rd106+-240], %r119;
	st.global.u32 	[%rd106+-236], %r119;
$L__BB4_65:
	ld.local.u8 	%rs22, [%rd107+-1];
	setp.eq.s16 	%p57, %rs22, 0;
	@%p57 bra 	$L__BB4_67;
	ld.global.f32 	%f56, [%rd106+-148];
	max.f32 	%f57, %f56, 0f00000000;
	sqrt.rn.f32 	%f58, %f57;
	st.global.f32 	[%rd106+-160], %f58;
	mov.b32 	%r120, 0;
	st.global.u32 	[%rd106+-156], %r120;
	bra.uni 	$L__BB4_68;
$L__BB4_67:
	mov.b32 	%r121, 0;
	st.global.u32 	[%rd106+-148], %r121;
	st.global.u32 	[%rd106+-140], %r121;
	st.global.u32 	[%rd106+-160], %r121;
	st.global.u32 	[%rd106+-156], %r121;
$L__BB4_68:
	ld.local.u8 	%rs23, [%rd107];
	setp.eq.s16 	%p58, %rs23, 0;
	@%p58 bra 	$L__BB4_70;
	ld.global.f32 	%f59, [%rd106+-68];
	max.f32 	%f60, %f59, 0f00000000;
	sqrt.rn.f32 	%f61, %f60;
	st.global.f32 	[%rd106+-80], %f61;
	mov.b32 	%r122, 0;
	st.global.u32 	[%rd106+-76], %r122;
	bra.uni 	$L__BB4_71;
$L__BB4_70:
	mov.b32 	%r123, 0;
	st.global.u32 	[%rd106+-68], %r123;
	st.global.u32 	[%rd106+-60], %r123;
	st.global.u32 	[%rd106+-80], %r123;
	st.global.u32 	[%rd106+-76], %r123;
$L__BB4_71:
	ld.local.u8 	%rs24, [%rd107+1];
	setp.eq.s16 	%p59, %rs24, 0;
	@%p59 bra 	$L__BB4_73;
	ld.global.f32 	%f62, [%rd106+12];
	max.f32 	%f63, %f62, 0f00000000;
	sqrt.rn.f32 	%f64, %f63;
	st.global.f32 	[%rd106], %f64;
	mov.b32 	%r124, 0;
	st.global.u32 	[%rd106+4], %r124;
	bra.uni 	$L__BB4_74;
$L__BB4_73:
	mov.b32 	%r125, 0;
	st.global.u32 	[%rd106+12], %r125;
	st.global.u32 	[%rd106+20], %r125;
	st.global.u32 	[%rd106], %r125;
	st.global.u32 	[%rd106+4], %r125;
$L__BB4_74:
	ld.local.u8 	%rs25, [%rd107+2];
	setp.eq.s16 	%p60, %rs25, 0;
	@%p60 bra 	$L__BB4_76;
	ld.global.f32 	%f65, [%rd106+92];
	max.f32 	%f66, %f65, 0f00000000;
	sqrt.rn.f32 	%f67, %f66;
	st.global.f32 	[%rd106+80], %f67;
	mov.b32 	%r126, 0;
	st.global.u32 	[%rd106+84], %r126;
	bra.uni 	$L__BB4_77;
$L__BB4_76:
	mov.b32 	%r127, 0;
	st.global.u32 	[%rd106+92], %r127;
	st.global.u32 	[%rd106+100], %r127;
	st.global.u32 	[%rd106+80], %r127;
	st.global.u32 	[%rd106+84], %r127;
$L__BB4_77:
	ld.local.u8 	%rs26, [%rd107+3];
	setp.eq.s16 	%p61, %rs26, 0;
	@%p61 bra 	$L__BB4_79;
	ld.global.f32 	%f68, [%rd106+172];
	max.f32 	%f69, %f68, 0f00000000;
	sqrt.rn.f32 	%f70, %f69;
	st.global.f32 	[%rd106+160], %f70;
	mov.b32 	%r128, 0;
	st.global.u32 	[%rd106+164], %r128;
	bra.uni 	$L__BB4_80;
$L__BB4_79:
	mov.b32 	%r129, 0;
	st.global.u32 	[%rd106+172], %r129;
	st.global.u32 	[%rd106+180], %r129;
	st.global.u32 	[%rd106+160], %r129;
	st.global.u32 	[%rd106+164], %r129;
$L__BB4_80:
	ld.local.u8 	%rs27, [%rd107+4];
	setp.eq.s16 	%p62, %rs27, 0;
	@%p62 bra 	$L__BB4_82;
	ld.global.f32 	%f71, [%rd106+252];
	max.f32 	%f72, %f71, 0f00000000;
	sqrt.rn.f32 	%f73, %f72;
	st.global.f32 	[%rd106+240], %f73;
	mov.b32 	%r130, 0;
	st.global.u32 	[%rd106+244], %r130;
	bra.uni 	$L__BB4_83;
$L__BB4_82:
	mov.b32 	%r131, 0;
	st.global.u32 	[%rd106+252], %r131;
	st.global.u32 	[%rd106+260], %r131;
	st.global.u32 	[%rd106+240], %r131;
	st.global.u32 	[%rd106+244], %r131;
$L__BB4_83:
	add.s32 	%r186, %r186, 8;
	add.s64 	%rd107, %rd107, 8;
	add.s64 	%rd106, %rd106, 640;
	add.s32 	%r185, %r185, 8;
	setp.ne.s32 	%p63, %r186, 0;
	mov.u32 	%r188, %r20;
	@%p63 bra 	$L__BB4_59;
$L__BB4_84:
	setp.eq.s32 	%p64, %r17, 0;
	@%p64 bra 	$L__BB4_112;
	setp.lt.u32 	%p65, %r17, 4;
	@%p65 bra 	$L__BB4_99;
	cvt.u64.u32 	%rd58, %r188;
	add.s64 	%rd16, %rd2, %rd58;
	ld.local.u8 	%rs28, [%rd16];
	setp.eq.s16 	%p66, %rs28, 0;
	@%p66 bra 	$L__BB4_88;
	add.s32 	%r132, %r188, %r2;
	mul.wide.s32 	%rd59, %r132, 80;
	add.s64 	%rd60, %rd1, %rd59;
	ld.global.f32 	%f74, [%rd60+48];
	max.f32 	%f75, %f74, 0f00000000;
	sqrt.rn.f32 	%f76, %f75;
	st.global.f32 	[%rd60+36], %f76;
	mov.b32 	%r133, 0;
	st.global.u32 	[%rd60+40], %r133;
	bra.uni 	$L__BB4_89;
$L__BB4_88:
	add.s32 	%r134, %r188, %r2;
	mul.wide.s32 	%rd61, %r134, 80;
	add.s64 	%rd62, %rd1, %rd61;
	mov.b32 	%r135, 0;
	st.global.u32 	[%rd62+48], %r135;
	st.global.u32 	[%rd62+56], %r135;
	st.global.u32 	[%rd62+36], %r135;
	st.global.u32 	[%rd62+40], %r135;
$L__BB4_89:
	ld.local.u8 	%rs29, [%rd16+1];
	setp.eq.s16 	%p67, %rs29, 0;
	@%p67 bra 	$L__BB4_91;
	add.s64 	%rd65, %rd58, %rd45;
	mad.lo.s64 	%rd66, %rd65, 80, %rd1;
	ld.global.f32 	%f77, [%rd66+128];
	max.f32 	%f78, %f77, 0f00000000;
	sqrt.rn.f32 	%f79, %f78;
	st.global.f32 	[%rd66+116], %f79;
	mov.b32 	%r136, 0;
	st.global.u32 	[%rd66+120], %r136;
	bra.uni 	$L__BB4_92;
$L__BB4_91:
	add.s64 	%rd69, %rd58, %rd45;
	mad.lo.s64 	%rd70, %rd69, 80, %rd1;
	mov.b32 	%r137, 0;
	st.global.u32 	[%rd70+128], %r137;
	st.global.u32 	[%rd70+136], %r137;
	st.global.u32 	[%rd70+116], %r137;
	st.global.u32 	[%rd70+120], %r137;
$L__BB4_92:
	ld.local.u8 	%rs30, [%rd16+2];
	setp.eq.s16 	%p68, %rs30, 0;
	@%p68 bra 	$L__BB4_94;
	add.s64 	%rd73, %rd58, %rd45;
	mad.lo.s64 	%rd74, %rd73, 80, %rd1;
	ld.global.f32 	%f80, [%rd74+208];
	max.f32 	%f81, %f80, 0f00000000;
	sqrt.rn.f32 	%f82, %f81;
	st.global.f32 	[%rd74+196], %f82;
	mov.b32 	%r138, 0;
	st.global.u32 	[%rd74+200], %r138;
	bra.uni 	$L__BB4_95;
$L__BB4_94:
	add.s64 	%rd77, %rd58, %rd45;
	mad.lo.s64 	%rd78, %rd77, 80, %rd1;
	mov.b32 	%r139, 0;
	st.global.u32 	[%rd78+208], %r139;
	st.global.u32 	[%rd78+216], %r139;
	st.global.u32 	[%rd78+196], %r139;
	st.global.u32 	[%rd78+200], %r139;
$L__BB4_95:
	ld.local.u8 	%rs31, [%rd16+3];
	setp.eq.s16 	%p69, %rs31, 0;
	@%p69 bra 	$L__BB4_97;
	add.s64 	%rd81, %rd58, %rd45;
	mad.lo.s64 	%rd82, %rd81, 80, %rd1;
	ld.global.f32 	%f83, [%rd82+288];
	max.f32 	%f84, %f83, 0f00000000;
	sqrt.rn.f32 	%f85, %f84;
	st.global.f32 	[%rd82+276], %f85;
	mov.b32 	%r140, 0;
	st.global.u32 	[%rd82+280], %r140;
	bra.uni 	$L__BB4_98;
$L__BB4_97:
	add.s64 	%rd85, %rd58, %rd45;
	mad.lo.s64 	%rd86, %rd85, 80, %rd1;
	mov.b32 	%r141, 0;
	st.global.u32 	[%rd86+288], %r141;
	st.global.u32 	[%rd86+296], %r141;
	st.global.u32 	[%rd86+276], %r141;
	st.global.u32 	[%rd86+280], %r141;
$L__BB4_98:
	add.s32 	%r188, %r188, 4;
$L__BB4_99:
	setp.eq.s32 	%p70, %r19, 0;
	@%p70 bra 	$L__BB4_112;
	setp.eq.s32 	%p71, %r19, 1;
	@%p71 bra 	$L__BB4_108;
	cvt.u64.u32 	%rd87, %r188;
	add.s64 	%rd17, %rd2, %rd87;
	ld.local.u8 	%rs32, [%rd17];
	setp.eq.s16 	%p72, %rs32, 0;
	@%p72 bra 	$L__BB4_103;
	add.s32 	%r142, %r188, %r2;
	mul.wide.s32 	%rd88, %r142, 80;
	add.s64 	%rd89, %rd1, %rd88;
	ld.global.f32 	%f86, [%rd89+48];
	max.f32 	%f87, %f86, 0f00000000;
	sqrt.rn.f32 	%f88, %f87;
	st.global.f32 	[%rd89+36], %f88;
	mov.b32 	%r143, 0;
	st.global.u32 	[%rd89+40], %r143;
	bra.uni 	$L__BB4_104;
$L__BB4_103:
	add.s32 	%r144, %r188, %r2;
	mul.wide.s32 	%rd90, %r144, 80;
	add.s64 	%rd91, %rd1, %rd90;
	mov.b32 	%r145, 0;
	st.global.u32 	[%rd91+48], %r145;
	st.global.u32 	[%rd91+56], %r145;
	st.global.u32 	[%rd91+36], %r145;
	st.global.u32 	[%rd91+40], %r145;
$L__BB4_104:
	ld.local.u8 	%rs33, [%rd17+1];
	setp.eq.s16 	%p73, %rs33, 0;
	@%p73 bra 	$L__BB4_106;
	add.s64 	%rd94, %rd87, %rd45;
	mad.lo.s64 	%rd95, %rd94, 80, %rd1;
	ld.global.f32 	%f89, [%rd95+128];
	max.f32 	%f90, %f89, 0f00000000;
	sqrt.rn.f32 	%f91, %f90;
	st.global.f32 	[%rd95+116], %f91;
	mov.b32 	%r146, 0;
	st.global.u32 	[%rd95+120], %r146;
	bra.uni 	$L__BB4_107;
$L__BB4_106:
	add.s64 	%rd98, %rd87, %rd45;
	mad.lo.s64 	%rd99, %rd98, 80, %rd1;
	mov.b32 	%r147, 0;
	st.global.u32 	[%rd99+128], %r147;
	st.global.u32 	[%rd99+136], %r147;
	st.global.u32 	[%rd99+116], %r147;
	st.global.u32 	[%rd99+120], %r147;
$L__BB4_107:
	add.s32 	%r188, %r188, 2;
$L__BB4_108:
	setp.eq.s32 	%p74, %r21, 0;
	@%p74 bra 	$L__BB4_112;
	cvt.u64.u32 	%rd100, %r188;
	add.s64 	%rd101, %rd2, %rd100;
	ld.local.u8 	%rs34, [%rd101];
	setp.eq.s16 	%p75, %rs34, 0;
	@%p75 bra 	$L__BB4_111;
	add.s32 	%r148, %r188, %r2;
	mul.wide.s32 	%rd102, %r148, 80;
	add.s64 	%rd103, %rd1, %rd102;
	ld.global.f32 	%f92, [%rd103+48];
	max.f32 	%f93, %f92, 0f00000000;
	sqrt.rn.f32 	%f94, %f93;
	st.global.f32 	[%rd103+36], %f94;
	mov.b32 	%r149, 0;
	st.global.u32 	[%rd103+40], %r149;
	bra.uni 	$L__BB4_112;
$L__BB4_111:
	add.s32 	%r150, %r188, %r2;
	mul.wide.s32 	%rd104, %r150, 80;
	add.s64 	%rd105, %rd1, %rd104;
	mov.b32 	%r151, 0;
	st.global.u32 	[%rd105+48], %r151;
	st.global.u32 	[%rd105+56], %r151;
	st.global.u32 	[%rd105+36], %r151;
	st.global.u32 	[%rd105+40], %r151;
$L__BB4_112:
	ret;

}
	// .globl	_Z19applyHadamardKernelP13OpticalNeuroniiii
.visible .entry _Z19applyHadamardKernelP13OpticalNeuroniiii(
	.param .u64 .ptr .align 1 _Z19applyHadamardKernelP13OpticalNeuroniiii_param_0,
	.param .u32 _Z19applyHadamardKernelP13OpticalNeuroniiii_param_1,
	.param .u32 _Z19applyHadamardKernelP13OpticalNeuroniiii_param_2,
	.param .u32 _Z19applyHadamardKernelP13OpticalNeuroniiii_param_3,
	.param .u32 _Z19applyHadamardKernelP13OpticalNeuroniiii_param_4
)
{
	.reg .pred 	%p<23>;
	.reg .b32 	%r<71>;
	.reg .b32 	%f<123>;
	.reg .b64 	%rd<31>;

	ld.param.u64 	%rd6, [_Z19applyHadamardKernelP13OpticalNeuroniiii_param_0];
	ld.param.u32 	%r35, [_Z19applyHadamardKernelP13OpticalNeuroniiii_param_1];
	ld.param.u32 	%r36, [_Z19applyHadamardKernelP13OpticalNeuroniiii_param_2];
	ld.param.u32 	%r37, [_Z19applyHadamardKernelP13OpticalNeuroniiii_param_3];
	ld.param.u32 	%r38, [_Z19applyHadamardKernelP13OpticalNeuroniiii_param_4];
	cvta.to.global.u64 	%rd1, %rd6;
	mov.u32 	%r1, %ctaid.x;
	setp.ge.s32 	%p1, %r1, %r38;
	@%p1 bra 	$L__BB5_30;
	add.s32 	%r39, %r37, -1;
	and.b32  	%r40, %r37, %r39;
	mov.u32 	%r41, %tid.x;
	or.b32  	%r42, %r41, %r40;
	setp.ne.s32 	%p2, %r42, 0;
	@%p2 bra 	$L__BB5_30;
	mad.lo.s32 	%r2, %r35, %r1, %r36;
	setp.lt.s32 	%p3, %r37, 2;
	@%p3 bra 	$L__BB5_18;
	add.s64 	%rd2, %rd1, 608;
	mov.b32 	%r59, 1;
$L__BB5_4:
	setp.lt.s32 	%p4, %r59, 1;
	shl.b32 	%r4, %r59, 1;
	@%p4 bra 	$L__BB5_17;
	and.b32  	%r5, %r59, 7;
	and.b32  	%r6, %r59, 3;
	and.b32  	%r7, %r59, 2147483640;
	and.b32  	%r8, %r59, 1;
	neg.s32 	%r9, %r7;
	mul.wide.u32 	%rd3, %r59, 80;
	add.s64 	%rd7, %rd1, %rd3;
	add.s64 	%rd4, %rd7, 368;
	mov.b32 	%r60, 0;
$L__BB5_6:
	setp.lt.u32 	%p5, %r59, 8;
	add.s32 	%r11, %r60, %r2;
	mov.b32 	%r64, 0;
	mov.u32 	%r61, %r11;
	mov.u32 	%r62, %r9;
	@%p5 bra 	$L__BB5_8;
$L__BB5_7:
	.pragma "nounroll";
	mul.wide.s32 	%rd8, %r61, 80;
	add.s64 	%rd9, %rd2, %rd8;
	add.s64 	%rd10, %rd4, %rd8;
	ld.global.f32 	%f2, [%rd9+-560];
	ld.global.f32 	%f3, [%rd10+-320];
	add.f32 	%f4, %f2, %f3;
	st.global.f32 	[%rd9+-560], %f4;
	sub.f32 	%f5, %f2, %f3;
	st.global.f32 	[%rd10+-320], %f5;
	ld.global.f32 	%f6, [%rd9+-480];
	ld.global.f32 	%f7, [%rd10+-240];
	add.f32 	%f8, %f6, %f7;
	st.global.f32 	[%rd9+-480], %f8;
	sub.f32 	%f9, %f6, %f7;
	st.global.f32 	[%rd10+-240], %f9;
	ld.global.f32 	%f10, [%rd9+-400];
	ld.global.f32 	%f11, [%rd10+-160];
	add.f32 	%f12, %f10, %f11;
	st.global.f32 	[%rd9+-400], %f12;
	sub.f32 	%f13, %f10, %f11;
	st.global.f32 	[%rd10+-160], %f13;
	ld.global.f32 	%f14, [%rd9+-320];
	ld.global.f32 	%f15, [%rd10+-80];
	add.f32 	%f16, %f14, %f15;
	st.global.f32 	[%rd9+-320], %f16;
	sub.f32 	%f17, %f14, %f15;
	st.global.f32 	[%rd10+-80], %f17;
	ld.global.f32 	%f18, [%rd9+-240];
	ld.global.f32 	%f19, [%rd10];
	add.f32 	%f20, %f18, %f19;
	st.global.f32 	[%rd9+-240], %f20;
	sub.f32 	%f21, %f18, %f19;
	st.global.f32 	[%rd10], %f21;
	ld.global.f32 	%f22, [%rd9+-160];
	ld.global.f32 	%f23, [%rd10+80];
	add.f32 	%f24, %f22, %f23;
	st.global.f32 	[%rd9+-160], %f24;
	sub.f32 	%f25, %f22, %f23;
	st.global.f32 	[%rd10+80], %f25;
	ld.global.f32 	%f26, [%rd9+-80];
	ld.global.f32 	%f27, [%rd10+160];
	add.f32 	%f28, %f26, %f27;
	st.global.f32 	[%rd9+-80], %f28;
	sub.f32 	%f29, %f26, %f27;
	st.global.f32 	[%rd10+160], %f29;
	ld.global.f32 	%f30, [%rd9];
	ld.global.f32 	%f31, [%rd10+240];
	add.f32 	%f32, %f30, %f31;
	st.global.f32 	[%rd9], %f32;
	sub.f32 	%f33, %f30, %f31;
	st.global.f32 	[%rd10+240], %f33;
	add.s32 	%r62, %r62, 8;
	add.s32 	%r61, %r61, 8;
	setp.eq.s32 	%p6, %r62, 0;
	mov.u32 	%r64, %r7;
	@%p6 bra 	$L__BB5_8;
	bra.uni 	$L__BB5_7;
$L__BB5_8:
	setp.eq.s32 	%p7, %r5, 0;
	@%p7 bra 	$L__BB5_16;
	add.s32 	%r46, %r5, -1;
	setp.lt.u32 	%p8, %r46, 3;
	@%p8 bra 	$L__BB5_11;
	add.s32 	%r47, %r11, %r64;
	mul.wide.s32 	%rd11, %r47, 80;
	add.s64 	%rd12, %rd1, %rd11;
	add.s64 	%rd13, %rd12, 48;
	ld.global.f32 	%f34, [%rd12+48];
	add.s64 	%rd14, %rd13, %rd3;
	ld.global.f32 	%f35, [%rd14];
	add.f32 	%f36, %f34, %f35;
	st.global.f32 	[%rd12+48], %f36;
	sub.f32 	%f37, %f34, %f35;
	st.global.f32 	[%rd14], %f37;
	ld.global.f32 	%f38, [%rd12+128];
	ld.global.f32 	%f39, [%rd14+80];
	add.f32 	%f40, %f38, %f39;
	st.global.f32 	[%rd12+128], %f40;
	sub.f32 	%f41, %f38, %f39;
	st.global.f32 	[%rd14+80], %f41;
	ld.global.f32 	%f42, [%rd12+208];
	ld.global.f32 	%f43, [%rd14+160];
	add.f32 	%f44, %f42, %f43;
	st.global.f32 	[%rd12+208], %f44;
	sub.f32 	%f45, %f42, %f43;
	st.global.f32 	[%rd14+160], %f45;
	ld.global.f32 	%f46, [%rd12+288];
	ld.global.f32 	%f47, [%rd14+240];
	add.f32 	%f48, %f46, %f47;
	st.global.f32 	[%rd12+288], %f48;
	sub.f32 	%f49, %f46, %f47;
	st.global.f32 	[%rd14+240], %f49;
	add.s32 	%r64, %r64, 4;
$L__BB5_11:
	setp.eq.s32 	%p9, %r6, 0;
	@%p9 bra 	$L__BB5_16;
	setp.eq.s32 	%p10, %r6, 1;
	@%p10 bra 	$L__BB5_14;
	add.s32 	%r48, %r11, %r64;
	mul.wide.s32 	%rd15, %r48, 80;
	add.s64 	%rd16, %rd1, %rd15;
	add.s64 	%rd17, %rd16, 48;
	ld.global.f32 	%f50, [%rd16+48];
	add.s64 	%rd18, %rd17, %rd3;
	ld.global.f32 	%f51, [%rd18];
	add.f32 	%f52, %f50, %f51;
	st.global.f32 	[%rd16+48], %f52;
	sub.f32 	%f53, %f50, %f51;
	st.global.f32 	[%rd18], %f53;
	ld.global.f32 	%f54, [%rd16+128];
	ld.global.f32 	%f55, [%rd18+80];
	add.f32 	%f56, %f54, %f55;
	st.global.f32 	[%rd16+128], %f56;
	sub.f32 	%f57, %f54, %f55;
	st.global.f32 	[%rd18+80], %f57;
	add.s32 	%r64, %r64, 2;
$L__BB5_14:
	setp.eq.s32 	%p11, %r8, 0;
	@%p11 bra 	$L__BB5_16;
	add.s32 	%r49, %r11, %r64;
	mul.wide.s32 	%rd19, %r49, 80;
	add.s64 	%rd20, %rd1, %rd19;
	add.s64 	%rd21, %rd20, 48;
	ld.global.f32 	%f58, [%rd20+48];
	add.s64 	%rd22, %rd21, %rd3;
	ld.global.f32 	%f59, [%rd22];
	add.f32 	%f60, %f58, %f59;
	st.global.f32 	[%rd20+48], %f60;
	sub.f32 	%f61, %f58, %f59;
	st.global.f32 	[%rd22], %f61;
$L__BB5_16:
	add.s32 	%r60, %r60, %r4;
	setp.lt.s32 	%p12, %r60, %r37;
	@%p12 bra 	$L__BB5_6;
$L__BB5_17:
	setp.lt.s32 	%p13, %r4, %r37;
	mov.u32 	%r59, %r4;
	@%p13 bra 	$L__BB5_4;
$L__BB5_18:
	cvt.rn.f32.s32 	%f62, %r37;
	rsqrt.approx.f32 	%f1, %f62;
	setp.lt.s32 	%p14, %r37, 1;
	@%p14 bra 	$L__BB5_30;
	and.b32  	%r22, %r37, 7;
	setp.lt.u32 	%p15, %r37, 8;
	mov.b32 	%r69, 0;
	@%p15 bra 	$L__BB5_22;
	and.b32  	%r69, %r37, 2147483640;
	neg.s32 	%r67, %r69;
	add.s64 	%rd5, %rd1, 356;
	mov.u32 	%r66, %r2;
$L__BB5_21:
	.pragma "nounroll";
	mul.wide.s32 	%rd23, %r66, 80;
	add.s64 	%rd24, %rd5, %rd23;
	ld.global.f32 	%f63, [%rd24+-308];
	mul.f32 	%f64, %f1, %f63;
	st.global.f32 	[%rd24+-308], %f64;
	st.global.f32 	[%rd24+-300], %f64;
	max.f32 	%f65, %f64, 0f00000000;
	sqrt.rn.f32 	%f66, %f65;
	st.global.f32 	[%rd24+-320], %f66;
	mov.b32 	%r51, 0;
	st.global.u32 	[%rd24+-316], %r51;
	ld.global.f32 	%f67, [%rd24+-228];
	mul.f32 	%f68, %f1, %f67;
	st.global.f32 	[%rd24+-228], %f68;
	st.global.f32 	[%rd24+-220], %f68;
	max.f32 	%f69, %f68, 0f00000000;
	sqrt.rn.f32 	%f70, %f69;
	st.global.f32 	[%rd24+-240], %f70;
	st.global.u32 	[%rd24+-236], %r51;
	ld.global.f32 	%f71, [%rd24+-148];
	mul.f32 	%f72, %f1, %f71;
	st.global.f32 	[%rd24+-148], %f72;
	st.global.f32 	[%rd24+-140], %f72;
	max.f32 	%f73, %f72, 0f00000000;
	sqrt.rn.f32 	%f74, %f73;
	st.global.f32 	[%rd24+-160], %f74;
	st.global.u32 	[%rd24+-156], %r51;
	ld.global.f32 	%f75, [%rd24+-68];
	mul.f32 	%f76, %f1, %f75;
	st.global.f32 	[%rd24+-68], %f76;
	st.global.f32 	[%rd24+-60], %f76;
	max.f32 	%f77, %f76, 0f00000000;
	sqrt.rn.f32 	%f78, %f77;
	st.global.f32 	[%rd24+-80], %f78;
	st.global.u32 	[%rd24+-76], %r51;
	ld.global.f32 	%f79, [%rd24+12];
	mul.f32 	%f80, %f1, %f79;
	st.global.f32 	[%rd24+12], %f80;
	st.global.f32 	[%rd24+20], %f80;
	max.f32 	%f81, %f80, 0f00000000;
	sqrt.rn.f32 	%f82, %f81;
	st.global.f32 	[%rd24], %f82;
	st.global.u32 	[%rd24+4], %r51;
	ld.global.f32 	%f83, [%rd24+92];
	mul.f32 	%f84, %f1, %f83;
	st.global.f32 	[%rd24+92], %f84;
	st.global.f32 	[%rd24+100], %f84;
	max.f32 	%f85, %f84, 0f00000000;
	sqrt.rn.f32 	%f86, %f85;
	st.global.f32 	[%rd24+80], %f86;
	st.global.u32 	[%rd24+84], %r51;
	ld.global.f32 	%f87, [%rd24+172];
	mul.f32 	%f88, %f1, %f87;
	st.global.f32 	[%rd24+172], %f88;
	st.global.f32 	[%rd24+180], %f88;
	max.f32 	%f89, %f88, 0f00000000;
	sqrt.rn.f32 	%f90, %f89;
	st.global.f32 	[%rd24+160], %f90;
	st.global.u32 	[%rd24+164], %r51;
	ld.global.f32 	%f91, [%rd24+252];
	mul.f32 	%f92, %f1, %f91;
	st.global.f32 	[%rd24+252], %f92;
	st.global.f32 	[%rd24+260], %f92;
	max.f32 	%f93, %f92, 0f00000000;
	sqrt.rn.f32 	%f94, %f93;
	st.global.f32 	[%rd24+240], %f94;
	st.global.u32 	[%rd24+244], %r51;
	add.s32 	%r67, %r67, 8;
	add.s32 	%r66, %r66, 8;
	setp.ne.s32 	%p16, %r67, 0;
	@%p16 bra 	$L__BB5_21;
$L__BB5_22:
	setp.eq.s32 	%p17, %r22, 0;
	@%p17 bra 	$L__BB5_30;
	and.b32  	%r30, %r37, 3;
	setp.lt.u32 	%p18, %r22, 4;
	@%p18 bra 	$L__BB5_25;
	add.s32 	%r52, %r69, %r2;
	mul.wide.s32 	%rd25, %r52, 80;
	add.s64 	%rd26, %rd1, %rd25;
	ld.global.f32 	%f95, [%rd26+48];
	mul.f32 	%f96, %f1, %f95;
	st.global.f32 	[%rd26+48], %f96;
	st.global.f32 	[%rd26+56], %f96;
	max.f32 	%f97, %f96, 0f00000000;
	sqrt.rn.f32 	%f98, %f97;
	st.global.f32 	[%rd26+36], %f98;
	mov.b32 	%r53, 0;
	st.global.u32 	[%rd26+40], %r53;
	ld.global.f32 	%f99, [%rd26+128];
	mul.f32 	%f100, %f1, %f99;
	st.global.f32 	[%rd26+128], %f100;
	st.global.f32 	[%rd26+136], %f100;
	max.f32 	%f101, %f100, 0f00000000;
	sqrt.rn.f32 	%f102, %f101;
	st.global.f32 	[%rd26+116], %f102;
	st.global.u32 	[%rd26+120], %r53;
	ld.global.f32 	%f103, [%rd26+208];
	mul.f32 	%f104, %f1, %f103;
	st.global.f32 	[%rd26+208], %f104;
	st.global.f32 	[%rd26+216], %f104;
	max.f32 	%f105, %f104, 0f00000000;
	sqrt.rn.f32 	%f106, %f105;
	st.global.f32 	[%rd26+196], %f106;
	st.global.u32 	[%rd26+200], %r53;
	ld.global.f32 	%f107, [%rd26+288];
	mul.f32 	%f108, %f1, %f107;
	st.global.f32 	[%rd26+288], %f108;
	st.global.f32 	[%rd26+296], %f108;
	max.f32 	%f109, %f108, 0f00000000;
	sqrt.rn.f32 	%f110, %f109;
	st.global.f32 	[%rd26+276], %f110;
	st.global.u32 	[%rd26+280], %r53;
	add.s32 	%r69, %r69, 4;
$L__BB5_25:
	setp.eq.s32 	%p19, %r30, 0;
	@%p19 bra 	$L__BB5_30;
	setp.eq.s32 	%p20, %r30, 1;
	@%p20 bra 	$L__BB5_28;
	add.s32 	%r54, %r69, %r2;
	mul.wide.s32 	%rd27, %r54, 80;
	add.s64 	%rd28, %rd1, %rd27;
	ld.global.f32 	%f111, [%rd28+48];
	mul.f32 	%f112, %f1, %f111;
	st.global.f32 	[%rd28+48], %f112;
	st.global.f32 	[%rd28+56], %f112;
	max.f32 	%f113, %f112, 0f00000000;
	sqrt.rn.f32 	%f114, %f113;
	st.global.f32 	[%rd28+36], %f114;
	mov.b32 	%r55, 0;
	st.global.u32 	[%rd28+40], %r55;
	ld.global.f32 	%f115, [%rd28+128];
	mul.f32 	%f116, %f1, %f115;
	st.global.f32 	[%rd28+128], %f116;
	st.global.f32 	[%rd28+136], %f116;
	max.f32 	%f117, %f116, 0f00000000;
	sqrt.rn.f32 	%f118, %f117;
	st.global.f32 	[%rd28+116], %f118;
	st.global.u32 	[%rd28+120], %r55;
	add.s32 	%r69, %r69, 2;
$L__BB5_28:
	and.b32  	%r56, %r37, 1;
	setp.eq.b32 	%p21, %r56, 1;
	not.pred 	%p22, %p21;
	@%p22 bra 	$L__BB5_30;
	add.s32 	%r57, %r69, %r2;
	mul.wide.s32 	%rd29, %r57, 80;
	add.s64 	%rd30, %rd1, %rd29;
	ld.global.f32 	%f119, [%rd30+48];
	mul.f32 	%f120, %f1, %f119;
	st.global.f32 	[%rd30+48], %f120;
	st.global.f32 	[%rd30+56], %f120;
	max.f32 	%f121, %f120, 0f00000000;
	sqrt.rn.f32 	%f122, %f121;
	st.global.f32 	[%rd30+36], %f122;
	mov.b32 	%r58, 0;
	st.global.u32 	[%rd30+40], %r58;
$L__BB5_30:
	ret;

}
	// .globl	_Z27calculateWeightDeltasKernelPK14OpticalSynapsePK13OpticalNeuroniiffPfi
.visible .entry _Z27calculateWeightDeltasKernelPK14OpticalSynapsePK13OpticalNeuroniiffPfi(
	.param .u64 .ptr .align 1 _Z27calculateWeightDeltasKernelPK14OpticalSynapsePK13OpticalNeuroniiffPfi_param_0,
	.param .u64 .ptr .align 1 _Z27calculateWeightDeltasKernelPK14OpticalSynapsePK13OpticalNeuroniiffPfi_param_1,
	.param .u32 _Z27calculateWeightDeltasKernelPK14OpticalSynapsePK13OpticalNeuroniiffPfi_param_2,
	.param .u32 _Z27calculateWeightDeltasKernelPK14OpticalSynapsePK13OpticalNeuroniiffPfi_param_3,
	.param .f32 _Z27calculateWeightDeltasKernelPK14OpticalSynapsePK13OpticalNeuroniiffPfi_param_4,
	.param .f32 _Z27calculateWeightDeltasKernelPK14OpticalSynapsePK13OpticalNeuroniiffPfi_param_5,
	.param .u64 .ptr .align 1 _Z27calculateWeightDeltasKernelPK14OpticalSynapsePK13OpticalNeuroniiffPfi_param_6,
	.param .u32 _Z27calculateWeightDeltasKernelPK14OpticalSynapsePK13OpticalNeuroniiffPfi_param_7
)
{
	.reg .pred 	%p<11>;
	.reg .b32 	%r<36>;
	.reg .b32 	%f<194>;
	.reg .b64 	%rd<72>;

	ld.param.u64 	%rd3, [_Z27calculateWeightDeltasKernelPK14OpticalSynapsePK13OpticalNeuroniiffPfi_param_0];
	ld.param.u64 	%rd5, [_Z27calculateWeightDeltasKernelPK14OpticalSynapsePK13OpticalNeuroniiffPfi_param_1];
	ld.param.u32 	%r20, [_Z27calculateWeightDeltasKernelPK14OpticalSynapsePK13OpticalNeuroniiffPfi_param_2];
	ld.param.u32 	%r18, [_Z27calculateWeightDeltasKernelPK14OpticalSynapsePK13OpticalNeuroniiffPfi_param_3];
	ld.param.f32 	%f13, [_Z27calculateWeightDeltasKernelPK14OpticalSynapsePK13OpticalNeuroniiffPfi_param_4];
	ld.param.f32 	%f14, [_Z27calculateWeightDeltasKernelPK14OpticalSynapsePK13OpticalNeuroniiffPfi_param_5];
	ld.param.u32 	%r19, [_Z27calculateWeightDeltasKernelPK14OpticalSynapsePK13OpticalNeuroniiffPfi_param_7];
	cvta.to.global.u64 	%rd1, %rd5;
	mov.u32 	%r21, %ctaid.x;
	mov.u32 	%r22, %ntid.x;
	mov.u32 	%r23, %tid.x;
	mad.lo.s32 	%r1, %r21, %r22, %r23;
	setp.ge.s32 	%p1, %r1, %r20;
	@%p1 bra 	$L__BB6_14;
	cvta.to.global.u64 	%rd2, %rd3;
	setp.lt.s32 	%p2, %r19, 1;
	mov.f32 	%f193, 0f00000000;
	@%p2 bra 	$L__BB6_13;
	mul.wide.s32 	%rd6, %r1, 44;
	add.s64 	%rd7, %rd2, %rd6;
	ld.global.u32 	%r2, [%rd7];
	ld.global.u32 	%r3, [%rd7+4];
	and.b32  	%r4, %r19, 7;
	setp.lt.u32 	%p3, %r19, 8;
	mov.f32 	%f193, 0f00000000;
	mov.b32 	%r34, 0;
	@%p3 bra 	$L__BB6_5;
	and.b32  	%r34, %r19, 2147483640;
	neg.s32 	%r32, %r34;
	shl.b32 	%r7, %r18, 3;
	mov.f32 	%f193, 0f00000000;
	mov.b32 	%r31, 0;
	mul.wide.s32 	%rd10, %r2, 80;
	mul.wide.s32 	%rd12, %r3, 80;
	mul.wide.s32 	%rd14, %r18, 80;
$L__BB6_4:
	.pragma "nounroll";
	mul.wide.s32 	%rd8, %r31, 80;
	add.s64 	%rd9, %rd1, %rd8;
	add.s64 	%rd11, %rd9, %rd10;
	ld.global.f32 	%f19, [%rd11+48];
	add.s64 	%rd13, %rd9, %rd12;
	ld.global.f32 	%f20, [%rd13+48];
	ld.global.f32 	%f21, [%rd11+68];
	ld.global.f32 	%f22, [%rd13+68];
	ld.global.f32 	%f23, [%rd13+64];
	mul.f32 	%f24, %f20, %f21;
	mul.f32 	%f25, %f19, %f22;
	sub.f32 	%f26, %f24, %f25;
	mul.f32 	%f27, %f26, 0f3DCCCCCD;
	fma.rn.f32 	%f28, %f19, %f20, %f27;
	fma.rn.f32 	%f29, %f23, %f28, %f193;
	add.s64 	%rd15, %rd9, %rd14;
	add.s64 	%rd16, %rd15, %rd10;
	ld.global.f32 	%f30, [%rd16+48];
	add.s64 	%rd17, %rd15, %rd12;
	ld.global.f32 	%f31, [%rd17+48];
	ld.global.f32 	%f32, [%rd16+68];
	ld.global.f32 	%f33, [%rd17+68];
	ld.global.f32 	%f34, [%rd17+64];
	mul.f32 	%f35, %f31, %f32;
	mul.f32 	%f36, %f30, %f33;
	sub.f32 	%f37, %f35, %f36;
	mul.f32 	%f38, %f37, 0f3DCCCCCD;
	fma.rn.f32 	%f39, %f30, %f31, %f38;
	fma.rn.f32 	%f40, %f34, %f39, %f29;
	add.s64 	%rd18, %rd15, %rd14;
	add.s64 	%rd19, %rd18, %rd10;
	ld.global.f32 	%f41, [%rd19+48];
	add.s64 	%rd20, %rd18, %rd12;
	ld.global.f32 	%f42, [%rd20+48];
	ld.global.f32 	%f43, [%rd19+68];
	ld.global.f32 	%f44, [%rd20+68];
	ld.global.f32 	%f45, [%rd20+64];
	mul.f32 	%f46, %f42, %f43;
	mul.f32 	%f47, %f41, %f44;
	sub.f32 	%f48, %f46, %f47;
	mul.f32 	%f49, %f48, 0f3DCCCCCD;
	fma.rn.f32 	%f50, %f41, %f42, %f49;
	fma.rn.f32 	%f51, %f45, %f50, %f40;
	add.s64 	%rd21, %rd18, %rd14;
	add.s64 	%rd22, %rd21, %rd10;
	ld.global.f32 	%f52, [%rd22+48];
	add.s64 	%rd23, %rd21, %rd12;
	ld.global.f32 	%f53, [%rd23+48];
	ld.global.f32 	%f54, [%rd22+68];
	ld.global.f32 	%f55, [%rd23+68];
	ld.global.f32 	%f56, [%rd23+64];
	mul.f32 	%f57, %f53, %f54;
	mul.f32 	%f58, %f52, %f55;
	sub.f32 	%f59, %f57, %f58;
	mul.f32 	%f60, %f59, 0f3DCCCCCD;
	fma.rn.f32 	%f61, %f52, %f53, %f60;
	fma.rn.f32 	%f62, %f56, %f61, %f51;
	add.s64 	%rd24, %rd21, %rd14;
	add.s64 	%rd25, %rd24, %rd10;
	ld.global.f32 	%f63, [%rd25+48];
	add.s64 	%rd26, %rd24, %rd12;
	ld.global.f32 	%f64, [%rd26+48];
	ld.global.f32 	%f65, [%rd25+68];
	ld.global.f32 	%f66, [%rd26+68];
	ld.global.f32 	%f67, [%rd26+64];
	mul.f32 	%f68, %f64, %f65;
	mul.f32 	%f69, %f63, %f66;
	sub.f32 	%f70, %f68, %f69;
	mul.f32 	%f71, %f70, 0f3DCCCCCD;
	fma.rn.f32 	%f72, %f63, %f64, %f71;
	fma.rn.f32 	%f73, %f67, %f72, %f62;
	add.s64 	%rd27, %rd24, %rd14;
	add.s64 	%rd28, %rd27, %rd10;
	ld.global.f32 	%f74, [%rd28+48];
	add.s64 	%rd29, %rd27, %rd12;
	ld.global.f32 	%f75, [%rd29+48];
	ld.global.f32 	%f76, [%rd28+68];
	ld.global.f32 	%f77, [%rd29+68];
	ld.global.f32 	%f78, [%rd29+64];
	mul.f32 	%f79, %f75, %f76;
	mul.f32 	%f80, %f74, %f77;
	sub.f32 	%f81, %f79, %f80;
	mul.f32 	%f82, %f81, 0f3DCCCCCD;
	fma.rn.f32 	%f83, %f74, %f75, %f82;
	fma.rn.f32 	%f84, %f78, %f83, %f73;
	add.s64 	%rd30, %rd27, %rd14;
	add.s64 	%rd31, %rd30, %rd10;
	ld.global.f32 	%f85, [%rd31+48];
	add.s64 	%rd32, %rd30, %rd12;
	ld.global.f32 	%f86, [%rd32+48];
	ld.global.f32 	%f87, [%rd31+68];
	ld.global.f32 	%f88, [%rd32+68];
	ld.global.f32 	%f89, [%rd32+64];
	mul.f32 	%f90, %f86, %f87;
	mul.f32 	%f91, %f85, %f88;
	sub.f32 	%f92, %f90, %f91;
	mul.f32 	%f93, %f92, 0f3DCCCCCD;
	fma.rn.f32 	%f94, %f85, %f86, %f93;
	fma.rn.f32 	%f95, %f89, %f94, %f84;
	add.s64 	%rd33, %rd30, %rd14;
	add.s64 	%rd34, %rd33, %rd10;
	ld.global.f32 	%f96, [%rd34+48];
	add.s64 	%rd35, %rd33, %rd12;
	ld.global.f32 	%f97, [%rd35+48];
	ld.global.f32 	%f98, [%rd34+68];
	ld.global.f32 	%f99, [%rd35+68];
	ld.global.f32 	%f100, [%rd35+64];
	mul.f32 	%f101, %f97, %f98;
	mul.f32 	%f102, %f96, %f99;
	sub.f32 	%f103, %f101, %f102;
	mul.f32 	%f104, %f103, 0f3DCCCCCD;
	fma.rn.f32 	%f105, %f96, %f97, %f104;
	fma.rn.f32 	%f193, %f100, %f105, %f95;
	add.s32 	%r32, %r32, 8;
	add.s32 	%r31, %r31, %r7;
	setp.ne.s32 	%p4, %r32, 0;
	@%p4 bra 	$L__BB6_4;
$L__BB6_5:
	setp.eq.s32 	%p5, %r4, 0;
	@%p5 bra 	$L__BB6_13;
	and.b32  	%r13, %r19, 3;
	setp.lt.u32 	%p6, %r4, 4;
	@%p6 bra 	$L__BB6_8;
	mul.lo.s32 	%r26, %r34, %r18;
	mul.wide.s32 	%rd36, %r26, 80;
	add.s64 	%rd37, %rd1, %rd36;
	mul.wide.s32 	%rd38, %r2, 80;
	add.s64 	%rd39, %rd37, %rd38;
	ld.global.f32 	%f107, [%rd39+48];
	mul.wide.s32 	%rd40, %r3, 80;
	add.s64 	%rd41, %rd37, %rd40;
	ld.global.f32 	%f108, [%rd41+48];
	ld.global.f32 	%f109, [%rd39+68];
	ld.global.f32 	%f110, [%rd41+68];
	ld.global.f32 	%f111, [%rd41+64];
	mul.f32 	%f112, %f108, %f109;
	mul.f32 	%f113, %f107, %f110;
	sub.f32 	%f114, %f112, %f113;
	mul.f32 	%f115, %f114, 0f3DCCCCCD;
	fma.rn.f32 	%f116, %f107, %f108, %f115;
	fma.rn.f32 	%f117, %f111, %f116, %f193;
	mul.wide.s32 	%rd42, %r18, 80;
	add.s64 	%rd43, %rd37, %rd42;
	add.s64 	%rd44, %rd43, %rd38;
	ld.global.f32 	%f118, [%rd44+48];
	add.s64 	%rd45, %rd43, %rd40;
	ld.global.f32 	%f119, [%rd45+48];
	ld.global.f32 	%f120, [%rd44+68];
	ld.global.f32 	%f121, [%rd45+68];
	ld.global.f32 	%f122, [%rd45+64];
	mul.f32 	%f123, %f119, %f120;
	mul.f32 	%f124, %f118, %f121;
	sub.f32 	%f125, %f123, %f124;
	mul.f32 	%f126, %f125, 0f3DCCCCCD;
	fma.rn.f32 	%f127, %f118, %f119, %f126;
	fma.rn.f32 	%f128, %f122, %f127, %f117;
	add.s64 	%rd46, %rd43, %rd42;
	add.s64 	%rd47, %rd46, %rd38;
	ld.global.f32 	%f129, [%rd47+48];
	add.s64 	%rd48, %rd46, %rd40;
	ld.global.f32 	%f130, [%rd48+48];
	ld.global.f32 	%f131, [%rd47+68];
	ld.global.f32 	%f132, [%rd48+68];
	ld.global.f32 	%f133, [%rd48+64];
	mul.f32 	%f134, %f130, %f131;
	mul.f32 	%f135, %f129, %f132;
	sub.f32 	%f136, %f134, %f135;
	mul.f32 	%f137, %f136, 0f3DCCCCCD;
	fma.rn.f32 	%f138, %f129, %f130, %f137;
	fma.rn.f32 	%f139, %f133, %f138, %f128;
	add.s64 	%rd49, %rd46, %rd42;
	add.s64 	%rd50, %rd49, %rd38;
	ld.global.f32 	%f140, [%rd50+48];
	add.s64 	%rd51, %rd49, %rd40;
	ld.global.f32 	%f141, [%rd51+48];
	ld.global.f32 	%f142, [%rd50+68];
	ld.global.f32 	%f143, [%rd51+68];
	ld.global.f32 	%f144, [%rd51+64];
	mul.f32 	%f145, %f141, %f142;
	mul.f32 	%f146, %f140, %f143;
	sub.f32 	%f147, %f145, %f146;
	mul.f32 	%f148, %f147, 0f3DCCCCCD;
	fma.rn.f32 	%f149, %f140, %f141, %f148;
	fma.rn.f32 	%f193, %f144, %f149, %f139;
	add.s32 	%r34, %r34, 4;
$L__BB6_8:
	setp.eq.s32 	%p7, %r13, 0;
	@%p7 bra 	$L__BB6_13;
	setp.eq.s32 	%p8, %r13, 1;
	@%p8 bra 	$L__BB6_11;
	mul.lo.s32 	%r27, %r34, %r18;
	mul.wide.s32 	%rd52, %r27, 80;
	add.s64 	%rd53, %rd1, %rd52;
	mul.wide.s32 	%rd54, %r2, 80;
	add.s64 	%rd55, %rd53, %rd54;
	ld.global.f32 	%f151, [%rd55+48];
	mul.wide.s32 	%rd56, %r3, 80;
	add.s64 	%rd57, %rd53, %rd56;
	ld.global.f32 	%f152, [%rd57+48];
	ld.global.f32 	%f153, [%rd55+68];
	ld.global.f32 	%f154, [%rd57+68];
	ld.global.f32 	%f155, [%rd57+64];
	mul.f32 	%f156, %f152, %f153;
	mul.f32 	%f157, %f151, %f154;
	sub.f32 	%f158, %f156, %f157;
	mul.f32 	%f159, %f158, 0f3DCCCCCD;
	fma.rn.f32 	%f160, %f151, %f152, %f159;
	fma.rn.f32 	%f161, %f155, %f160, %f193;
	mul.wide.s32 	%rd58, %r18, 80;
	add.s64 	%rd59, %rd53, %rd58;
	add.s64 	%rd60, %rd59, %rd54;
	ld.global.f32 	%f162, [%rd60+48];
	add.s64 	%rd61, %rd59, %rd56;
	ld.global.f32 	%f163, [%rd61+48];
	ld.global.f32 	%f164, [%rd60+68];
	ld.global.f32 	%f165, [%rd61+68];
	ld.global.f32 	%f166, [%rd61+64];
	mul.f32 	%f167, %f163, %f164;
	mul.f32 	%f168, %f162, %f165;
	sub.f32 	%f169, %f167, %f168;
	mul.f32 	%f170, %f169, 0f3DCCCCCD;
	fma.rn.f32 	%f171, %f162, %f163, %f170;
	fma.rn.f32 	%f193, %f166, %f171, %f161;
	add.s32 	%r34, %r34, 2;
$L__BB6_11:
	and.b32  	%r28, %r19, 1;
	setp.eq.b32 	%p9, %r28, 1;
	not.pred 	%p10, %p9;
	@%p10 bra 	$L__BB6_13;
	mul.lo.s32 	%r29, %r34, %r18;
	mul.wide.s32 	%rd62, %r29, 80;
	add.s64 	%rd63, %rd1, %rd62;
	mul.wide.s32 	%rd64, %r2, 80;
	add.s64 	%rd65, %rd63, %rd64;
	ld.global.f32 	%f172, [%rd65+48];
	mul.wide.s32 	%rd66, %r3, 80;
	add.s64 	%rd67, %rd63, %rd66;
	ld.global.f32 	%f173, [%rd67+48];
	ld.global.f32 	%f174, [%rd65+68];
	ld.global.f32 	%f175, [%rd67+68];
	ld.global.f32 	%f176, [%rd67+64];
	mul.f32 	%f177, %f173, %f174;
	mul.f32 	%f178, %f172, %f175;
	sub.f32 	%f179, %f177, %f178;
	mul.f32 	%f180, %f179, 0f3DCCCCCD;
	fma.rn.f32 	%f181, %f172, %f173, %f180;
	fma.rn.f32 	%f193, %f176, %f181, %f193;
$L__BB6_13:
	ld.param.u64 	%rd71, [_Z27calculateWeightDeltasKernelPK14OpticalSynapsePK13OpticalNeuroniiffPfi_param_6];
	max.s32 	%r30, %r19, 1;
	cvt.rn.f32.u32 	%f182, %r30;
	div.rn.f32 	%f183, %f193, %f182;
	mul.f32 	%f184, %f13, %f183;
	mul.f32 	%f185, %f14, %f184;
	cvta.to.global.u64 	%rd68, %rd71;
	mul.wide.s32 	%rd69, %r1, 4;
	add.s64 	%rd70, %rd68, %rd69;
	st.global.f32 	[%rd70], %f185;
$L__BB6_14:
	ret;

}
	// .globl	_Z24applyWeightUpdatesKernelP14OpticalSynapsePfS1_if
.visible .entry _Z24applyWeightUpdatesKernelP14OpticalSynapsePfS1_if(
	.param .u64 .ptr .align 1 _Z24applyWeightUpdatesKernelP14OpticalSynapsePfS1_if_param_0,
	.param .u64 .ptr .align 1 _Z24applyWeightUpdatesKernelP14OpticalSynapsePfS1_if_param_1,
	.param .u64 .ptr .align 1 _Z24applyWeightUpdatesKernelP14OpticalSynapsePfS1_if_param_2,
	.param .u32 _Z24applyWeightUpdatesKernelP14OpticalSynapsePfS1_if_param_3,
	.param .f32 _Z24applyWeightUpdatesKernelP14OpticalSynapsePfS1_if_param_4
)
{
	.reg .pred 	%p<28>;
	.reg .b32 	%r<35>;
	.reg .b32 	%f<94>;
	.reg .b64 	%rd<12>;

	ld.param.u64 	%rd3, [_Z24applyWeightUpdatesKernelP14OpticalSynapsePfS1_if_param_0];
	ld.param.u64 	%rd4, [_Z24applyWeightUpdatesKernelP14OpticalSynapsePfS1_if_param_1];
	ld.param.u64 	%rd5, [_Z24applyWeightUpdatesKernelP14OpticalSynapsePfS1_if_param_2];
	ld.param.u32 	%r18, [_Z24applyWeightUpdatesKernelP14OpticalSynapsePfS1_if_param_3];
	ld.param.f32 	%f29, [_Z24applyWeightUpdatesKernelP14OpticalSynapsePfS1_if_param_4];
	mov.u32 	%r19, %ctaid.x;
	mov.u32 	%r20, %ntid.x;
	mov.u32 	%r21, %tid.x;
	mad.lo.s32 	%r1, %r19, %r20, %r21;
	setp.ge.s32 	%p1, %r1, %r18;
	@%p1 bra 	$L__BB7_24;
	cvta.to.global.u64 	%rd6, %rd4;
	cvta.to.global.u64 	%rd7, %rd5;
	cvta.to.global.u64 	%rd8, %rd3;
	mul.wide.s32 	%rd9, %r1, 4;
	add.s64 	%rd1, %rd6, %rd9;
	ld.global.f32 	%f30, [%rd1];
	add.s64 	%rd10, %rd7, %rd9;
	ld.global.f32 	%f31, [%rd10];
	mul.f32 	%f32, %f29, %f31;
	mov.f32 	%f33, 0f3F800000;
	sub.f32 	%f34, %f33, %f29;
	fma.rn.f32 	%f35, %f34, %f30, %f32;
	st.global.f32 	[%rd10], %f35;
	mul.wide.s32 	%rd11, %r1, 44;
	add.s64 	%rd2, %rd8, %rd11;
	ld.global.f32 	%f36, [%rd2+8];
	add.f32 	%f37, %f36, %f35;
	min.f32 	%f38, %f37, 0f3F800000;
	max.f32 	%f39, %f38, 0fBF800000;
	st.global.f32 	[%rd2+8], %f39;
	mul.f32 	%f40, %f39, 0f40490FDB;
	ld.global.f32 	%f41, [%rd2+16];
	sub.f32 	%f42, %f40, %f41;
	add.f32 	%f43, %f41, %f42;
	add.f32 	%f1, %f43, 0f40C90FDB;
	abs.f32 	%f90, %f1;
	setp.lt.f32 	%p2, %f90, 0f40C90FDB;
	@%p2 bra 	$L__BB7_12;
	setp.gtu.f32 	%p3, %f90, 0f4C490FDB;
	@%p3 bra 	$L__BB7_9;
	mov.f32 	%f44, 0f40C90FDB;
	div.approx.f32 	%f45, %f90, %f44;
	cvt.rzi.f32.f32 	%f88, %f45;
	fma.rn.f32 	%f4, %f88, 0fC0C90FDB, %f90;
	mov.b32 	%r2, %f4;
	setp.lt.u32 	%p4, %r2, 1086918619;
	@%p4 bra 	$L__BB7_8;
	setp.lt.u32 	%p5, %r2, -2147483647;
	@%p5 bra 	$L__BB7_6;
	add.f32 	%f49, %f88, 0fBF800000;
	setp.lt.f32 	%p8, %f4, 0fC0C90FDB;
	add.f32 	%f50, %f49, 0fBF800000;
	selp.f32 	%f88, %f50, %f49, %p8;
	bra.uni 	$L__BB7_8;
$L__BB7_6:
	add.f32 	%f88, %f88, 0f3F800000;
	setp.ltu.f32 	%p6, %f4, 0f41490FDB;
	@%p6 bra 	$L__BB7_8;
	add.f32 	%f46, %f88, 0f3F800000;
	fma.rn.f32 	%f47, 0f40C90FDB, 0fC0400000, %f4;
	setp.ge.f32 	%p7, %f47, 0f00000000;
	add.f32 	%f48, %f46, 0f3F800000;
	selp.f32 	%f88, %f48, %f46, %p7;
$L__BB7_8:
	fma.rn.f32 	%f90, %f88, 0fC0C90FDB, %f90;
	bra.uni 	$L__BB7_12;
$L__BB7_9:
	mov.b32 	%r3, %f90;
	and.b32  	%r22, %r3, 8388607;
	or.b32  	%r31, %r22, 1065353216;
	mov.b32 	%f89, %r31;
	and.b32  	%r23, %r3, -8388608;
	add.s32 	%r32, %r23, -1082130432;
	setp.eq.s32 	%p9, %r32, 0;
	@%p9 bra 	$L__BB7_11;
$L__BB7_10:
	min.u32 	%r24, %r32, 192937984;
	add.s32 	%r25, %r31, %r24;
	mov.b32 	%f51, %r25;
	mul.f32 	%f52, %f51, 0f3F22F983;
	fma.rn.f32 	%f53, %f52, 0fBFC90FDB, %f51;
	fma.rn.f32 	%f54, %f53, 0f3F22F983, %f52;
	fma.rn.f32 	%f55, %f54, 0fBFC90FDB, %f51;
	mov.f32 	%f56, 0f3F22F983;
	fma.rz.f32 	%f57, %f55, %f56, %f54;
	cvt.rzi.f32.f32 	%f58, %f57;
	fma.rn.f32 	%f89, %f58, 0fBFC90FDB, %f51;
	sub.s32 	%r32, %r32, %r24;
	mov.b32 	%r31, %f89;
	setp.ne.s32 	%p10, %r32, 0;
	setp.ne.s32 	%p11, %r31, 0;
	and.pred  	%p12, %p10, %p11;
	@%p12 bra 	$L__BB7_10;
$L__BB7_11:
	setp.gt.u32 	%p13, %r3, 2139095039;
	selp.f32 	%f60, 0f7FFFFFFF, 0f4C000000, %p13;
	mul.f32 	%f61, %f89, 0f34000000;
	mul.f32 	%f90, %f60, %f61;
$L__BB7_12:
	abs.f32 	%f62, %f90;
	setp.nan.f32 	%p14, %f62, %f62;
	copysign.f32 	%f63, %f1, %f90;
	selp.f32 	%f64, %f90, %f63, %p14;
	st.global.f32 	[%rd2+16], %f64;
	ld.global.f32 	%f65, [%rd2+20];
	add.f32 	%f66, %f65, 0f00000000;
	add.f32 	%f15, %f66, 0f40C90FDB;
	abs.f32 	%f93, %f15;
	setp.lt.f32 	%p15, %f93, 0f40C90FDB;
	@%p15 bra 	$L__BB7_23;
	setp.gtu.f32 	%p16, %f93, 0f4C490FDB;
	@%p16 bra 	$L__BB7_20;
	mov.f32 	%f67, 0f40C90FDB;
	div.approx.f32 	%f68, %f93, %f67;
	cvt.rzi.f32.f32 	%f91, %f68;
	fma.rn.f32 	%f18, %f91, 0fC0C90FDB, %f93;
	mov.b32 	%r10, %f18;
	setp.lt.u32 	%p17, %r10, 1086918619;
	@%p17 bra 	$L__BB7_19;
	setp.lt.u32 	%p18, %r10, -2147483647;
	@%p18 bra 	$L__BB7_17;
	add.f32 	%f72, %f91, 0fBF800000;
	setp.lt.f32 	%p21, %f18, 0fC0C90FDB;
	add.f32 	%f73, %f72, 0fBF800000;
	selp.f32 	%f91, %f73, %f72, %p21;
	bra.uni 	$L__BB7_19;
$L__BB7_17:
	add.f32 	%f91, %f91, 0f3F800000;
	setp.ltu.f32 	%p19, %f18, 0f41490FDB;
	@%p19 bra 	$L__BB7_19;
	add.f32 	%f69, %f91, 0f3F800000;
	fma.rn.f32 	%f70, 0f40C90FDB, 0fC0400000, %f18;
	setp.ge.f32 	%p20, %f70, 0f00000000;
	add.f32 	%f71, %f69, 0f3F800000;
	selp.f32 	%f91, %f71, %f69, %p20;
$L__BB7_19:
	fma.rn.f32 	%f93, %f91, 0fC0C90FDB, %f93;
	bra.uni 	$L__BB7_23;
$L__BB7_20:
	mov.b32 	%r11, %f93;
	and.b32  	%r26, %r11, 8388607;
	or.b32  	%r33, %r26, 1065353216;
	mov.b32 	%f92, %r33;
	and.b32  	%r27, %r11, -8388608;
	add.s32 	%r34, %r27, -1082130432;
	setp.eq.s32 	%p22, %r34, 0;
	@%p22 bra 	$L__BB7_22;
$L__BB7_21:
	min.u32 	%r28, %r34, 192937984;
	add.s32 	%r29, %r33, %r28;
	mov.b32 	%f74, %r29;
	mul.f32 	%f75, %f74, 0f3F22F983;
	fma.rn.f32 	%f76, %f75, 0fBFC90FDB, %f74;
	fma.rn.f32 	%f77, %f76, 0f3F22F983, %f75;
	fma.rn.f32 	%f78, %f77, 0fBFC90FDB, %f74;
	mov.f32 	%f79, 0f3F22F983;
	fma.rz.f32 	%f80, %f78, %f79, %f77;
	cvt.rzi.f32.f32 	%f81, %f80;
	fma.rn.f32 	%f92, %f81, 0fBFC90FDB, %f74;
	sub.s32 	%r34, %r34, %r28;
	mov.b32 	%r33, %f92;
	setp.ne.s32 	%p23, %r34, 0;
	setp.ne.s32 	%p24, %r33, 0;
	and.pred  	%p25, %p23, %p24;
	@%p25 bra 	$L__BB7_21;
$L__BB7_22:
	setp.gt.u32 	%p26, %r11, 2139095039;
	selp.f32 	%f83, 0f7FFFFFFF, 0f4C000000, %p26;
	mul.f32 	%f84, %f92, 0f34000000;
	mul.f32 	%f93, %f83, %f84;
$L__BB7_23:
	abs.f32 	%f85, %f93;
	setp.nan.f32 	%p27, %f85, %f85;
	copysign.f32 	%f86, %f15, %f93;
	selp.f32 	%f87, %f93, %f86, %p27;
	st.global.f32 	[%rd2+20], %f87;
	mov.b32 	%r30, 0;
	st.global.u32 	[%rd1], %r30;
$L__BB7_24:
	ret;

}
	// .globl	_Z20applyOutputGradientsP13OpticalNeuronPKfiiiif
.visible .entry _Z20applyOutputGradientsP13OpticalNeuronPKfiiiif(
	.param .u64 .ptr .align 1 _Z20applyOutputGradientsP13OpticalNeuronPKfiiiif_param_0,
	.param .u64 .ptr .align 1 _Z20applyOutputGradientsP13OpticalNeuronPKfiiiif_param_1,
	.param .u32 _Z20applyOutputGradientsP13OpticalNeuronPKfiiiif_param_2,
	.param .u32 _Z20applyOutputGradientsP13OpticalNeuronPKfiiiif_param_3,
	.param .u32 _Z20applyOutputGradientsP13OpticalNeuronPKfiiiif_param_4,
	.param .u32 _Z20applyOutputGradientsP13OpticalNeuronPKfiiiif_param_5,
	.param .f32 _Z20applyOutputGradientsP13OpticalNeuronPKfiiiif_param_6
)
{
	.reg .pred 	%p<4>;
	.reg .b32 	%r<14>;
	.reg .b32 	%f<23>;
	.reg .b64 	%rd<9>;

	ld.param.u64 	%rd1, [_Z20applyOutputGradientsP13OpticalNeuronPKfiiiif_param_0];
	ld.param.u64 	%rd2, [_Z20applyOutputGradientsP13OpticalNeuronPKfiiiif_param_1];
	ld.param.u32 	%r3, [_Z20applyOutputGradientsP13OpticalNeuronPKfiiiif_param_2];
	ld.param.u32 	%r4, [_Z20applyOutputGradientsP13OpticalNeuronPKfiiiif_param_3];
	ld.param.u32 	%r6, [_Z20applyOutputGradientsP13OpticalNeuronPKfiiiif_param_4];
	ld.param.u32 	%r5, [_Z20applyOutputGradientsP13OpticalNeuronPKfiiiif_param_5];
	ld.param.f32 	%f1, [_Z20applyOutputGradientsP13OpticalNeuronPKfiiiif_param_6];
	mov.u32 	%r7, %ctaid.x;
	mov.u32 	%r8, %ntid.x;
	mov.u32 	%r9, %tid.x;
	mad.lo.s32 	%r1, %r7, %r8, %r9;
	div.s32 	%r2, %r1, %r4;
	setp.ge.s32 	%p1, %r2, %r6;
	@%p1 bra 	$L__BB8_2;
	cvta.to.global.u64 	%rd3, %rd2;
	cvta.to.global.u64 	%rd4, %rd1;
	mad.lo.s32 	%r10, %r2, %r3, %r5;
	rem.s32 	%r11, %r1, %r4;
	add.s32 	%r12, %r10, %r11;
	mul.wide.s32 	%rd5, %r12, 80;
	add.s64 	%rd6, %rd4, %rd5;
	mul.wide.s32 	%rd7, %r1, 4;
	add.s64 	%rd8, %rd3, %rd7;
	ld.global.f32 	%f2, [%rd8];
	mul.f32 	%f3, %f1, %f2;
	ld.global.f32 	%f4, [%rd6+56];
	sub.f32 	%f5, %f4, %f3;
	st.global.f32 	[%rd6+56], %f5;
	abs.f32 	%f6, %f5;
	mul.f32 	%f7, %f6, 0f4038AA3B;
	ex2.approx.ftz.f32 	%f8, %f7;
	add.f32 	%f9, %f8, 0f3F800000;
	rcp.approx.ftz.f32 	%f10, %f9;
	fma.rn.f32 	%f11, %f10, 0fC0000000, 0f3F800000;
	setp.ge.f32 	%p2, %f6, 0f41102CB4;
	selp.f32 	%f12, 0f3F800000, %f11, %p2;
	copysign.f32 	%f13, %f5, %f12;
	mul.f32 	%f14, %f5, %f5;
	fma.rn.f32 	%f15, %f14, 0f3C80F082, 0fBD563CAE;
	fma.rn.f32 	%f16, %f15, %f14, 0f3E085941;
	fma.rn.f32 	%f17, %f16, %f14, 0fBEAAA9ED;
	fma.rn.f32 	%f18, %f17, %f14, 0f00000000;
	fma.rn.f32 	%f19, %f18, %f5, %f5;
	setp.ge.f32 	%p3, %f6, 0f3F19999A;
	selp.f32 	%f20, %f13, %f19, %p3;
	st.global.f32 	[%rd6+48], %f20;
	max.f32 	%f21, %f20, 0f00000000;
	sqrt.rn.f32 	%f22, %f21;
	st.global.f32 	[%rd6+36], %f22;
	mov.b32 	%r13, 0;
	st.global.u32 	[%rd6+40], %r13;
$L__BB8_2:
	ret;

}
	// .globl	_Z20clusterNeuronsKernelP13OpticalNeuroniffi
.visible .entry _Z20clusterNeuronsKernelP13OpticalNeuroniffi(
	.param .u64 .ptr .align 1 _Z20clusterNeuronsKernelP13OpticalNeuroniffi_param_0,
	.param .u32 _Z20clusterNeuronsKernelP13OpticalNeuroniffi_param_1,
	.param .f32 _Z20clusterNeuronsKernelP13OpticalNeuroniffi_param_2,
	.param .f32 _Z20clusterNeuronsKernelP13OpticalNeuroniffi_param_3,
	.param .u32 _Z20clusterNeuronsKernelP13OpticalNeuroniffi_param_4
)
{
	.reg .pred 	%p<12>;
	.reg .b32 	%r<71>;
	.reg .b32 	%f<243>;
	.reg .b64 	%rd<23>;

	ld.param.u64 	%rd8, [_Z20clusterNeuronsKernelP13OpticalNeuroniffi_param_0];
	ld.param.u32 	%r41, [_Z20clusterNeuronsKernelP13OpticalNeuroniffi_param_1];
	ld.param.u32 	%r42, [_Z20clusterNeuronsKernelP13OpticalNeuroniffi_param_4];
	mov.u32 	%r43, %ctaid.x;
	mov.u32 	%r44, %ntid.x;
	mov.u32 	%r45, %tid.x;
	mad.lo.s32 	%r46, %r43, %r44, %r45;
	div.s32 	%r1, %r46, %r41;
	mul.lo.s32 	%r47, %r1, %r41;
	sub.s32 	%r2, %r46, %r47;
	setp.ge.s32 	%p1, %r1, %r42;
	@%p1 bra 	$L__BB9_19;
	cvta.to.global.u64 	%rd1, %rd8;
	mul.wide.s32 	%rd9, %r47, 80;
	add.s64 	%rd2, %rd1, %rd9;
	mul.wide.s32 	%rd10, %r2, 80;
	add.s64 	%rd3, %rd2, %rd10;
	shr.s32 	%r48, %r41, 31;
	shr.u32 	%r49, %r48, 27;
	add.s32 	%r50, %r41, %r49;
	shr.s32 	%r51, %r50, 5;
	max.s32 	%r4, %r51, 1;
	setp.lt.s32 	%p2, %r41, 1;
	mov.f32 	%f216, 0f00000000;
	mov.f32 	%f217, %f216;
	mov.f32 	%f218, %f216;
	@%p2 bra 	$L__BB9_18;
	add.s32 	%r53, %r41, -1;
	div.u32 	%r54, %r53, %r4;
	add.s32 	%r5, %r54, 1;
	and.b32  	%r6, %r5, 3;
	setp.lt.u32 	%p3, %r54, 3;
	mov.f32 	%f218, 0f00000000;
	mov.b32 	%r68, 0;
	mov.f32 	%f217, %f218;
	mov.f32 	%f216, %f218;
	@%p3 bra 	$L__BB9_13;
	shl.b32 	%r65, %r4, 1;
	sub.s32 	%r66, %r65, %r2;
	mul.lo.s32 	%r63, %r4, 3;
	sub.s32 	%r64, %r63, %r2;
	sub.s32 	%r61, %r4, %r2;
	neg.s32 	%r60, %r2;
	and.b32  	%r56, %r5, -4;
	neg.s32 	%r59, %r56;
	mov.f32 	%f218, 0f00000000;
	mov.b32 	%r68, 0;
	mov.u32 	%r62, %r4;
$L__BB9_4:
	setp.eq.s32 	%p4, %r60, 0;
	@%p4 bra 	$L__BB9_6;
	ld.param.f32 	%f207, [_Z20clusterNeuronsKernelP13OpticalNeuroniffi_param_2];
	mul.wide.u32 	%rd11, %r68, 80;
	add.s64 	%rd12, %rd2, %rd11;
	ld.global.f32 	%f52, [%rd12];
	ld.global.f32 	%f53, [%rd3];
	sub.f32 	%f54, %f52, %f53;
	ld.global.f32 	%f55, [%rd12+4];
	ld.global.f32 	%f56, [%rd3+4];
	sub.f32 	%f57, %f55, %f56;
	ld.global.f32 	%f58, [%rd12+8];
	ld.global.f32 	%f59, [%rd3+8];
	sub.f32 	%f60, %f58, %f59;
	mul.f32 	%f61, %f57, %f57;
	fma.rn.f32 	%f62, %f54, %f54, %f61;
	fma.rn.f32 	%f63, %f60, %f60, %f62;
	add.f32 	%f64, %f63, 0f3F800000;
	sqrt.rn.f32 	%f65, %f64;
	ld.global.f32 	%f66, [%rd3+48];
	ld.global.f32 	%f67, [%rd12+48];
	sub.f32 	%f68, %f66, %f67;
	abs.f32 	%f69, %f68;
	mov.f32 	%f70, 0f3F800000;
	sub.f32 	%f71, %f70, %f69;
	mul.f32 	%f72, %f207, %f71;
	div.rn.f32 	%f73, %f72, %f64;
	mul.f32 	%f74, %f54, %f73;
	div.rn.f32 	%f75, %f74, %f65;
	add.f32 	%f216, %f216, %f75;
	mul.f32 	%f76, %f57, %f73;
	div.rn.f32 	%f77, %f76, %f65;
	add.f32 	%f217, %f217, %f77;
	mul.f32 	%f78, %f60, %f73;
	div.rn.f32 	%f79, %f78, %f65;
	add.f32 	%f218, %f218, %f79;
$L__BB9_6:
	setp.eq.s32 	%p5, %r61, 0;
	@%p5 bra 	$L__BB9_8;
	ld.param.f32 	%f208, [_Z20clusterNeuronsKernelP13OpticalNeuroniffi_param_2];
	mul.wide.u32 	%rd13, %r62, 80;
	add.s64 	%rd14, %rd2, %rd13;
	ld.global.f32 	%f80, [%rd14];
	ld.global.f32 	%f81, [%rd3];
	sub.f32 	%f82, %f80, %f81;
	ld.global.f32 	%f83, [%rd14+4];
	ld.global.f32 	%f84, [%rd3+4];
	sub.f32 	%f85, %f83, %f84;
	ld.global.f32 	%f86, [%rd14+8];
	ld.global.f32 	%f87, [%rd3+8];
	sub.f32 	%f88, %f86, %f87;
	mul.f32 	%f89, %f85, %f85;
	fma.rn.f32 	%f90, %f82, %f82, %f89;
	fma.rn.f32 	%f91, %f88, %f88, %f90;
	add.f32 	%f92, %f91, 0f3F800000;
	sqrt.rn.f32 	%f93, %f92;
	ld.global.f32 	%f94, [%rd3+48];
	ld.global.f32 	%f95, [%rd14+48];
	sub.f32 	%f96, %f94, %f95;
	abs.f32 	%f97, %f96;
	mov.f32 	%f98, 0f3F800000;
	sub.f32 	%f99, %f98, %f97;
	mul.f32 	%f100, %f208, %f99;
	div.rn.f32 	%f101, %f100, %f92;
	mul.f32 	%f102, %f82, %f101;
	div.rn.f32 	%f103, %f102, %f93;
	add.f32 	%f216, %f216, %f103;
	mul.f32 	%f104, %f85, %f101;
	div.rn.f32 	%f105, %f104, %f93;
	add.f32 	%f217, %f217, %f105;
	mul.f32 	%f106, %f88, %f101;
	div.rn.f32 	%f107, %f106, %f93;
	add.f32 	%f218, %f218, %f107;
$L__BB9_8:
	add.s32 	%r23, %r68, %r4;
	setp.eq.s32 	%p6, %r66, 0;
	@%p6 bra 	$L__BB9_10;
	ld.param.f32 	%f209, [_Z20clusterNeuronsKernelP13OpticalNeuroniffi_param_2];
	mul.wide.u32 	%rd15, %r65, 80;
	add.s64 	%rd16, %rd2, %rd15;
	ld.global.f32 	%f108, [%rd16];
	ld.global.f32 	%f109, [%rd3];
	sub.f32 	%f110, %f108, %f109;
	ld.global.f32 	%f111, [%rd16+4];
	ld.global.f32 	%f112, [%rd3+4];
	sub.f32 	%f113, %f111, %f112;
	ld.global.f32 	%f114, [%rd16+8];
	ld.global.f32 	%f115, [%rd3+8];
	sub.f32 	%f116, %f114, %f115;
	mul.f32 	%f117, %f113, %f113;
	fma.rn.f32 	%f118, %f110, %f110, %f117;
	fma.rn.f32 	%f119, %f116, %f116, %f118;
	add.f32 	%f120, %f119, 0f3F800000;
	sqrt.rn.f32 	%f121, %f120;
	ld.global.f32 	%f122, [%rd3+48];
	ld.global.f32 	%f123, [%rd16+48];
	sub.f32 	%f124, %f122, %f123;
	abs.f32 	%f125, %f124;
	mov.f32 	%f126, 0f3F800000;
	sub.f32 	%f127, %f126, %f125;
	mul.f32 	%f128, %f209, %f127;
	div.rn.f32 	%f129, %f128, %f120;
	mul.f32 	%f130, %f110, %f129;
	div.rn.f32 	%f131, %f130, %f121;
	add.f32 	%f216, %f216, %f131;
	mul.f32 	%f132, %f113, %f129;
	div.rn.f32 	%f133, %f132, %f121;
	add.f32 	%f217, %f217, %f133;
	mul.f32 	%f134, %f116, %f129;
	div.rn.f32 	%f135, %f134, %f121;
	add.f32 	%f218, %f218, %f135;
$L__BB9_10:
	add.s32 	%r24, %r23, %r4;
	setp.eq.s32 	%p7, %r64, 0;
	@%p7 bra 	$L__BB9_12;
	ld.param.f32 	%f210, [_Z20clusterNeuronsKernelP13OpticalNeuroniffi_param_2];
	mul.wide.u32 	%rd17, %r63, 80;
	add.s64 	%rd18, %rd2, %rd17;
	ld.global.f32 	%f136, [%rd18];
	ld.global.f32 	%f137, [%rd3];
	sub.f32 	%f138, %f136, %f137;
	ld.global.f32 	%f139, [%rd18+4];
	ld.global.f32 	%f140, [%rd3+4];
	sub.f32 	%f141, %f139, %f140;
	ld.global.f32 	%f142, [%rd18+8];
	ld.global.f32 	%f143, [%rd3+8];
	sub.f32 	%f144, %f142, %f143;
	mul.f32 	%f145, %f141, %f141;
	fma.rn.f32 	%f146, %f138, %f138, %f145;
	fma.rn.f32 	%f147, %f144, %f144, %f146;
	add.f32 	%f148, %f147, 0f3F800000;
	sqrt.rn.f32 	%f149, %f148;
	ld.global.f32 	%f150, [%rd3+48];
	ld.global.f32 	%f151, [%rd18+48];
	sub.f32 	%f152, %f150, %f151;
	abs.f32 	%f153, %f152;
	mov.f32 	%f154, 0f3F800000;
	sub.f32 	%f155, %f154, %f153;
	mul.f32 	%f156, %f210, %f155;
	div.rn.f32 	%f157, %f156, %f148;
	mul.f32 	%f158, %f138, %f157;
	div.rn.f32 	%f159, %f158, %f149;
	add.f32 	%f216, %f216, %f159;
	mul.f32 	%f160, %f141, %f157;
	div.rn.f32 	%f161, %f160, %f149;
	add.f32 	%f217, %f217, %f161;
	mul.f32 	%f162, %f144, %f157;
	div.rn.f32 	%f163, %f162, %f149;
	add.f32 	%f218, %f218, %f163;
$L__BB9_12:
	add.s32 	%r57, %r24, %r4;
	add.s32 	%r68, %r57, %r4;
	shl.b32 	%r58, %r4, 2;
	add.s32 	%r66, %r66, %r58;
	add.s32 	%r65, %r65, %r58;
	add.s32 	%r64, %r64, %r58;
	add.s32 	%r63, %r63, %r58;
	add.s32 	%r62, %r62, %r58;
	add.s32 	%r61, %r61, %r58;
	add.s32 	%r60, %r60, %r58;
	add.s32 	%r59, %r59, 4;
	setp.ne.s32 	%p8, %r59, 0;
	@%p8 bra 	$L__BB9_4;
$L__BB9_13:
	setp.eq.s32 	%p9, %r6, 0;
	@%p9 bra 	$L__BB9_18;
	neg.s32 	%r70, %r6;
	sub.s32 	%r69, %r68, %r2;
	mul.wide.s32 	%rd19, %r47, 80;
	mul.wide.u32 	%rd20, %r68, 80;
	add.s64 	%rd21, %rd19, %rd20;
	add.s64 	%rd22, %rd1, %rd21;
	mul.wide.u32 	%rd5, %r4, 80;
$L__BB9_15:
	.pragma "nounroll";
	setp.eq.s32 	%p10, %r69, 0;
	@%p10 bra 	$L__BB9_17;
	ld.param.f32 	%f211, [_Z20clusterNeuronsKernelP13OpticalNeuroniffi_param_2];
	ld.global.f32 	%f164, [%rd22];
	ld.global.f32 	%f165, [%rd3];
	sub.f32 	%f166, %f164, %f165;
	ld.global.f32 	%f167, [%rd22+4];
	ld.global.f32 	%f168, [%rd3+4];
	sub.f32 	%f169, %f167, %f168;
	ld.global.f32 	%f170, [%rd22+8];
	ld.global.f32 	%f171, [%rd3+8];
	sub.f32 	%f172, %f170, %f171;
	mul.f32 	%f173, %f169, %f169;
	fma.rn.f32 	%f174, %f166, %f166, %f173;
	fma.rn.f32 	%f175, %f172, %f172, %f174;
	add.f32 	%f176, %f175, 0f3F800000;
	sqrt.rn.f32 	%f177, %f176;
	ld.global.f32 	%f178, [%rd3+48];
	ld.global.f32 	%f179, [%rd22+48];
	sub.f32 	%f180, %f178, %f179;
	abs.f32 	%f181, %f180;
	mov.f32 	%f182, 0f3F800000;
	sub.f32 	%f183, %f182, %f181;
	mul.f32 	%f184, %f211, %f183;
	div.rn.f32 	%f185, %f184, %f176;
	mul.f32 	%f186, %f166, %f185;
	div.rn.f32 	%f187, %f186, %f177;
	add.f32 	%f216, %f216, %f187;
	mul.f32 	%f188, %f169, %f185;
	div.rn.f32 	%f189, %f188, %f177;
	add.f32 	%f217, %f217, %f189;
	mul.f32 	%f190, %f172, %f185;
	div.rn.f32 	%f191, %f190, %f177;
	add.f32 	%f218, %f218, %f191;
$L__BB9_17:
	add.s32 	%r70, %r70, 1;
	setp.ne.s32 	%p11, %r70, 0;
	add.s32 	%r69, %r69, %r4;
	add.s64 	%rd22, %rd22, %rd5;
	@%p11 bra 	$L__BB9_15;
$L__BB9_18:
	ld.param.f32 	%f212, [_Z20clusterNeuronsKernelP13OpticalNeuroniffi_param_3];
	ld.global.f32 	%f192, [%rd3+12];
	mul.f32 	%f193, %f192, 0f3F733333;
	fma.rn.f32 	%f194, %f212, %f216, %f193;
	st.global.f32 	[%rd3+12], %f194;
	ld.global.f32 	%f195, [%rd3+16];
	mul.f32 	%f196, %f195, 0f3F733333;
	fma.rn.f32 	%f197, %f212, %f217, %f196;
	st.global.f32 	[%rd3+16], %f197;
	ld.global.f32 	%f198, [%rd3+20];
	mul.f32 	%f199, %f198, 0f3F733333;
	fma.rn.f32 	%f200, %f212, %f218, %f199;
	st.global.f32 	[%rd3+20], %f200;
	ld.global.f32 	%f201, [%rd3];
	fma.rn.f32 	%f202, %f212, %f194, %f201;
	st.global.f32 	[%rd3], %f202;
	ld.global.f32 	%f203, [%rd3+4];
	fma.rn.f32 	%f204, %f212, %f197, %f203;
	st.global.f32 	[%rd3+4], %f204;
	ld.global.f32 	%f205, [%rd3+8];
	fma.rn.f32 	%f206, %f212, %f200, %f205;
	st.global.f32 	[%rd3+8], %f206;
$L__BB9_19:
	ret;

}
	// .globl	_Z26temperatureAnnealingKernelP13OpticalNeuroniffii
.visible .entry _Z26temperatureAnnealingKernelP13OpticalNeuroniffii(
	.param .u64 .ptr .align 1 _Z26temperatureAnnealingKernelP13OpticalNeuroniffii_param_0,
	.param .u32 _Z26temperatureAnnealingKernelP13OpticalNeuroniffii_param_1,
	.param .f32 _Z26temperatureAnnealingKernelP13OpticalNeuroniffii_param_2,
	.param .f32 _Z26temperatureAnnealingKernelP13OpticalNeuroniffii_param_3,
	.param .u32 _Z26temperatureAnnealingKernelP13OpticalNeuroniffii_param_4,
	.param .u32 _Z26temperatureAnnealingKernelP13OpticalNeuroniffii_param_5
)
{
	.reg .pred 	%p<2>;
	.reg .b32 	%r<11>;
	.reg .b32 	%f<9>;
	.reg .b64 	%rd<5>;

	ld.param.u64 	%rd1, [_Z26temperatureAnnealingKernelP13OpticalNeuroniffii_param_0];
	ld.param.u32 	%r3, [_Z26temperatureAnnealingKernelP13OpticalNeuroniffii_param_1];
	ld.param.f32 	%f1, [_Z26temperatureAnnealingKernelP13OpticalNeuroniffii_param_2];
	ld.param.f32 	%f2, [_Z26temperatureAnnealingKernelP13OpticalNeuroniffii_param_3];
	ld.param.u32 	%r5, [_Z26temperatureAnnealingKernelP13OpticalNeuroniffii_param_4];
	ld.param.u32 	%r4, [_Z26temperatureAnnealingKernelP13OpticalNeuroniffii_param_5];
	mov.u32 	%r6, %ctaid.x;
	mov.u32 	%r7, %ntid.x;
	mov.u32 	%r8, %tid.x;
	mad.lo.s32 	%r1, %r6, %r7, %r8;
	div.s32 	%r2, %r1, %r3;
	setp.ge.s32 	%p1, %r2, %r5;
	@%p1 bra 	$L__BB10_2;
	cvta.to.global.u64 	%rd2, %rd1;
	rem.s32 	%r9, %r1, %r3;
	mad.lo.s32 	%r10, %r2, %r3, %r9;
	cvt.rn.f32.s32 	%f3, %r4;
	fma.rn.f32 	%f4, %f3, 0f3A83126F, 0f3F800000;
	mul.f32 	%f5, %f1, %f4;
	mul.wide.s32 	%rd3, %r10, 80;
	add.s64 	%rd4, %rd2, %rd3;
	ld.global.f32 	%f6, [%rd4+60];
	mul.f32 	%f7, %f5, %f6;
	max.f32 	%f8, %f2, %f7;
	st.global.f32 	[%rd4+60], %f8;
$L__BB10_2:
	ret;

}
	// .globl	_Z17debugNeuronValuesP13OpticalNeuroniiPKc
.visible .entry _Z17debugNeuronValuesP13OpticalNeuroniiPKc(
	.param .u64 .ptr .align 1 _Z17debugNeuronValuesP13OpticalNeuroniiPKc_param_0,
	.param .u32 _Z17debugNeuronValuesP13OpticalNeuroniiPKc_param_1,
	.param .u32 _Z17debugNeuronValuesP13OpticalNeuroniiPKc_param_2,
	.param .u64 .ptr .align 1 _Z17debugNeuronValuesP13OpticalNeuroniiPKc_param_3
)
{
	.local .align 16 .b8 	__local_depot11[48];
	.reg .b64 	%SP;
	.reg .b64 	%SPL;
	.reg .pred 	%p<8>;
	.reg .b32 	%r<46>;
	.reg .b32 	%f<50>;
	.reg .b64 	%rd<19>;
	.reg .b64 	%fd<8>;

	mov.u64 	%SPL, __local_depot11;
	cvta.local.u64 	%SP, %SPL;
	ld.param.u64 	%rd6, [_Z17debugNeuronValuesP13OpticalNeuroniiPKc_param_0];
	ld.param.u32 	%r22, [_Z17debugNeuronValuesP13OpticalNeuroniiPKc_param_1];
	ld.param.u32 	%r23, [_Z17debugNeuronValuesP13OpticalNeuroniiPKc_param_2];
	ld.param.u64 	%rd5, [_Z17debugNeuronValuesP13OpticalNeuroniiPKc_param_3];
	cvta.to.global.u64 	%rd1, %rd6;
	add.u64 	%rd7, %SP, 0;
	add.u64 	%rd2, %SPL, 0;
	mov.u32 	%r24, %tid.x;
	mov.u32 	%r25, %ctaid.x;
	or.b32  	%r26, %r24, %r25;
	setp.ne.s32 	%p1, %r26, 0;
	@%p1 bra 	$L__BB11_8;
	setp.lt.s32 	%p2, %r23, 1;
	mov.f32 	%f49, 0f00000000;
	mov.f32 	%f48, 0fCE6E6B28;
	mov.f32 	%f47, 0f4E6E6B28;
	mov.b32 	%r40, 0;
	mov.u32 	%r45, %r40;
	@%p2 bra 	$L__BB11_4;
	min.u32 	%r40, %r23, 3;
	neg.s32 	%r37, %r40;
	add.s64 	%rd3, %rd1, 60;
	mov.f32 	%f47, 0f4E6E6B28;
	mov.f32 	%f48, 0fCE6E6B28;
	mov.f32 	%f49, 0f00000000;
	mov.b32 	%r38, 0;
	mov.u64 	%rd10, $str;
	mov.u32 	%r36, %r22;
	mov.u32 	%r45, %r38;
$L__BB11_3:
	mul.wide.s32 	%rd8, %r36, 80;
	add.s64 	%rd9, %rd3, %rd8;
	ld.global.f32 	%f25, [%rd9+-12];
	min.f32 	%f47, %f47, %f25;
	max.f32 	%f48, %f48, %f25;
	add.f32 	%f49, %f49, %f25;
	abs.f32 	%f26, %f25;
	setp.lt.f32 	%p3, %f26, 0f358637BD;
	selp.u32 	%r29, 1, 0, %p3;
	add.s32 	%r45, %r45, %r29;
	cvt.f64.f32 	%fd1, %f25;
	ld.global.f32 	%f27, [%rd9+-4];
	cvt.f64.f32 	%fd2, %f27;
	ld.global.f32 	%f28, [%rd9];
	cvt.f64.f32 	%fd3, %f28;
	ld.global.f32 	%f29, [%rd9+-24];
	ld.global.f32 	%f30, [%rd9+-20];
	mul.f32 	%f31, %f30, %f30;
	fma.rn.f32 	%f32, %f29, %f29, %f31;
	sqrt.rn.f32 	%f33, %f32;
	cvt.f64.f32 	%fd4, %f33;
	st.local.u64 	[%rd2], %rd5;
	st.local.u32 	[%rd2+8], %r38;
	st.local.v2.f64 	[%rd2+16], {%fd1, %fd2};
	st.local.v2.f64 	[%rd2+32], {%fd3, %fd4};
	cvta.global.u64 	%rd11, %rd10;
	{ // callseq 0, 0
	.param .b64 param0;
	st.param.b64 	[param0], %rd11;
	.param .b64 param1;
	st.param.b64 	[param1], %rd7;
	.param .b32 retval0;
	call.uni (retval0), 
	vprintf, 
	(
	param0, 
	param1
	);
	ld.param.b32 	%r30, [retval0];
	} // callseq 0
	add.s32 	%r38, %r38, 1;
	add.s32 	%r37, %r37, 1;
	setp.ne.s32 	%p4, %r37, 0;
	add.s32 	%r36, %r36, 1;
	@%p4 bra 	$L__BB11_3;
$L__BB11_4:
	setp.le.s32 	%p5, %r23, %r40;
	@%p5 bra 	$L__BB11_7;
	min.s32 	%r32, %r23, 10;
	sub.s32 	%r43, %r40, %r32;
	add.s64 	%rd4, %rd1, 48;
	add.s32 	%r42, %r40, %r22;
$L__BB11_6:
	mul.wide.s32 	%rd13, %r42, 80;
	add.s64 	%rd14, %rd4, %rd13;
	ld.global.f32 	%f34, [%rd14];
	min.f32 	%f47, %f47, %f34;
	max.f32 	%f48, %f48, %f34;
	add.f32 	%f49, %f49, %f34;
	abs.f32 	%f35, %f34;
	setp.lt.f32 	%p6, %f35, 0f358637BD;
	selp.u32 	%r33, 1, 0, %p6;
	add.s32 	%r45, %r45, %r33;
	add.s32 	%r43, %r43, 1;
	setp.ne.s32 	%p7, %r43, 0;
	add.s32 	%r42, %r42, 1;
	@%p7 bra 	$L__BB11_6;
$L__BB11_7:
	cvt.f64.f32 	%fd5, %f47;
	cvt.f64.f32 	%fd6, %f48;
	cvt.rn.f32.s32 	%f36, %r23;
	div.rn.f32 	%f37, %f49, %f36;
	cvt.f64.f32 	%fd7, %f37;
	mov.b64 	%rd15, %fd5;
	st.local.v2.u64 	[%rd2], {%rd5, %rd15};
	st.local.v2.f64 	[%rd2+16], {%fd6, %fd7};
	st.local.v2.u32 	[%rd2+32], {%r45, %r23};
	mov.u64 	%rd16, $str$1;
	cvta.global.u64 	%rd17, %rd16;
	add.u64 	%rd18, %SP, 0;
	{ // callseq 1, 0
	.param .b64 param0;
	st.param.b64 	[param0], %rd17;
	.param .b64 param1;
	st.param.b64 	[param1], %rd18;
	.param .b32 retval0;
	call.uni (retval0), 
	vprintf, 
	(
	param0, 
	param1
	);
	ld.param.b32 	%r34, [retval0];
	} // callseq 1
$L__BB11_8:
	ret;

}
	// .globl	_Z19debugSynapseWeightsP14OpticalSynapseiiPKc
.visible .entry _Z19debugSynapseWeightsP14OpticalSynapseiiPKc(
	.param .u64 .ptr .align 1 _Z19debugSynapseWeightsP14OpticalSynapseiiPKc_param_0,
	.param .u32 _Z19debugSynapseWeightsP14OpticalSynapseiiPKc_param_1,
	.param .u32 _Z19debugSynapseWeightsP14OpticalSynapseiiPKc_param_2,
	.param .u64 .ptr .align 1 _Z19debugSynapseWeightsP14OpticalSynapseiiPKc_param_3
)
{
	.local .align 8 .b8 	__local_depot12[40];
	.reg .b64 	%SP;
	.reg .b64 	%SPL;
	.reg .pred 	%p<26>;
	.reg .b16 	%rs<4>;
	.reg .b32 	%r<86>;
	.reg .b32 	%f<138>;
	.reg .b64 	%rd<17>;
	.reg .b64 	%fd<10>;

	mov.u64 	%SPL, __local_depot12;
	cvta.local.u64 	%SP, %SPL;
	ld.param.u64 	%rd4, [_Z19debugSynapseWeightsP14OpticalSynapseiiPKc_param_0];
	ld.param.u32 	%r28, [_Z19debugSynapseWeightsP14OpticalSynapseiiPKc_param_1];
	ld.param.u32 	%r29, [_Z19debugSynapseWeightsP14OpticalSynapseiiPKc_param_2];
	ld.param.u64 	%rd3, [_Z19debugSynapseWeightsP14OpticalSynapseiiPKc_param_3];
	cvta.to.global.u64 	%rd1, %rd4;
	mov.u32 	%r30, %tid.x;
	mov.u32 	%r31, %ctaid.x;
	or.b32  	%r32, %r30, %r31;
	setp.ne.s32 	%p1, %r32, 0;
	@%p1 bra 	$L__BB12_15;
	min.s32 	%r1, %r29, 100;
	setp.lt.s32 	%p2, %r29, 1;
	mov.b32 	%r84, 0;
	mov.f32 	%f136, 0f00000000;
	mov.f64 	%fd9, 0dC1CDCD6500000000;
	mov.f64 	%fd8, 0d41CDCD6500000000;
	@%p2 bra 	$L__BB12_14;
	and.b32  	%r2, %r1, 7;
	setp.lt.u32 	%p3, %r29, 8;
	mov.f32 	%f134, 0f4E6E6B28;
	mov.f32 	%f135, 0fCE6E6B28;
	mov.f32 	%f136, 0f00000000;
	mov.b32 	%r79, 0;
	mov.u32 	%r84, %r79;
	@%p3 bra 	$L__BB12_5;
	and.b32  	%r79, %r1, 120;
	cvt.u16.u32 	%rs1, %r1;
	shr.u16 	%rs2, %rs1, 3;
	and.b16  	%rs3, %rs2, 15;
	mul.wide.u16 	%r37, %rs3, 8;
	neg.s32 	%r73, %r37;
	add.s64 	%rd2, %rd1, 184;
	mov.f32 	%f134, 0f4E6E6B28;
	mov.f32 	%f135, 0fCE6E6B28;
	mov.f32 	%f136, 0f00000000;
	mov.b32 	%r84, 0;
	mov.u32 	%r72, %r28;
$L__BB12_4:
	.pragma "nounroll";
	mul.wide.s32 	%rd5, %r72, 44;
	add.s64 	%rd6, %rd2, %rd5;
	ld.global.f32 	%f46, [%rd6+-176];
	min.f32 	%f47, %f134, %f46;
	max.f32 	%f48, %f135, %f46;
	add.f32 	%f49, %f136, %f46;
	abs.f32 	%f50, %f46;
	setp.lt.f32 	%p4, %f50, 0f358637BD;
	selp.u32 	%r38, 1, 0, %p4;
	add.s32 	%r39, %r84, %r38;
	ld.global.f32 	%f51, [%rd6+-132];
	min.f32 	%f52, %f47, %f51;
	max.f32 	%f53, %f48, %f51;
	add.f32 	%f54, %f49, %f51;
	abs.f32 	%f55, %f51;
	setp.lt.f32 	%p5, %f55, 0f358637BD;
	selp.u32 	%r40, 1, 0, %p5;
	add.s32 	%r41, %r39, %r40;
	ld.global.f32 	%f56, [%rd6+-88];
	min.f32 	%f57, %f52, %f56;
	max.f32 	%f58, %f53, %f56;
	add.f32 	%f59, %f54, %f56;
	abs.f32 	%f60, %f56;
	setp.lt.f32 	%p6, %f60, 0f358637BD;
	selp.u32 	%r42, 1, 0, %p6;
	add.s32 	%r43, %r41, %r42;
	ld.global.f32 	%f61, [%rd6+-44];
	min.f32 	%f62, %f57, %f61;
	max.f32 	%f63, %f58, %f61;
	add.f32 	%f64, %f59, %f61;
	abs.f32 	%f65, %f61;
	setp.lt.f32 	%p7, %f65, 0f358637BD;
	selp.u32 	%r44, 1, 0, %p7;
	add.s32 	%r45, %r43, %r44;
	ld.global.f32 	%f66, [%rd6];
	min.f32 	%f67, %f62, %f66;
	max.f32 	%f68, %f63, %f66;
	add.f32 	%f69, %f64, %f66;
	abs.f32 	%f70, %f66;
	setp.lt.f32 	%p8, %f70, 0f358637BD;
	selp.u32 	%r46, 1, 0, %p8;
	add.s32 	%r47, %r45, %r46;
	ld.global.f32 	%f71, [%rd6+44];
	min.f32 	%f72, %f67, %f71;
	max.f32 	%f73, %f68, %f71;
	add.f32 	%f74, %f69, %f71;
	abs.f32 	%f75, %f71;
	setp.lt.f32 	%p9, %f75, 0f358637BD;
	selp.u32 	%r48, 1, 0, %p9;
	add.s32 	%r49, %r47, %r48;
	ld.global.f32 	%f76, [%rd6+88];
	min.f32 	%f77, %f72, %f76;
	max.f32 	%f78, %f73, %f76;
	add.f32 	%f79, %f74, %f76;
	abs.f32 	%f80, %f76;
	setp.lt.f32 	%p10, %f80, 0f358637BD;
	selp.u32 	%r50, 1, 0, %p10;
	add.s32 	%r51, %r49, %r50;
	ld.global.f32 	%f81, [%rd6+132];
	min.f32 	%f134, %f77, %f81;
	max.f32 	%f135, %f78, %f81;
	add.f32 	%f136, %f79, %f81;
	abs.f32 	%f82, %f81;
	setp.lt.f32 	%p11, %f82, 0f358637BD;
	selp.u32 	%r52, 1, 0, %p11;
	add.s32 	%r84, %r51, %r52;
	add.s32 	%r73, %r73, 8;
	add.s32 	%r72, %r72, 8;
	setp.ne.s32 	%p12, %r73, 0;
	@%p12 bra 	$L__BB12_4;
$L__BB12_5:
	setp.eq.s32 	%p13, %r2, 0;
	@%p13 bra 	$L__BB12_13;
	and.b32  	%r14, %r1, 3;
	setp.lt.u32 	%p14, %r2, 4;
	@%p14 bra 	$L__BB12_8;
	add.s32 	%r54, %r79, %r28;
	mul.wide.s32 	%rd7, %r54, 44;
	add.s64 	%rd8, %rd1, %rd7;
	ld.global.f32 	%f84, [%rd8+8];
	min.f32 	%f85, %f134, %f84;
	max.f32 	%f86, %f135, %f84;
	add.f32 	%f87, %f136, %f84;
	abs.f32 	%f88, %f84;
	setp.lt.f32 	%p15, %f88, 0f358637BD;
	selp.u32 	%r55, 1, 0, %p15;
	add.s32 	%r56, %r84, %r55;
	ld.global.f32 	%f89, [%rd8+52];
	min.f32 	%f90, %f85, %f89;
	max.f32 	%f91, %f86, %f89;
	add.f32 	%f92, %f87, %f89;
	abs.f32 	%f93, %f89;
	setp.lt.f32 	%p16, %f93, 0f358637BD;
	selp.u32 	%r57, 1, 0, %p16;
	add.s32 	%r58, %r56, %r57;
	ld.global.f32 	%f94, [%rd8+96];
	min.f32 	%f95, %f90, %f94;
	max.f32 	%f96, %f91, %f94;
	add.f32 	%f97, %f92, %f94;
	abs.f32 	%f98, %f94;
	setp.lt.f32 	%p17, %f98, 0f358637BD;
	selp.u32 	%r59, 1, 0, %p17;
	add.s32 	%r60, %r58, %r59;
	ld.global.f32 	%f99, [%rd8+140];
	min.f32 	%f134, %f95, %f99;
	max.f32 	%f135, %f96, %f99;
	add.f32 	%f136, %f97, %f99;
	abs.f32 	%f100, %f99;
	setp.lt.f32 	%p18, %f100, 0f358637BD;
	selp.u32 	%r61, 1, 0, %p18;
	add.s32 	%r84, %r60, %r61;
	add.s32 	%r79, %r79, 4;
$L__BB12_8:
	setp.eq.s32 	%p19, %r14, 0;
	@%p19 bra 	$L__BB12_13;
	setp.eq.s32 	%p20, %r14, 1;
	@%p20 bra 	$L__BB12_11;
	add.s32 	%r63, %r79, %r28;
	mul.wide.s32 	%rd9, %r63, 44;
	add.s64 	%rd10, %rd1, %rd9;
	ld.global.f32 	%f102, [%rd10+8];
	min.f32 	%f103, %f134, %f102;
	max.f32 	%f104, %f135, %f102;
	add.f32 	%f105, %f136, %f102;
	abs.f32 	%f106, %f102;
	setp.lt.f32 	%p21, %f106, 0f358637BD;
	selp.u32 	%r64, 1, 0, %p21;
	add.s32 	%r65, %r84, %r64;
	ld.global.f32 	%f107, [%rd10+52];
	min.f32 	%f134, %f103, %f107;
	max.f32 	%f135, %f104, %f107;
	add.f32 	%f136, %f105, %f107;
	abs.f32 	%f108, %f107;
	setp.lt.f32 	%p22, %f108, 0f358637BD;
	selp.u32 	%r66, 1, 0, %p22;
	add.s32 	%r84, %r65, %r66;
	add.s32 	%r79, %r79, 2;
$L__BB12_11:
	and.b32  	%r67, %r1, 1;
	setp.eq.b32 	%p23, %r67, 1;
	not.pred 	%p24, %p23;
	@%p24 bra 	$L__BB12_13;
	add.s32 	%r68, %r79, %r28;
	mul.wide.s32 	%rd11, %r68, 44;
	add.s64 	%rd12, %rd1, %rd11;
	ld.global.f32 	%f109, [%rd12+8];
	min.f32 	%f134, %f134, %f109;
	max.f32 	%f135, %f135, %f109;
	add.f32 	%f136, %f136, %f109;
	abs.f32 	%f110, %f109;
	setp.lt.f32 	%p25, %f110, 0f358637BD;
	selp.u32 	%r69, 1, 0, %p25;
	add.s32 	%r84, %r84, %r69;
$L__BB12_13:
	cvt.f64.f32 	%fd8, %f134;
	cvt.f64.f32 	%fd9, %f135;
$L__BB12_14:
	add.u64 	%rd13, %SP, 0;
	add.u64 	%rd14, %SPL, 0;
	cvt.rn.f32.s32 	%f111, %r29;
	div.rn.f32 	%f112, %f136, %f111;
	cvt.f64.f32 	%fd7, %f112;
	st.local.u64 	[%rd14], %rd3;
	st.local.f64 	[%rd14+8], %fd8;
	st.local.f64 	[%rd14+16], %fd9;
	st.local.f64 	[%rd14+24], %fd7;
	st.local.u32 	[%rd14+32], %r84;
	mov.u64 	%rd15, $str$2;
	cvta.global.u64 	%rd16, %rd15;
	{ // callseq 2, 0
	.param .b64 param0;
	st.param.b64 	[param0], %rd16;
	.param .b64 param1;
	st.param.b64 	[param1], %rd13;
	.param .b32 retval0;
	call.uni (retval0), 
	vprintf, 
	(
	param0, 
	param1
	);
	ld.param.b32 	%r70, [retval0];
	} // callseq 2
$L__BB12_15:
	ret;

}
	// .globl	_Z17verifyInputLoadedPfii
.visible .entry _Z17verifyInputLoadedPfii(
	.param .u64 .ptr .align 1 _Z17verifyInputLoadedPfii_param_0,
	.param .u32 _Z17verifyInputLoadedPfii_param_1,
	.param .u32 _Z17verifyInputLoadedPfii_param_2
)
{
	.local .align 8 .b8 	__local_depot13[16];
	.reg .b64 	%SP;
	.reg .b64 	%SPL;
	.reg .pred 	%p<40>;
	.reg .b32 	%r<114>;
	.reg .b32 	%f<82>;
	.reg .b64 	%rd<20>;
	.reg .b64 	%fd<5>;

	mov.u64 	%SPL, __local_depot13;
	cvta.local.u64 	%SP, %SPL;
	ld.param.u64 	%rd8, [_Z17verifyInputLoadedPfii_param_0];
	ld.param.u32 	%r32, [_Z17verifyInputLoadedPfii_param_1];
	ld.param.u32 	%r33, [_Z17verifyInputLoadedPfii_param_2];
	cvta.to.global.u64 	%rd1, %rd8;
	mov.u32 	%r34, %tid.x;
	mov.u32 	%r35, %ctaid.x;
	or.b32  	%r36, %r34, %r35;
	setp.ne.s32 	%p1, %r36, 0;
	@%p1 bra 	$L__BB13_16;
	mul.lo.s32 	%r1, %r33, %r32;
	setp.lt.s32 	%p2, %r1, 1;
	mov.b32 	%r112, 0;
	mov.f64 	%fd4, 0d0000000000000000;
	@%p2 bra 	$L__BB13_15;
	min.u32 	%r2, %r1, 1000;
	and.b32  	%r3, %r2, 15;
	setp.lt.u32 	%p3, %r1, 16;
	mov.f32 	%f81, 0f00000000;
	mov.b32 	%r105, 0;
	mov.u32 	%r112, %r105;
	@%p3 bra 	$L__BB13_5;
	and.b32  	%r105, %r2, 1008;
	neg.s32 	%r99, %r105;
	add.s64 	%rd18, %rd1, 32;
	mov.f32 	%f81, 0f00000000;
	mov.b32 	%r112, 0;
$L__BB13_4:
	.pragma "nounroll";
	ld.global.f32 	%f17, [%rd18+-32];
	add.f32 	%f18, %f81, %f17;
	setp.gt.f32 	%p4, %f17, 0f3C23D70A;
	selp.u32 	%r41, 1, 0, %p4;
	add.s32 	%r42, %r112, %r41;
	ld.global.f32 	%f19, [%rd18+-28];
	add.f32 	%f20, %f18, %f19;
	setp.gt.f32 	%p5, %f19, 0f3C23D70A;
	selp.u32 	%r43, 1, 0, %p5;
	add.s32 	%r44, %r42, %r43;
	ld.global.f32 	%f21, [%rd18+-24];
	add.f32 	%f22, %f20, %f21;
	setp.gt.f32 	%p6, %f21, 0f3C23D70A;
	selp.u32 	%r45, 1, 0, %p6;
	add.s32 	%r46, %r44, %r45;
	ld.global.f32 	%f23, [%rd18+-20];
	add.f32 	%f24, %f22, %f23;
	setp.gt.f32 	%p7, %f23, 0f3C23D70A;
	selp.u32 	%r47, 1, 0, %p7;
	add.s32 	%r48, %r46, %r47;
	ld.global.f32 	%f25, [%rd18+-16];
	add.f32 	%f26, %f24, %f25;
	setp.gt.f32 	%p8, %f25, 0f3C23D70A;
	selp.u32 	%r49, 1, 0, %p8;
	add.s32 	%r50, %r48, %r49;
	ld.global.f32 	%f27, [%rd18+-12];
	add.f32 	%f28, %f26, %f27;
	setp.gt.f32 	%p9, %f27, 0f3C23D70A;
	selp.u32 	%r51, 1, 0, %p9;
	add.s32 	%r52, %r50, %r51;
	ld.global.f32 	%f29, [%rd18+-8];
	add.f32 	%f30, %f28, %f29;
	setp.gt.f32 	%p10, %f29, 0f3C23D70A;
	selp.u32 	%r53, 1, 0, %p10;
	add.s32 	%r54, %r52, %r53;
	ld.global.f32 	%f31, [%rd18+-4];
	add.f32 	%f32, %f30, %f31;
	setp.gt.f32 	%p11, %f31, 0f3C23D70A;
	selp.u32 	%r55, 1, 0, %p11;
	add.s32 	%r56, %r54, %r55;
	ld.global.f32 	%f33, [%rd18];
	add.f32 	%f34, %f32, %f33;
	setp.gt.f32 	%p12, %f33, 0f3C23D70A;
	selp.u32 	%r57, 1, 0, %p12;
	add.s32 	%r58, %r56, %r57;
	ld.global.f32 	%f35, [%rd18+4];
	add.f32 	%f36, %f34, %f35;
	setp.gt.f32 	%p13, %f35, 0f3C23D70A;
	selp.u32 	%r59, 1, 0, %p13;
	add.s32 	%r60, %r58, %r59;
	ld.global.f32 	%f37, [%rd18+8];
	add.f32 	%f38, %f36, %f37;
	setp.gt.f32 	%p14, %f37, 0f3C23D70A;
	selp.u32 	%r61, 1, 0, %p14;
	add.s32 	%r62, %r60, %r61;
	ld.global.f32 	%f39, [%rd18+12];
	add.f32 	%f40, %f38, %f39;
	setp.gt.f32 	%p15, %f39, 0f3C23D70A;
	selp.u32 	%r63, 1, 0, %p15;
	add.s32 	%r64, %r62, %r63;
	ld.global.f32 	%f41, [%rd18+16];
	add.f32 	%f42, %f40, %f41;
	setp.gt.f32 	%p16, %f41, 0f3C23D70A;
	selp.u32 	%r65, 1, 0, %p16;
	add.s32 	%r66, %r64, %r65;
	ld.global.f32 	%f43, [%rd18+20];
	add.f32 	%f44, %f42, %f43;
	setp.gt.f32 	%p17, %f43, 0f3C23D70A;
	selp.u32 	%r67, 1, 0, %p17;
	add.s32 	%r68, %r66, %r67;
	ld.global.f32 	%f45, [%rd18+24];
	add.f32 	%f46, %f44, %f45;
	setp.gt.f32 	%p18, %f45, 0f3C23D70A;
	selp.u32 	%r69, 1, 0, %p18;
	add.s32 	%r70, %r68, %r69;
	ld.global.f32 	%f47, [%rd18+28];
	add.f32 	%f81, %f46, %f47;
	setp.gt.f32 	%p19, %f47, 0f3C23D70A;
	selp.u32 	%r71, 1, 0, %p19;
	add.s32 	%r112, %r70, %r71;
	add.s32 	%r99, %r99, 16;
	add.s64 	%rd18, %rd18, 64;
	setp.ne.s32 	%p20, %r99, 0;
	@%p20 bra 	$L__BB13_4;
$L__BB13_5:
	setp.eq.s32 	%p21, %r3, 0;
	@%p21 bra 	$L__BB13_14;
	and.b32  	%r13, %r2, 7;
	setp.lt.u32 	%p22, %r3, 8;
	@%p22 bra 	$L__BB13_8;
	mul.wide.u32 	%rd9, %r105, 4;
	add.s64 	%rd10, %rd1, %rd9;
	ld.global.f32 	%f49, [%rd10];
	add.f32 	%f50, %f81, %f49;
	setp.gt.f32 	%p23, %f49, 0f3C23D70A;
	selp.u32 	%r73, 1, 0, %p23;
	add.s32 	%r74, %r112, %r73;
	ld.global.f32 	%f51, [%rd10+4];
	add.f32 	%f52, %f50, %f51;
	setp.gt.f32 	%p24, %f51, 0f3C23D70A;
	selp.u32 	%r75, 1, 0, %p24;
	add.s32 	%r76, %r74, %r75;
	ld.global.f32 	%f53, [%rd10+8];
	add.f32 	%f54, %f52, %f53;
	setp.gt.f32 	%p25, %f53, 0f3C23D70A;
	selp.u32 	%r77, 1, 0, %p25;
	add.s32 	%r78, %r76, %r77;
	ld.global.f32 	%f55, [%rd10+12];
	add.f32 	%f56, %f54, %f55;
	setp.gt.f32 	%p26, %f55, 0f3C23D70A;
	selp.u32 	%r79, 1, 0, %p26;
	add.s32 	%r80, %r78, %r79;
	ld.global.f32 	%f57, [%rd10+16];
	add.f32 	%f58, %f56, %f57;
	setp.gt.f32 	%p27, %f57, 0f3C23D70A;
	selp.u32 	%r81, 1, 0, %p27;
	add.s32 	%r82, %r80, %r81;
	ld.global.f32 	%f59, [%rd10+20];
	add.f32 	%f60, %f58, %f59;
	setp.gt.f32 	%p28, %f59, 0f3C23D70A;
	selp.u32 	%r83, 1, 0, %p28;
	add.s32 	%r84, %r82, %r83;
	ld.global.f32 	%f61, [%rd10+24];
	add.f32 	%f62, %f60, %f61;
	setp.gt.f32 	%p29, %f61, 0f3C23D70A;
	selp.u32 	%r85, 1, 0, %p29;
	add.s32 	%r86, %r84, %r85;
	ld.global.f32 	%f63, [%rd10+28];
	add.f32 	%f81, %f62, %f63;
	setp.gt.f32 	%p30, %f63, 0f3C23D70A;
	selp.u32 	%r87, 1, 0, %p30;
	add.s32 	%r112, %r86, %r87;
	add.s32 	%r105, %r105, 8;
$L__BB13_8:
	setp.eq.s32 	%p31, %r13, 0;
	@%p31 bra 	$L__BB13_14;
	and.b32  	%r19, %r2, 3;
	setp.lt.u32 	%p32, %r13, 4;
	@%p32 bra 	$L__BB13_11;
	mul.wide.u32 	%rd11, %r105, 4;
	add.s64 	%rd12, %rd1, %rd11;
	ld.global.f32 	%f65, [%rd12];
	add.f32 	%f66, %f81, %f65;
	setp.gt.f32 	%p33, %f65, 0f3C23D70A;
	selp.u32 	%r89, 1, 0, %p33;
	add.s32 	%r90, %r112, %r89;
	ld.global.f32 	%f67, [%rd12+4];
	add.f32 	%f68, %f66, %f67;
	setp.gt.f32 	%p34, %f67, 0f3C23D70A;
	selp.u32 	%r91, 1, 0, %p34;
	add.s32 	%r92, %r90, %r91;
	ld.global.f32 	%f69, [%rd12+8];
	add.f32 	%f70, %f68, %f69;
	setp.gt.f32 	%p35, %f69, 0f3C23D70A;
	selp.u32 	%r93, 1, 0, %p35;
	add.s32 	%r94, %r92, %r93;
	ld.global.f32 	%f71, [%rd12+12];
	add.f32 	%f81, %f70, %f71;
	setp.gt.f32 	%p36, %f71, 0f3C23D70A;
	selp.u32 	%r95, 1, 0, %p36;
	add.s32 	%r112, %r94, %r95;
	add.s32 	%r105, %r105, 4;
$L__BB13_11:
	setp.eq.s32 	%p37, %r19, 0;
	@%p37 bra 	$L__BB13_14;
	mul.wide.u32 	%rd13, %r105, 4;
	add.s64 	%rd19, %rd1, %rd13;
	neg.s32 	%r110, %r19;
$L__BB13_13:
	.pragma "nounroll";
	ld.global.f32 	%f72, [%rd19];
	add.f32 	%f81, %f81, %f72;
	setp.gt.f32 	%p38, %f72, 0f3C23D70A;
	selp.u32 	%r96, 1, 0, %p38;
	add.s32 	%r112, %r112, %r96;
	add.s64 	%rd19, %rd19, 4;
	add.s32 	%r110, %r110, 1;
	setp.ne.s32 	%p39, %r110, 0;
	@%p39 bra 	$L__BB13_13;
$L__BB13_14:
	cvt.f64.f32 	%fd4, %f81;
$L__BB13_15:
	add.u64 	%rd14, %SP, 0;
	add.u64 	%rd15, %SPL, 0;
	st.local.f64 	[%rd15], %fd4;
	st.local.u32 	[%rd15+8], %r112;
	mov.u64 	%rd16, $str$3;
	cvta.global.u64 	%rd17, %rd16;
	{ // callseq 3, 0
	.param .b64 param0;
	st.param.b64 	[param0], %rd17;
	.param .b64 param1;
	st.param.b64 	[param1], %rd14;
	.param .b32 retval0;
	call.uni (retval0), 
	vprintf, 
	(
	param0, 
	param1
	);
	ld.param.b32 	%r97, [retval0];
	} // callseq 3
$L__BB13_16:
	ret;

}
	// .globl	_Z22rewardPunishmentKernelP13OpticalNeuronPKiiiiif
.visible .entry _Z22rewardPunishmentKernelP13OpticalNeuronPKiiiiif(
	.param .u64 .ptr .align 1 _Z22rewardPunishmentKernelP13OpticalNeuronPKiiiiif_param_0,
	.param .u64 .ptr .align 1 _Z22rewardPunishmentKernelP13OpticalNeuronPKiiiiif_param_1,
	.param .u32 _Z22rewardPunishmentKernelP13OpticalNeuronPKiiiiif_param_2,
	.param .u32 _Z22rewardPunishmentKernelP13OpticalNeuronPKiiiiif_param_3,
	.param .u32 _Z22rewardPunishmentKernelP13OpticalNeuronPKiiiiif_param_4,
	.param .u32 _Z22rewardPunishmentKernelP13OpticalNeuronPKiiiiif_param_5,
	.param .f32 _Z22rewardPunishmentKernelP13OpticalNeuronPKiiiiif_param_6
)
{
	.reg .pred 	%p<46>;
	.reg .b32 	%r<59>;
	.reg .b32 	%f<279>;
	.reg .b64 	%rd<39>;

	ld.param.u64 	%rd12, [_Z22rewardPunishmentKernelP13OpticalNeuronPKiiiiif_param_0];
	ld.param.u64 	%rd13, [_Z22rewardPunishmentKernelP13OpticalNeuronPKiiiiif_param_1];
	ld.param.u32 	%r24, [_Z22rewardPunishmentKernelP13OpticalNeuronPKiiiiif_param_2];
	ld.param.u32 	%r25, [_Z22rewardPunishmentKernelP13OpticalNeuronPKiiiiif_param_3];
	ld.param.u32 	%r27, [_Z22rewardPunishmentKernelP13OpticalNeuronPKiiiiif_param_4];
	ld.param.u32 	%r26, [_Z22rewardPunishmentKernelP13OpticalNeuronPKiiiiif_param_5];
	ld.param.f32 	%f2, [_Z22rewardPunishmentKernelP13OpticalNeuronPKiiiiif_param_6];
	mov.u32 	%r28, %ctaid.x;
	mov.u32 	%r29, %ntid.x;
	mov.u32 	%r30, %tid.x;
	mad.lo.s32 	%r1, %r28, %r29, %r30;
	setp.ge.s32 	%p1, %r1, %r27;
	@%p1 bra 	$L__BB14_42;
	cvta.to.global.u64 	%rd14, %rd13;
	cvta.to.global.u64 	%rd1, %rd12;
	mul.lo.s32 	%r31, %r24, %r1;
	cvt.s64.s32 	%rd15, %r31;
	cvt.s64.s32 	%rd16, %r26;
	add.s64 	%rd2, %rd16, %rd15;
	mul.wide.s32 	%rd17, %r1, 4;
	add.s64 	%rd18, %rd14, %rd17;
	ld.global.u32 	%r2, [%rd18];
	setp.lt.s32 	%p2, %r25, 1;
	@%p2 bra 	$L__BB14_42;
	mad.lo.s64 	%rd3, %rd2, 80, %rd1;
	mul.f32 	%f1, %f2, 0f3E4CCCCD;
	mul.wide.u32 	%rd19, %r2, 80;
	add.s64 	%rd20, %rd3, %rd19;
	add.s64 	%rd4, %rd20, 56;
	and.b32  	%r3, %r25, 7;
	setp.lt.u32 	%p3, %r25, 8;
	mov.b32 	%r51, 0;
	@%p3 bra 	$L__BB14_6;
	and.b32  	%r51, %r25, 2147483640;
	neg.s32 	%r54, %r2;
	add.s64 	%rd37, %rd3, 376;
	mov.b32 	%r55, 0;
$L__BB14_4:
	.pragma "nounroll";
	setp.ne.s32 	%p4, %r54, 0;
	@%p4 bra 	$L__BB14_43;
	ld.global.f32 	%f8, [%rd4];
	add.f32 	%f9, %f2, %f8;
	st.global.f32 	[%rd4], %f9;
	ld.global.f32 	%f10, [%rd4+8];
	add.f32 	%f11, %f10, 0f3DCCCCCD;
	min.f32 	%f12, %f11, 0f3F800000;
	st.global.f32 	[%rd4+8], %f12;
	bra.uni 	$L__BB14_44;
$L__BB14_6:
	setp.eq.s32 	%p13, %r3, 0;
	@%p13 bra 	$L__BB14_34;
	and.b32  	%r7, %r25, 3;
	setp.lt.u32 	%p14, %r3, 4;
	@%p14 bra 	$L__BB14_21;
	setp.eq.s32 	%p15, %r51, %r2;
	@%p15 bra 	$L__BB14_10;
	mul.wide.u32 	%rd22, %r51, 80;
	add.s64 	%rd23, %rd3, %rd22;
	ld.global.f32 	%f83, [%rd23+56];
	sub.f32 	%f84, %f83, %f1;
	st.global.f32 	[%rd23+56], %f84;
	ld.global.f32 	%f85, [%rd23+64];
	mul.f32 	%f86, %f85, 0f3F733333;
	max.f32 	%f87, %f86, 0f3DCCCCCD;
	st.global.f32 	[%rd23+64], %f87;
	bra.uni 	$L__BB14_11;
$L__BB14_10:
	ld.global.f32 	%f88, [%rd4];
	add.f32 	%f89, %f2, %f88;
	st.global.f32 	[%rd4], %f89;
	ld.global.f32 	%f90, [%rd4+8];
	add.f32 	%f91, %f90, 0f3DCCCCCD;
	min.f32 	%f92, %f91, 0f3F800000;
	st.global.f32 	[%rd4+8], %f92;
$L__BB14_11:
	add.s32 	%r41, %r51, 1;
	setp.eq.s32 	%p16, %r41, %r2;
	mul.wide.u32 	%rd24, %r51, 80;
	add.s64 	%rd25, %rd3, %rd24;
	add.s64 	%rd6, %rd25, 56;
	@%p16 bra 	$L__BB14_13;
	ld.global.f32 	%f93, [%rd6+80];
	sub.f32 	%f94, %f93, %f1;
	st.global.f32 	[%rd6+80], %f94;
	ld.global.f32 	%f95, [%rd6+88];
	mul.f32 	%f96, %f95, 0f3F733333;
	max.f32 	%f97, %f96, 0f3DCCCCCD;
	st.global.f32 	[%rd6+88], %f97;
	bra.uni 	$L__BB14_14;
$L__BB14_13:
	ld.global.f32 	%f98, [%rd4];
	add.f32 	%f99, %f2, %f98;
	st.global.f32 	[%rd4], %f99;
	ld.global.f32 	%f100, [%rd4+8];
	add.f32 	%f101, %f100, 0f3DCCCCCD;
	min.f32 	%f102, %f101, 0f3F800000;
	st.global.f32 	[%rd4+8], %f102;
$L__BB14_14:
	add.s32 	%r42, %r51, 2;
	setp.eq.s32 	%p17, %r42, %r2;
	@%p17 bra 	$L__BB14_16;
	ld.global.f32 	%f103, [%rd6+160];
	sub.f32 	%f104, %f103, %f1;
	st.global.f32 	[%rd6+160], %f104;
	ld.global.f32 	%f105, [%rd6+168];
	mul.f32 	%f106, %f105, 0f3F733333;
	max.f32 	%f107, %f106, 0f3DCCCCCD;
	st.global.f32 	[%rd6+168], %f107;
	bra.uni 	$L__BB14_17;
$L__BB14_16:
	ld.global.f32 	%f108, [%rd4];
	add.f32 	%f109, %f2, %f108;
	st.global.f32 	[%rd4], %f109;
	ld.global.f32 	%f110, [%rd4+8];
	add.f32 	%f111, %f110, 0f3DCCCCCD;
	min.f32 	%f112, %f111, 0f3F800000;
	st.global.f32 	[%rd4+8], %f112;
$L__BB14_17:
	add.s32 	%r43, %r51, 3;
	setp.eq.s32 	%p18, %r43, %r2;
	@%p18 bra 	$L__BB14_19;
	ld.global.f32 	%f113, [%rd6+240];
	sub.f32 	%f114, %f113, %f1;
	st.global.f32 	[%rd6+240], %f114;
	ld.global.f32 	%f115, [%rd6+248];
	mul.f32 	%f116, %f115, 0f3F733333;
	max.f32 	%f117, %f116, 0f3DCCCCCD;
	st.global.f32 	[%rd6+248], %f117;
	bra.uni 	$L__BB14_20;
$L__BB14_19:
	ld.global.f32 	%f118, [%rd4];
	add.f32 	%f119, %f2, %f118;
	st.global.f32 	[%rd4], %f119;
	ld.global.f32 	%f120, [%rd4+8];
	add.f32 	%f121, %f120, 0f3DCCCCCD;
	min.f32 	%f122, %f121, 0f3F800000;
	st.global.f32 	[%rd4+8], %f122;
$L__BB14_20:
	add.s32 	%r51, %r51, 4;
$L__BB14_21:
	setp.eq.s32 	%p19, %r7, 0;
	@%p19 bra 	$L__BB14_34;
	setp.eq.s32 	%p20, %r7, 1;
	@%p20 bra 	$L__BB14_30;
	setp.eq.s32 	%p21, %r51, %r2;
	@%p21 bra 	$L__BB14_25;
	mul.wide.u32 	%rd26, %r51, 80;
	add.s64 	%rd27, %rd3, %rd26;
	ld.global.f32 	%f123, [%rd27+56];
	sub.f32 	%f124, %f123, %f1;
	st.global.f32 	[%rd27+56], %f124;
	ld.global.f32 	%f125, [%rd27+64];
	mul.f32 	%f126, %f125, 0f3F733333;
	max.f32 	%f127, %f126, 0f3DCCCCCD;
	st.global.f32 	[%rd27+64], %f127;
	bra.uni 	$L__BB14_26;
$L__BB14_25:
	ld.global.f32 	%f128, [%rd4];
	add.f32 	%f129, %f2, %f128;
	st.global.f32 	[%rd4], %f129;
	ld.global.f32 	%f130, [%rd4+8];
	add.f32 	%f131, %f130, 0f3DCCCCCD;
	min.f32 	%f132, %f131, 0f3F800000;
	st.global.f32 	[%rd4+8], %f132;
$L__BB14_26:
	add.s32 	%r44, %r51, 1;
	setp.eq.s32 	%p22, %r44, %r2;
	@%p22 bra 	$L__BB14_28;
	mul.wide.u32 	%rd28, %r51, 80;
	add.s64 	%rd29, %rd3, %rd28;
	ld.global.f32 	%f133, [%rd29+136];
	sub.f32 	%f134, %f133, %f1;
	st.global.f32 	[%rd29+136], %f134;
	ld.global.f32 	%f135, [%rd29+144];
	mul.f32 	%f136, %f135, 0f3F733333;
	max.f32 	%f137, %f136, 0f3DCCCCCD;
	st.global.f32 	[%rd29+144], %f137;
	bra.uni 	$L__BB14_29;
$L__BB14_28:
	ld.global.f32 	%f138, [%rd4];
	add.f32 	%f139, %f2, %f138;
	st.global.f32 	[%rd4], %f139;
	ld.global.f32 	%f140, [%rd4+8];
	add.f32 	%f141, %f140, 0f3DCCCCCD;
	min.f32 	%f142, %f141, 0f3F800000;
	st.global.f32 	[%rd4+8], %f142;
$L__BB14_29:
	add.s32 	%r51, %r51, 2;
$L__BB14_30:
	and.b32  	%r45, %r25, 1;
	setp.eq.b32 	%p23, %r45, 1;
	not.pred 	%p24, %p23;
	@%p24 bra 	$L__BB14_34;
	setp.eq.s32 	%p25, %r51, %r2;
	@%p25 bra 	$L__BB14_33;
	mul.wide.u32 	%rd30, %r51, 80;
	add.s64 	%rd31, %rd3, %rd30;
	ld.global.f32 	%f143, [%rd31+56];
	sub.f32 	%f144, %f143, %f1;
	st.global.f32 	[%rd31+56], %f144;
	ld.global.f32 	%f145, [%rd31+64];
	mul.f32 	%f146, %f145, 0f3F733333;
	max.f32 	%f147, %f146, 0f3DCCCCCD;
	st.global.f32 	[%rd31+64], %f147;
	bra.uni 	$L__BB14_34;
$L__BB14_33:
	ld.global.f32 	%f148, [%rd4];
	add.f32 	%f149, %f2, %f148;
	st.global.f32 	[%rd4], %f149;
	ld.global.f32 	%f150, [%rd4+8];
	add.f32 	%f151, %f150, 0f3DCCCCCD;
	min.f32 	%f152, %f151, 0f3F800000;
	st.global.f32 	[%rd4+8], %f152;
$L__BB14_34:
	and.b32  	%r12, %r25, 3;
	setp.lt.u32 	%p26, %r25, 4;
	mov.b32 	%r57, 0;
	@%p26 bra 	$L__BB14_37;
	and.b32  	%r57, %r25, 2147483644;
	neg.s32 	%r56, %r57;
	add.s64 	%rd38, %rd3, 196;
$L__BB14_36:
	.pragma "nounroll";
	ld.global.f32 	%f153, [%rd38+-140];
	abs.f32 	%f154, %f153;
	mul.f32 	%f155, %f154, 0f4038AA3B;
	ex2.approx.ftz.f32 	%f156, %f155;
	add.f32 	%f157, %f156, 0f3F800000;
	rcp.approx.ftz.f32 	%f158, %f157;
	fma.rn.f32 	%f159, %f158, 0fC0000000, 0f3F800000;
	setp.ge.f32 	%p27, %f154, 0f41102CB4;
	selp.f32 	%f160, 0f3F800000, %f159, %p27;
	copysign.f32 	%f161, %f153, %f160;
	mul.f32 	%f162, %f153, %f153;
	fma.rn.f32 	%f163, %f162, 0f3C80F082, 0fBD563CAE;
	fma.rn.f32 	%f164, %f163, %f162, 0f3E085941;
	fma.rn.f32 	%f165, %f164, %f162, 0fBEAAA9ED;
	fma.rn.f32 	%f166, %f165, %f162, 0f00000000;
	fma.rn.f32 	%f167, %f166, %f153, %f153;
	setp.ge.f32 	%p28, %f154, 0f3F19999A;
	selp.f32 	%f168, %f161, %f167, %p28;
	st.global.f32 	[%rd38+-148], %f168;
	max.f32 	%f169, %f168, 0f00000000;
	sqrt.rn.f32 	%f170, %f169;
	st.global.f32 	[%rd38+-160], %f170;
	mov.b32 	%r47, 0;
	st.global.u32 	[%rd38+-156], %r47;
	ld.global.f32 	%f171, [%rd38+-60];
	abs.f32 	%f172, %f171;
	mul.f32 	%f173, %f172, 0f4038AA3B;
	ex2.approx.ftz.f32 	%f174, %f173;
	add.f32 	%f175, %f174, 0f3F800000;
	rcp.approx.ftz.f32 	%f176, %f175;
	fma.rn.f32 	%f177, %f176, 0fC0000000, 0f3F800000;
	setp.ge.f32 	%p29, %f172, 0f41102CB4;
	selp.f32 	%f178, 0f3F800000, %f177, %p29;
	copysign.f32 	%f179, %f171, %f178;
	mul.f32 	%f180, %f171, %f171;
	fma.rn.f32 	%f181, %f180, 0f3C80F082, 0fBD563CAE;
	fma.rn.f32 	%f182, %f181, %f180, 0f3E085941;
	fma.rn.f32 	%f183, %f182, %f180, 0fBEAAA9ED;
	fma.rn.f32 	%f184, %f183, %f180, 0f00000000;
	fma.rn.f32 	%f185, %f184, %f171, %f171;
	setp.ge.f32 	%p30, %f172, 0f3F19999A;
	selp.f32 	%f186, %f179, %f185, %p30;
	st.global.f32 	[%rd38+-68], %f186;
	max.f32 	%f187, %f186, 0f00000000;
	sqrt.rn.f32 	%f188, %f187;
	st.global.f32 	[%rd38+-80], %f188;
	st.global.u32 	[%rd38+-76], %r47;
	ld.global.f32 	%f189, [%rd38+20];
	abs.f32 	%f190, %f189;
	mul.f32 	%f191, %f190, 0f4038AA3B;
	ex2.approx.ftz.f32 	%f192, %f191;
	add.f32 	%f193, %f192, 0f3F800000;
	rcp.approx.ftz.f32 	%f194, %f193;
	fma.rn.f32 	%f195, %f194, 0fC0000000, 0f3F800000;
	setp.ge.f32 	%p31, %f190, 0f41102CB4;
	selp.f32 	%f196, 0f3F800000, %f195, %p31;
	copysign.f32 	%f197, %f189, %f196;
	mul.f32 	%f198, %f189, %f189;
	fma.rn.f32 	%f199, %f198, 0f3C80F082, 0fBD563CAE;
	fma.rn.f32 	%f200, %f199, %f198, 0f3E085941;
	fma.rn.f32 	%f201, %f200, %f198, 0fBEAAA9ED;
	fma.rn.f32 	%f202, %f201, %f198, 0f00000000;
	fma.rn.f32 	%f203, %f202, %f189, %f189;
	setp.ge.f32 	%p32, %f190, 0f3F19999A;
	selp.f32 	%f204, %f197, %f203, %p32;
	st.global.f32 	[%rd38+12], %f204;
	max.f32 	%f205, %f204, 0f00000000;
	sqrt.rn.f32 	%f206, %f205;
	st.global.f32 	[%rd38], %f206;
	st.global.u32 	[%rd38+4], %r47;
	ld.global.f32 	%f207, [%rd38+100];
	abs.f32 	%f208, %f207;
	mul.f32 	%f209, %f208, 0f4038AA3B;
	ex2.approx.ftz.f32 	%f210, %f209;
	add.f32 	%f211, %f210, 0f3F800000;
	rcp.approx.ftz.f32 	%f212, %f211;
	fma.rn.f32 	%f213, %f212, 0fC0000000, 0f3F800000;
	setp.ge.f32 	%p33, %f208, 0f41102CB4;
	selp.f32 	%f214, 0f3F800000, %f213, %p33;
	copysign.f32 	%f215, %f207, %f214;
	mul.f32 	%f216, %f207, %f207;
	fma.rn.f32 	%f217, %f216, 0f3C80F082, 0fBD563CAE;
	fma.rn.f32 	%f218, %f217, %f216, 0f3E085941;
	fma.rn.f32 	%f219, %f218, %f216, 0fBEAAA9ED;
	fma.rn.f32 	%f220, %f219, %f216, 0f00000000;
	fma.rn.f32 	%f221, %f220, %f207, %f207;
	setp.ge.f32 	%p34, %f208, 0f3F19999A;
	selp.f32 	%f222, %f215, %f221, %p34;
	st.global.f32 	[%rd38+92], %f222;
	max.f32 	%f223, %f222, 0f00000000;
	sqrt.rn.f32 	%f224, %f223;
	st.global.f32 	[%rd38+80], %f224;
	st.global.u32 	[%rd38+84], %r47;
	add.s32 	%r56, %r56, 4;
	add.s64 	%rd38, %rd38, 320;
	setp.ne.s32 	%p35, %r56, 0;
	@%p35 bra 	$L__BB14_36;
$L__BB14_37:
	setp.eq.s32 	%p36, %r12, 0;
	@%p36 bra 	$L__BB14_42;
	setp.eq.s32 	%p37, %r12, 1;
	@%p37 bra 	$L__BB14_40;
	mul.wide.u32 	%rd33, %r57, 80;
	add.s64 	%rd34, %rd3, %rd33;
	ld.global.f32 	%f225, [%rd34+56];
	abs.f32 	%f226, %f225;
	mul.f32 	%f227, %f226, 0f4038AA3B;
	ex2.approx.ftz.f32 	%f228, %f227;
	add.f32 	%f229, %f228, 0f3F800000;
	rcp.approx.ftz.f32 	%f230, %f229;
	fma.rn.f32 	%f231, %f230, 0fC0000000, 0f3F800000;
	setp.ge.f32 	%p38, %f226, 0f41102CB4;
	selp.f32 	%f232, 0f3F800000, %f231, %p38;
	copysign.f32 	%f233, %f225, %f232;
	mul.f32 	%f234, %f225, %f225;
	fma.rn.f32 	%f235, %f234, 0f3C80F082, 0fBD563CAE;
	fma.rn.f32 	%f236, %f235, %f234, 0f3E085941;
	fma.rn.f32 	%f237, %f236, %f234, 0fBEAAA9ED;
	fma.rn.f32 	%f238, %f237, %f234, 0f00000000;
	fma.rn.f32 	%f239, %f238, %f225, %f225;
	setp.ge.f32 	%p39, %f226, 0f3F19999A;
	selp.f32 	%f240, %f233, %f239, %p39;
	st.global.f32 	[%rd34+48], %f240;
	max.f32 	%f241, %f240, 0f00000000;
	sqrt.rn.f32 	%f242, %f241;
	st.global.f32 	[%rd34+36], %f242;
	mov.b32 	%r48, 0;
	st.global.u32 	[%rd34+40], %r48;
	ld.global.f32 	%f243, [%rd34+136];
	abs.f32 	%f244, %f243;
	mul.f32 	%f245, %f244, 0f4038AA3B;
	ex2.approx.ftz.f32 	%f246, %f245;
	add.f32 	%f247, %f246, 0f3F800000;
	rcp.approx.ftz.f32 	%f248, %f247;
	fma.rn.f32 	%f249, %f248, 0fC0000000, 0f3F800000;
	setp.ge.f32 	%p40, %f244, 0f41102CB4;
	selp.f32 	%f250, 0f3F800000, %f249, %p40;
	copysign.f32 	%f251, %f243, %f250;
	mul.f32 	%f252, %f243, %f243;
	fma.rn.f32 	%f253, %f252, 0f3C80F082, 0fBD563CAE;
	fma.rn.f32 	%f254, %f253, %f252, 0f3E085941;
	fma.rn.f32 	%f255, %f254, %f252, 0fBEAAA9ED;
	fma.rn.f32 	%f256, %f255, %f252, 0f00000000;
	fma.rn.f32 	%f257, %f256, %f243, %f243;
	setp.ge.f32 	%p41, %f244, 0f3F19999A;
	selp.f32 	%f258, %f251, %f257, %p41;
	st.global.f32 	[%rd34+128], %f258;
	max.f32 	%f259, %f258, 0f00000000;
	sqrt.rn.f32 	%f260, %f259;
	st.global.f32 	[%rd34+116], %f260;
	st.global.u32 	[%rd34+120], %r48;
	add.s32 	%r57, %r57, 2;
$L__BB14_40:
	and.b32  	%r49, %r25, 1;
	setp.eq.b32 	%p42, %r49, 1;
	not.pred 	%p43, %p42;
	@%p43 bra 	$L__BB14_42;
	mul.wide.u32 	%rd35, %r57, 80;
	add.s64 	%rd36, %rd3, %rd35;
	ld.global.f32 	%f261, [%rd36+56];
	abs.f32 	%f262, %f261;
	mul.f32 	%f263, %f262, 0f4038AA3B;
	ex2.approx.ftz.f32 	%f264, %f263;
	add.f32 	%f265, %f264, 0f3F800000;
	rcp.approx.ftz.f32 	%f266, %f265;
	fma.rn.f32 	%f267, %f266, 0fC0000000, 0f3F800000;
	setp.ge.f32 	%p44, %f262, 0f41102CB4;
	selp.f32 	%f268, 0f3F800000, %f267, %p44;
	copysign.f32 	%f269, %f261, %f268;
	mul.f32 	%f270, %f261, %f261;
	fma.rn.f32 	%f271, %f270, 0f3C80F082, 0fBD563CAE;
	fma.rn.f32 	%f272, %f271, %f270, 0f3E085941;
	fma.rn.f32 	%f273, %f272, %f270, 0fBEAAA9ED;
	fma.rn.f32 	%f274, %f273, %f270, 0f00000000;
	fma.rn.f32 	%f275, %f274, %f261, %f261;
	setp.ge.f32 	%p45, %f262, 0f3F19999A;
	selp.f32 	%f276, %f269, %f275, %p45;
	st.global.f32 	[%rd36+48], %f276;
	max.f32 	%f277, %f276, 0f00000000;
	sqrt.rn.f32 	%f278, %f277;
	st.global.f32 	[%rd36+36], %f278;
	mov.b32 	%r50, 0;
	st.global.u32 	[%rd36+40], %r50;
$L__BB14_42:
	ret;
$L__BB14_43:
	ld.global.f32 	%f3, [%rd37+-320];
	sub.f32 	%f4, %f3, %f1;
	st.global.f32 	[%rd37+-320], %f4;
	ld.global.f32 	%f5, [%rd37+-312];
	mul.f32 	%f6, %f5, 0f3F733333;
	max.f32 	%f7, %f6, 0f3DCCCCCD;
	st.global.f32 	[%rd37+-312], %f7;
$L__BB14_44:
	add.s32 	%r34, %r55, 1;
	setp.eq.s32 	%p5, %r34, %r2;
	@%p5 bra 	$L__BB14_46;
	ld.global.f32 	%f13, [%rd37+-240];
	sub.f32 	%f14, %f13, %f1;
	st.global.f32 	[%rd37+-240], %f14;
	ld.global.f32 	%f15, [%rd37+-232];
	mul.f32 	%f16, %f15, 0f3F733333;
	max.f32 	%f17, %f16, 0f3DCCCCCD;
	st.global.f32 	[%rd37+-232], %f17;
	bra.uni 	$L__BB14_47;
$L__BB14_46:
	ld.global.f32 	%f18, [%rd4];
	add.f32 	%f19, %f2, %f18;
	st.global.f32 	[%rd4], %f19;
	ld.global.f32 	%f20, [%rd4+8];
	add.f32 	%f21, %f20, 0f3DCCCCCD;
	min.f32 	%f22, %f21, 0f3F800000;
	st.global.f32 	[%rd4+8], %f22;
$L__BB14_47:
	add.s32 	%r35, %r55, 2;
	setp.eq.s32 	%p6, %r35, %r2;
	@%p6 bra 	$L__BB14_49;
	ld.global.f32 	%f23, [%rd37+-160];
	sub.f32 	%f24, %f23, %f1;
	st.global.f32 	[%rd37+-160], %f24;
	ld.global.f32 	%f25, [%rd37+-152];
	mul.f32 	%f26, %f25, 0f3F733333;
	max.f32 	%f27, %f26, 0f3DCCCCCD;
	st.global.f32 	[%rd37+-152], %f27;
	bra.uni 	$L__BB14_50;
$L__BB14_49:
	ld.global.f32 	%f28, [%rd4];
	add.f32 	%f29, %f2, %f28;
	st.global.f32 	[%rd4], %f29;
	ld.global.f32 	%f30, [%rd4+8];
	add.f32 	%f31, %f30, 0f3DCCCCCD;
	min.f32 	%f32, %f31, 0f3F800000;
	st.global.f32 	[%rd4+8], %f32;
$L__BB14_50:
	add.s32 	%r36, %r55, 3;
	setp.eq.s32 	%p7, %r36, %r2;
	@%p7 bra 	$L__BB14_52;
	ld.global.f32 	%f33, [%rd37+-80];
	sub.f32 	%f34, %f33, %f1;
	st.global.f32 	[%rd37+-80], %f34;
	ld.global.f32 	%f35, [%rd37+-72];
	mul.f32 	%f36, %f35, 0f3F733333;
	max.f32 	%f37, %f36, 0f3DCCCCCD;
	st.global.f32 	[%rd37+-72], %f37;
	bra.uni 	$L__BB14_53;
$L__BB14_52:
	ld.global.f32 	%f38, [%rd4];
	add.f32 	%f39, %f2, %f38;
	st.global.f32 	[%rd4], %f39;
	ld.global.f32 	%f40, [%rd4+8];
	add.f32 	%f41, %f40, 0f3DCCCCCD;
	min.f32 	%f42, %f41, 0f3F800000;
	st.global.f32 	[%rd4+8], %f42;
$L__BB14_53:
	add.s32 	%r37, %r55, 4;
	setp.eq.s32 	%p8, %r37, %r2;
	@%p8 bra 	$L__BB14_55;
	ld.global.f32 	%f43, [%rd37];
	sub.f32 	%f44, %f43, %f1;
	st.global.f32 	[%rd37], %f44;
	ld.global.f32 	%f45, [%rd37+8];
	mul.f32 	%f46, %f45, 0f3F733333;
	max.f32 	%f47, %f46, 0f3DCCCCCD;
	st.global.f32 	[%rd37+8], %f47;
	bra.uni 	$L__BB14_56;
$L__BB14_55:
	ld.global.f32 	%f48, [%rd4];
	add.f32 	%f49, %f2, %f48;
	st.global.f32 	[%rd4], %f49;
	ld.global.f32 	%f50, [%rd4+8];
	add.f32 	%f51, %f50, 0f3DCCCCCD;
	min.f32 	%f52, %f51, 0f3F800000;
	st.global.f32 	[%rd4+8], %f52;
$L__BB14_56:
	add.s32 	%r38, %r55, 5;
	setp.eq.s32 	%p9, %r38, %r2;
	@%p9 bra 	$L__BB14_58;
	ld.global.f32 	%f53, [%rd37+80];
	sub.f32 	%f54, %f53, %f1;
	st.global.f32 	[%rd37+80], %f54;
	ld.global.f32 	%f55, [%rd37+88];
	mul.f32 	%f56, %f55, 0f3F733333;
	max.f32 	%f57, %f56, 0f3DCCCCCD;
	st.global.f32 	[%rd37+88], %f57;
	bra.uni 	$L__BB14_59;
$L__BB14_58:
	ld.global.f32 	%f58, [%rd4];
	add.f32 	%f59, %f2, %f58;
	st.global.f32 	[%rd4], %f59;
	ld.global.f32 	%f60, [%rd4+8];
	add.f32 	%f61, %f60, 0f3DCCCCCD;
	min.f32 	%f62, %f61, 0f3F800000;
	st.global.f32 	[%rd4+8], %f62;
$L__BB14_59:
	add.s32 	%r39, %r55, 6;
	setp.eq.s32 	%p10, %r39, %r2;
	@%p10 bra 	$L__BB14_61;
	ld.global.f32 	%f63, [%rd37+160];
	sub.f32 	%f64, %f63, %f1;
	st.global.f32 	[%rd37+160], %f64;
	ld.global.f32 	%f65, [%rd37+168];
	mul.f32 	%f66, %f65, 0f3F733333;
	max.f32 	%f67, %f66, 0f3DCCCCCD;
	st.global.f32 	[%rd37+168], %f67;
	bra.uni 	$L__BB14_62;
$L__BB14_61:
	ld.global.f32 	%f68, [%rd4];
	add.f32 	%f69, %f2, %f68;
	st.global.f32 	[%rd4], %f69;
	ld.global.f32 	%f70, [%rd4+8];
	add.f32 	%f71, %f70, 0f3DCCCCCD;
	min.f32 	%f72, %f71, 0f3F800000;
	st.global.f32 	[%rd4+8], %f72;
$L__BB14_62:
	add.s32 	%r40, %r55, 7;
	setp.eq.s32 	%p11, %r40, %r2;
	@%p11 bra 	$L__BB14_64;
	ld.global.f32 	%f73, [%rd37+240];
	sub.f32 	%f74, %f73, %f1;
	st.global.f32 	[%rd37+240], %f74;
	ld.global.f32 	%f75, [%rd37+248];
	mul.f32 	%f76, %f75, 0f3F733333;
	max.f32 	%f77, %f76, 0f3DCCCCCD;
	st.global.f32 	[%rd37+248], %f77;
	bra.uni 	$L__BB14_65;
$L__BB14_64:
	ld.global.f32 	%f78, [%rd4];
	add.f32 	%f79, %f2, %f78;
	st.global.f32 	[%rd4], %f79;
	ld.global.f32 	%f80, [%rd4+8];
	add.f32 	%f81, %f80, 0f3DCCCCCD;
	min.f32 	%f82, %f81, 0f3F800000;
	st.global.f32 	[%rd4+8], %f82;
$L__BB14_65:
	add.s32 	%r55, %r55, 8;
	add.s32 	%r54, %r54, 8;
	add.s64 	%rd37, %rd37, 640;
	setp.eq.s32 	%p12, %r55, %r51;
	@%p12 bra 	$L__BB14_6;
	bra.uni 	$L__BB14_4;

}
	// .globl	_Z26getOutputActivationsKernelPK13OpticalNeuronPfiiii
.visible .entry _Z26getOutputActivationsKernelPK13OpticalNeuronPfiiii(
	.param .u64 .ptr .align 1 _Z26getOutputActivationsKernelPK13OpticalNeuronPfiiii_param_0,
	.param .u64 .ptr .align 1 _Z26getOutputActivationsKernelPK13OpticalNeuronPfiiii_param_1,
	.param .u32 _Z26getOutputActivationsKernelPK13OpticalNeuronPfiiii_param_2,
	.param .u32 _Z26getOutputActivationsKernelPK13OpticalNeuronPfiiii_param_3,
	.param .u32 _Z26getOutputActivationsKernelPK13OpticalNeuronPfiiii_param_4,
	.param .u32 _Z26getOutputActivationsKernelPK13OpticalNeuronPfiiii_param_5
)
{
	.reg .pred 	%p<2>;
	.reg .b32 	%r<13>;
	.reg .b32 	%f<2>;
	.reg .b64 	%rd<11>;

	ld.param.u64 	%rd1, [_Z26getOutputActivationsKernelPK13OpticalNeuronPfiiii_param_0];
	ld.param.u64 	%rd2, [_Z26getOutputActivationsKernelPK13OpticalNeuronPfiiii_param_1];
	ld.param.u32 	%r3, [_Z26getOutputActivationsKernelPK13OpticalNeuronPfiiii_param_2];
	ld.param.u32 	%r4, [_Z26getOutputActivationsKernelPK13OpticalNeuronPfiiii_param_3];
	ld.param.u32 	%r6, [_Z26getOutputActivationsKernelPK13OpticalNeuronPfiiii_param_4];
	ld.param.u32 	%r5, [_Z26getOutputActivationsKernelPK13OpticalNeuronPfiiii_param_5];
	mov.u32 	%r7, %ctaid.x;
	mov.u32 	%r8, %ntid.x;
	mov.u32 	%r9, %tid.x;
	mad.lo.s32 	%r1, %r7, %r8, %r9;
	div.s32 	%r2, %r1, %r4;
	setp.ge.s32 	%p1, %r2, %r6;
	@%p1 bra 	$L__BB15_2;
	cvta.to.global.u64 	%rd3, %rd1;
	cvta.to.global.u64 	%rd4, %rd2;
	mul.lo.s32 	%r10, %r2, %r3;
	cvt.s64.s32 	%rd5, %r10;
	rem.s32 	%r11, %r1, %r4;
	add.s32 	%r12, %r11, %r5;
	cvt.s64.s32 	%rd6, %r12;
	add.s64 	%rd7, %rd6, %rd5;
	mad.lo.s64 	%rd8, %rd7, 80, %rd3;
	ld.global.f32 	%f1, [%rd8+56];
	mul.wide.s32 	%rd9, %r1, 4;
	add.s64 	%rd10, %rd4, %rd9;
	st.global.f32 	[%rd10], %f1;
$L__BB15_2:
	ret;

}
	// .globl	_Z18applyOutputMZIMeshP13OpticalNeuroniiiiPKfS2_S2_S2_S2_S2_PKiiP17curandStateXORWOWf
.visible .entry _Z18applyOutputMZIMeshP13OpticalNeuroniiiiPKfS2_S2_S2_S2_S2_PKiiP17curandStateXORWOWf(
	.param .u64 .ptr .align 1 _Z18applyOutputMZIMeshP13OpticalNeuroniiiiPKfS2_S2_S2_S2_S2_PKiiP17curandStateXORWOWf_param_0,
	.param .u32 _Z18applyOutputMZIMeshP13OpticalNeuroniiiiPKfS2_S2_S2_S2_S2_PKiiP17curandStateXORWOWf_param_1,
	.param .u32 _Z18applyOutputMZIMeshP13OpticalNeuroniiiiPKfS2_S2_S2_S2_S2_PKiiP17curandStateXORWOWf_param_2,
	.param .u32 _Z18applyOutputMZIMeshP13OpticalNeuroniiiiPKfS2_S2_S2_S2_S2_PKiiP17curandStateXORWOWf_param_3,
	.param .u32 _Z18applyOutputMZIMeshP13OpticalNeuroniiiiPKfS2_S2_S2_S2_S2_PKiiP17curandStateXORWOWf_param_4,
	.param .u64 .ptr .align 1 _Z18applyOutputMZIMeshP13OpticalNeuroniiiiPKfS2_S2_S2_S2_S2_PKiiP17curandStateXORWOWf_param_5,
	.param .u64 .ptr .align 1 _Z18applyOutputMZIMeshP13OpticalNeuroniiiiPKfS2_S2_S2_S2_S2_PKiiP17curandStateXORWOWf_param_6,
	.param .u64 .ptr .align 1 _Z18applyOutputMZIMeshP13OpticalNeuroniiiiPKfS2_S2_S2_S2_S2_PKiiP17curandStateXORWOWf_param_7,
	.param .u64 .ptr .align 1 _Z18applyOutputMZIMeshP13OpticalNeuroniiiiPKfS2_S2_S2_S2_S2_PKiiP17curandStateXORWOWf_param_8,
	.param .u64 .ptr .align 1 _Z18applyOutputMZIMeshP13OpticalNeuroniiiiPKfS2_S2_S2_S2_S2_PKiiP17curandStateXORWOWf_param_9,
	.param .u64 .ptr .align 1 _Z18applyOutputMZIMeshP13OpticalNeuroniiiiPKfS2_S2_S2_S2_S2_PKiiP17curandStateXORWOWf_param_10,
	.param .u64 .ptr .align 1 _Z18applyOutputMZIMeshP13OpticalNeuroniiiiPKfS2_S2_S2_S2_S2_PKiiP17curandStateXORWOWf_param_11,
	.param .u32 _Z18applyOutputMZIMeshP13OpticalNeuroniiiiPKfS2_S2_S2_S2_S2_PKiiP17curandStateXORWOWf_param_12,
	.param .u64 .ptr .align 1 _Z18applyOutputMZIMeshP13OpticalNeuroniiiiPKfS2_S2_S2_S2_S2_PKiiP17curandStateXORWOWf_param_13,
	.param .f32 _Z18applyOutputMZIMeshP13OpticalNeuroniiiiPKfS2_S2_S2_S2_S2_PKiiP17curandStateXORWOWf_param_14
)
{
	.local .align 16 .b8 	__local_depot16[224];
	.reg .b64 	%SP;
	.reg .b64 	%SPL;
	.reg .pred 	%p<84>;
	.reg .b32 	%r<291>;
	.reg .b32 	%f<525>;
	.reg .b64 	%rd<172>;
	.reg .b64 	%fd<9>;

	mov.u64 	%SPL, __local_depot16;
	ld.param.u64 	%rd49, [_Z18applyOutputMZIMeshP13OpticalNeuroniiiiPKfS2_S2_S2_S2_S2_PKiiP17curandStateXORWOWf_param_0];
	ld.param.u32 	%r112, [_Z18applyOutputMZIMeshP13OpticalNeuroniiiiPKfS2_S2_S2_S2_S2_PKiiP17curandStateXORWOWf_param_1];
	ld.param.u32 	%r116, [_Z18applyOutputMZIMeshP13OpticalNeuroniiiiPKfS2_S2_S2_S2_S2_PKiiP17curandStateXORWOWf_param_2];
	ld.param.u32 	%r113, [_Z18applyOutputMZIMeshP13OpticalNeuroniiiiPKfS2_S2_S2_S2_S2_PKiiP17curandStateXORWOWf_param_3];
	ld.param.u32 	%r114, [_Z18applyOutputMZIMeshP13OpticalNeuroniiiiPKfS2_S2_S2_S2_S2_PKiiP17curandStateXORWOWf_param_4];
	ld.param.u64 	%rd50, [_Z18applyOutputMZIMeshP13OpticalNeuroniiiiPKfS2_S2_S2_S2_S2_PKiiP17curandStateXORWOWf_param_5];
	ld.param.u64 	%rd51, [_Z18applyOutputMZIMeshP13OpticalNeuroniiiiPKfS2_S2_S2_S2_S2_PKiiP17curandStateXORWOWf_param_6];
	ld.param.u64 	%rd53, [_Z18applyOutputMZIMeshP13OpticalNeuroniiiiPKfS2_S2_S2_S2_S2_PKiiP17curandStateXORWOWf_param_8];
	ld.param.u64 	%rd55, [_Z18applyOutputMZIMeshP13OpticalNeuroniiiiPKfS2_S2_S2_S2_S2_PKiiP17curandStateXORWOWf_param_10];
	ld.param.u64 	%rd57, [_Z18applyOutputMZIMeshP13OpticalNeuroniiiiPKfS2_S2_S2_S2_S2_PKiiP17curandStateXORWOWf_param_11];
	ld.param.u32 	%r115, [_Z18applyOutputMZIMeshP13OpticalNeuroniiiiPKfS2_S2_S2_S2_S2_PKiiP17curandStateXORWOWf_param_12];
	ld.param.f32 	%f53, [_Z18applyOutputMZIMeshP13OpticalNeuroniiiiPKfS2_S2_S2_S2_S2_PKiiP17curandStateXORWOWf_param_14];
	cvta.to.global.u64 	%rd1, %rd57;
	add.u64 	%rd2, %SPL, 0;
	add.u64 	%rd3, %SPL, 0;
	add.u64 	%rd4, %SPL, 0;
	add.u64 	%rd5, %SPL, 0;
	add.u64 	%rd6, %SPL, 32;
	add.u64 	%rd7, %SPL, 160;
	mov.u32 	%r117, %ctaid.x;
	mov.u32 	%r118, %ntid.x;
	mov.u32 	%r119, %tid.x;
	mad.lo.s32 	%r1, %r117, %r118, %r119;
	setp.ge.s32 	%p1, %r1, %r116;
	@%p1 bra 	$L__BB16_81;
	cvta.to.global.u64 	%rd8, %rd49;
	mul.lo.s32 	%r2, %r112, %r1;
	mul.wide.s32 	%rd64, %r2, 80;
	add.s64 	%rd9, %rd8, %rd64;
	mov.f32 	%f54, 0f00000000;
	st.local.v4.f32 	[%rd6], {%f54, %f54, %f54, %f54};
	add.s64 	%rd170, %rd6, 16;
	st.local.v4.f32 	[%rd6+16], {%f54, %f54, %f54, %f54};
	st.local.v4.f32 	[%rd6+32], {%f54, %f54, %f54, %f54};
	st.local.v4.f32 	[%rd6+48], {%f54, %f54, %f54, %f54};
	st.local.v4.f32 	[%rd6+64], {%f54, %f54, %f54, %f54};
	st.local.v4.f32 	[%rd6+80], {%f54, %f54, %f54, %f54};
	st.local.v4.f32 	[%rd6+96], {%f54, %f54, %f54, %f54};
	st.local.v4.f32 	[%rd6+112], {%f54, %f54, %f54, %f54};
	setp.lt.s32 	%p2, %r114, 1;
	@%p2 bra 	$L__BB16_14;
	and.b32  	%r3, %r114, 15;
	setp.lt.u32 	%p3, %r114, 16;
	mov.b32 	%r255, 0;
	@%p3 bra 	$L__BB16_5;
	and.b32  	%r255, %r114, 2147483632;
	mov.b32 	%r260, 0;
$L__BB16_4:
	.pragma "nounroll";
	mul.wide.u32 	%rd65, %r260, 8;
	add.s64 	%rd66, %rd6, %rd65;
	add.s32 	%r122, %r260, %r113;
	mul.wide.s32 	%rd67, %r122, 80;
	add.s64 	%rd68, %rd9, %rd67;
	ld.global.f32 	%f55, [%rd68+36];
	ld.global.f32 	%f56, [%rd68+40];
	ld.global.f32 	%f57, [%rd68+116];
	ld.global.f32 	%f58, [%rd68+120];
	st.local.v4.f32 	[%rd66], {%f55, %f56, %f57, %f58};
	ld.global.f32 	%f59, [%rd68+196];
	ld.global.f32 	%f60, [%rd68+200];
	ld.global.f32 	%f61, [%rd68+276];
	ld.global.f32 	%f62, [%rd68+280];
	st.local.v4.f32 	[%rd66+16], {%f59, %f60, %f61, %f62};
	ld.global.f32 	%f63, [%rd68+356];
	ld.global.f32 	%f64, [%rd68+360];
	ld.global.f32 	%f65, [%rd68+436];
	ld.global.f32 	%f66, [%rd68+440];
	st.local.v4.f32 	[%rd66+32], {%f63, %f64, %f65, %f66};
	ld.global.f32 	%f67, [%rd68+516];
	ld.global.f32 	%f68, [%rd68+520];
	ld.global.f32 	%f69, [%rd68+596];
	ld.global.f32 	%f70, [%rd68+600];
	st.local.v4.f32 	[%rd66+48], {%f67, %f68, %f69, %f70};
	ld.global.f32 	%f71, [%rd68+676];
	ld.global.f32 	%f72, [%rd68+680];
	ld.global.f32 	%f73, [%rd68+756];
	ld.global.f32 	%f74, [%rd68+760];
	st.local.v4.f32 	[%rd66+64], {%f71, %f72, %f73, %f74};
	ld.global.f32 	%f75, [%rd68+836];
	ld.global.f32 	%f76, [%rd68+840];
	ld.global.f32 	%f77, [%rd68+916];
	ld.global.f32 	%f78, [%rd68+920];
	st.local.v4.f32 	[%rd66+80], {%f75, %f76, %f77, %f78};
	ld.global.f32 	%f79, [%rd68+996];
	ld.global.f32 	%f80, [%rd68+1000];
	ld.global.f32 	%f81, [%rd68+1076];
	ld.global.f32 	%f82, [%rd68+1080];
	st.local.v4.f32 	[%rd66+96], {%f79, %f80, %f81, %f82};
	ld.global.f32 	%f83, [%rd68+1156];
	ld.global.f32 	%f84, [%rd68+1160];
	ld.global.f32 	%f85, [%rd68+1236];
	ld.global.f32 	%f86, [%rd68+1240];
	st.local.v4.f32 	[%rd66+112], {%f83, %f84, %f85, %f86};
	add.s32 	%r260, %r260, 16;
	setp.eq.s32 	%p4, %r260, %r255;
	@%p4 bra 	$L__BB16_5;
	bra.uni 	$L__BB16_4;
$L__BB16_5:
	setp.eq.s32 	%p5, %r3, 0;
	@%p5 bra 	$L__BB16_14;
	and.b32  	%r6, %r114, 7;
	setp.lt.u32 	%p6, %r3, 8;
	@%p6 bra 	$L__BB16_8;
	mul.wide.u32 	%rd69, %r255, 8;
	add.s64 	%rd70, %rd6, %rd69;
	add.s32 	%r123, %r255, %r113;
	mul.wide.s32 	%rd71, %r123, 80;
	add.s64 	%rd72, %rd9, %rd71;
	ld.global.f32 	%f87, [%rd72+36];
	ld.global.f32 	%f88, [%rd72+40];
	st.local.v2.f32 	[%rd70], {%f87, %f88};
	ld.global.f32 	%f89, [%rd72+116];
	ld.global.f32 	%f90, [%rd72+120];
	st.local.v2.f32 	[%rd70+8], {%f89, %f90};
	ld.global.f32 	%f91, [%rd72+196];
	ld.global.f32 	%f92, [%rd72+200];
	st.local.v2.f32 	[%rd70+16], {%f91, %f92};
	ld.global.f32 	%f93, [%rd72+276];
	ld.global.f32 	%f94, [%rd72+280];
	st.local.v2.f32 	[%rd70+24], {%f93, %f94};
	ld.global.f32 	%f95, [%rd72+356];
	ld.global.f32 	%f96, [%rd72+360];
	st.local.v2.f32 	[%rd70+32], {%f95, %f96};
	ld.global.f32 	%f97, [%rd72+436];
	ld.global.f32 	%f98, [%rd72+440];
	st.local.v2.f32 	[%rd70+40], {%f97, %f98};
	ld.global.f32 	%f99, [%rd72+516];
	ld.global.f32 	%f100, [%rd72+520];
	st.local.v2.f32 	[%rd70+48], {%f99, %f100};
	ld.global.f32 	%f101, [%rd72+596];
	ld.global.f32 	%f102, [%rd72+600];
	st.local.v2.f32 	[%rd70+56], {%f101, %f102};
	add.s32 	%r255, %r255, 8;
$L__BB16_8:
	setp.eq.s32 	%p7, %r6, 0;
	@%p7 bra 	$L__BB16_14;
	and.b32  	%r9, %r114, 3;
	setp.lt.u32 	%p8, %r6, 4;
	@%p8 bra 	$L__BB16_11;
	mul.wide.u32 	%rd73, %r255, 8;
	add.s64 	%rd74, %rd6, %rd73;
	add.s32 	%r124, %r255, %r113;
	mul.wide.s32 	%rd75, %r124, 80;
	add.s64 	%rd76, %rd9, %rd75;
	ld.global.f32 	%f103, [%rd76+36];
	ld.global.f32 	%f104, [%rd76+40];
	st.local.v2.f32 	[%rd74], {%f103, %f104};
	ld.global.f32 	%f105, [%rd76+116];
	ld.global.f32 	%f106, [%rd76+120];
	st.local.v2.f32 	[%rd74+8], {%f105, %f106};
	ld.global.f32 	%f107, [%rd76+196];
	ld.global.f32 	%f108, [%rd76+200];
	st.local.v2.f32 	[%rd74+16], {%f107, %f108};
	ld.global.f32 	%f109, [%rd76+276];
	ld.global.f32 	%f110, [%rd76+280];
	st.local.v2.f32 	[%rd74+24], {%f109, %f110};
	add.s32 	%r255, %r255, 4;
$L__BB16_11:
	setp.eq.s32 	%p9, %r9, 0;
	@%p9 bra 	$L__BB16_14;
	mov.b32 	%r259, 0;
$L__BB16_13:
	.pragma "nounroll";
	mul.wide.u32 	%rd77, %r255, 8;
	add.s64 	%rd78, %rd6, %rd77;
	add.s32 	%r126, %r255, %r113;
	mul.wide.s32 	%rd79, %r126, 80;
	add.s64 	%rd80, %rd9, %rd79;
	ld.global.f32 	%f111, [%rd80+36];
	ld.global.f32 	%f112, [%rd80+40];
	st.local.v2.f32 	[%rd78], {%f111, %f112};
	add.s32 	%r255, %r255, 1;
	add.s32 	%r259, %r259, 1;
	setp.ne.s32 	%p10, %r259, %r9;
	@%p10 bra 	$L__BB16_13;
$L__BB16_14:
	setp.lt.s32 	%p11, %r115, 1;
	@%p11 bra 	$L__BB16_22;
	ld.global.u32 	%r261, [%rd1];
	cvta.to.global.u64 	%rd11, %rd50;
	cvta.to.global.u64 	%rd12, %rd51;
	cvta.to.global.u64 	%rd13, %rd55;
	cvta.to.global.u64 	%rd14, %rd53;
	mov.b32 	%r262, 0;
	mov.u64 	%rd125, __cudart_i2opi_f;
$L__BB16_16:
	mov.u32 	%r22, %r262;
	mov.u32 	%r21, %r261;
	add.s32 	%r262, %r22, 1;
	mul.wide.u32 	%rd81, %r22, 4;
	add.s64 	%rd82, %rd1, %rd81;
	ld.global.u32 	%r261, [%rd82+4];
	setp.ge.s32 	%p12, %r21, %r261;
	@%p12 bra 	$L__BB16_56;
	and.b32  	%r25, %r22, 1;
	mov.u32 	%r263, %r21;
$L__BB16_18:
	sub.s32 	%r128, %r263, %r21;
	shl.b32 	%r129, %r128, 1;
	or.b32  	%r27, %r129, %r25;
	add.s32 	%r130, %r27, 1;
	setp.ge.s32 	%p13, %r130, %r114;
	@%p13 bra 	$L__BB16_56;
	ld.param.u64 	%rd158, [_Z18applyOutputMZIMeshP13OpticalNeuroniiiiPKfS2_S2_S2_S2_S2_PKiiP17curandStateXORWOWf_param_9];
	ld.param.u64 	%rd157, [_Z18applyOutputMZIMeshP13OpticalNeuroniiiiPKfS2_S2_S2_S2_S2_PKiiP17curandStateXORWOWf_param_7];
	mul.wide.s32 	%rd83, %r27, 8;
	add.s64 	%rd16, %rd6, %rd83;
	ld.local.v2.f32 	{%f113, %f114}, [%rd16];
	ld.local.v2.f32 	{%f115, %f116}, [%rd16+8];
	mul.wide.s32 	%rd84, %r263, 4;
	add.s64 	%rd85, %rd11, %rd84;
	ld.global.f32 	%f1, [%rd85];
	add.s64 	%rd86, %rd12, %rd84;
	ld.global.f32 	%f2, [%rd86];
	cvta.to.global.u64 	%rd87, %rd157;
	add.s64 	%rd88, %rd87, %rd84;
	ld.global.f32 	%f117, [%rd88];
	cvta.to.global.u64 	%rd89, %rd158;
	add.s64 	%rd90, %rd89, %rd84;
	ld.global.f32 	%f118, [%rd90];
	add.s64 	%rd91, %rd13, %rd84;
	ld.global.f32 	%f119, [%rd91];
	max.f32 	%f120, %f119, 0f358637BD;
	neg.f32 	%f121, %f118;
	mul.f32 	%f122, %f118, %f121;
	add.f32 	%f123, %f120, %f120;
	mul.f32 	%f124, %f120, %f123;
	div.rn.f32 	%f125, %f122, %f124;
	fma.rn.f32 	%f126, %f125, 0f3BBB989D, 0f3F000000;
	cvt.sat.f32.f32 	%f127, %f126;
	mov.f32 	%f128, 0f4B400001;
	mov.f32 	%f129, 0f437C0000;
	fma.rm.f32 	%f130, %f127, %f129, %f128;
	add.f32 	%f131, %f130, 0fCB40007F;
	neg.f32 	%f132, %f131;
	fma.rn.f32 	%f133, %f125, 0f3FB8AA3B, %f132;
	fma.rn.f32 	%f134, %f125, 0f32A57060, %f133;
	mov.b32 	%r131, %f130;
	shl.b32 	%r132, %r131, 23;
	mov.b32 	%f135, %r132;
	ex2.approx.ftz.f32 	%f136, %f134;
	mul.f32 	%f137, %f136, %f135;
	mul.f32 	%f3, %f117, %f137;
	add.s64 	%rd92, %rd14, %rd84;
	ld.global.f32 	%f4, [%rd92];
	add.f32 	%f138, %f113, %f115;
	mul.f32 	%f5, %f138, 0f3F3504F3;
	add.f32 	%f139, %f114, %f116;
	mul.f32 	%f6, %f139, 0f3F3504F3;
	sub.f32 	%f140, %f113, %f115;
	mul.f32 	%f7, %f140, 0f3F3504F3;
	sub.f32 	%f8, %f114, %f116;
	mul.f32 	%f141, %f1, 0f3F22F983;
	cvt.rni.s32.f32 	%r271, %f141;
	cvt.rn.f32.s32 	%f142, %r271;
	fma.rn.f32 	%f143, %f142, 0fBFC90FDA, %f1;
	fma.rn.f32 	%f144, %f142, 0fB3A22168, %f143;
	fma.rn.f32 	%f510, %f142, 0fA7C234C5, %f144;
	abs.f32 	%f10, %f1;
	setp.ltu.f32 	%p14, %f10, 0f47CE4780;
	mov.u32 	%r267, %r271;
	mov.f32 	%f509, %f510;
	@%p14 bra 	$L__BB16_31;
	setp.neu.f32 	%p15, %f10, 0f7F800000;
	@%p15 bra 	$L__BB16_26;
	mov.f32 	%f147, 0f00000000;
	mul.rn.f32 	%f509, %f1, %f147;
	mov.b32 	%r267, 0;
	bra.uni 	$L__BB16_31;
$L__BB16_22:
	setp.lt.s32 	%p48, %r114, 1;
	mov.f32 	%f515, 0f00000000;
	@%p48 bra 	$L__BB16_59;
	ld.param.u64 	%rd159, [_Z18applyOutputMZIMeshP13OpticalNeuroniiiiPKfS2_S2_S2_S2_S2_PKiiP17curandStateXORWOWf_param_13];
	add.s32 	%r280, %r113, %r2;
	neg.s32 	%r281, %r114;
	cvta.to.global.u64 	%rd134, %rd159;
	add.s64 	%rd15, %rd134, 16;
	mov.f32 	%f515, 0f00000000;
	mov.u64 	%rd166, %rd6;
	mov.u64 	%rd167, %rd7;
$L__BB16_24:
	mul.wide.s32 	%rd135, %r280, 48;
	add.s64 	%rd35, %rd15, %rd135;
	ld.global.u32 	%r219, [%rd35+8];
	setp.eq.s32 	%p49, %r219, 1;
	@%p49 bra 	$L__BB16_57;
	ld.global.v2.u32 	{%r220, %r221}, [%rd35+-16];
	shr.u32 	%r222, %r221, 2;
	xor.b32  	%r223, %r222, %r221;
	ld.global.v2.u32 	{%r224, %r225}, [%rd35+-8];
	ld.global.v2.u32 	{%r226, %r227}, [%rd35];
	shl.b32 	%r228, %r227, 4;
	shl.b32 	%r229, %r223, 1;
	xor.b32  	%r230, %r229, %r228;
	xor.b32  	%r231, %r230, %r223;
	xor.b32  	%r232, %r231, %r227;
	add.s32 	%r233, %r220, %r232;
	add.s32 	%r234, %r233, 362437;
	shr.u32 	%r235, %r224, 2;
	xor.b32  	%r236, %r235, %r224;
	st.global.v2.u32 	[%rd35+-8], {%r226, %r227};
	shl.b32 	%r237, %r232, 4;
	shl.b32 	%r238, %r236, 1;
	xor.b32  	%r239, %r238, %r237;
	xor.b32  	%r240, %r239, %r236;
	xor.b32  	%r241, %r240, %r232;
	st.global.v2.u32 	[%rd35], {%r232, %r241};
	add.s32 	%r242, %r220, 724874;
	st.global.v2.u32 	[%rd35+-16], {%r242, %r225};
	add.s32 	%r243, %r241, %r242;
	cvt.rn.f32.u32 	%f233, %r234;
	fma.rn.f32 	%f234, %f233, 0f2F800000, 0f2F000000;
	cvt.rn.f32.u32 	%f235, %r243;
	fma.rn.f32 	%f236, %f235, 0f30C90FDB, 0f30490FDB;
	setp.lt.f32 	%p50, %f234, 0f00800000;
	mul.f32 	%f237, %f234, 0f4B000000;
	selp.f32 	%f238, %f237, %f234, %p50;
	selp.f32 	%f239, 0fC1B80000, 0f00000000, %p50;
	mov.b32 	%r244, %f238;
	add.s32 	%r245, %r244, -1059760811;
	and.b32  	%r246, %r245, -8388608;
	sub.s32 	%r247, %r244, %r246;
	mov.b32 	%f240, %r247;
	cvt.rn.f32.s32 	%f241, %r246;
	fma.rn.f32 	%f242, %f241, 0f34000000, %f239;
	add.f32 	%f243, %f240, 0fBF800000;
	fma.rn.f32 	%f244, %f243, 0fBE055027, 0f3E1039F6;
	fma.rn.f32 	%f245, %f244, %f243, 0fBDF8CDCC;
	fma.rn.f32 	%f246, %f245, %f243, 0f3E0F2955;
	fma.rn.f32 	%f247, %f246, %f243, 0fBE2AD8B9;
	fma.rn.f32 	%f248, %f247, %f243, 0f3E4CED0B;
	fma.rn.f32 	%f249, %f248, %f243, 0fBE7FFF22;
	fma.rn.f32 	%f250, %f249, %f243, 0f3EAAAA78;
	fma.rn.f32 	%f251, %f250, %f243, 0fBF000000;
	mul.f32 	%f252, %f243, %f251;
	fma.rn.f32 	%f253, %f252, %f243, %f243;
	fma.rn.f32 	%f254, %f242, 0f3F317218, %f253;
	setp.gt.u32 	%p51, %r244, 2139095039;
	fma.rn.f32 	%f255, %f238, 0f7F800000, 0f7F800000;
	selp.f32 	%f256, %f255, %f254, %p51;
	setp.eq.f32 	%p52, %f238, 0f00000000;
	mul.f32 	%f257, %f256, 0fC0000000;
	selp.f32 	%f258, 0f7F800000, %f257, %p52;
	sqrt.rn.f32 	%f259, %f258;
	sin.approx.f32 	%f260, %f236;
	cos.approx.f32 	%f261, %f236;
	mul.f32 	%f514, %f259, %f260;
	mul.f32 	%f262, %f259, %f261;
	st.global.f32 	[%rd35+16], %f262;
	mov.b32 	%r248, 1;
	st.global.u32 	[%rd35+8], %r248;
	bra.uni 	$L__BB16_58;
$L__BB16_26:
	mov.b32 	%r29, %f1;
	shl.b32 	%r134, %r29, 8;
	or.b32  	%r30, %r134, -2147483648;
	mov.b64 	%rd162, 0;
	mov.b32 	%r264, 0;
	mov.u64 	%rd160, __cudart_i2opi_f;
	mov.u64 	%rd161, %rd5;
$L__BB16_27:
	.pragma "nounroll";
	ld.global.nc.u32 	%r135, [%rd160];
	mad.wide.u32 	%rd95, %r135, %r30, %rd162;
	shr.u64 	%rd162, %rd95, 32;
	st.local.u32 	[%rd161], %rd95;
	add.s32 	%r264, %r264, 1;
	add.s64 	%rd161, %rd161, 4;
	add.s64 	%rd160, %rd160, 4;
	setp.ne.s32 	%p16, %r264, 6;
	@%p16 bra 	$L__BB16_27;
	shr.u32 	%r136, %r29, 23;
	st.local.u32 	[%rd5+24], %rd162;
	and.b32  	%r33, %r136, 31;
	and.b32  	%r137, %r136, 224;
	add.s32 	%r138, %r137, -128;
	shr.u32 	%r139, %r138, 5;
	mul.wide.u32 	%rd96, %r139, 4;
	sub.s64 	%rd23, %rd5, %rd96;
	ld.local.u32 	%r265, [%rd23+24];
	ld.local.u32 	%r266, [%rd23+20];
	setp.eq.s32 	%p17, %r33, 0;
	@%p17 bra 	$L__BB16_30;
	shf.l.wrap.b32 	%r265, %r266, %r265, %r33;
	ld.local.u32 	%r140, [%rd23+16];
	shf.l.wrap.b32 	%r266, %r140, %r266, %r33;
$L__BB16_30:
	shr.u32 	%r141, %r265, 30;
	shf.l.wrap.b32 	%r142, %r266, %r265, 2;
	shl.b32 	%r143, %r266, 2;
	shr.u32 	%r144, %r142, 31;
	add.s32 	%r145, %r144, %r141;
	neg.s32 	%r146, %r145;
	setp.lt.s32 	%p18, %r29, 0;
	selp.b32 	%r267, %r146, %r145, %p18;
	xor.b32  	%r147, %r142, %r29;
	shr.s32 	%r148, %r142, 31;
	xor.b32  	%r149, %r148, %r142;
	xor.b32  	%r150, %r148, %r143;
	cvt.u64.u32 	%rd97, %r149;
	shl.b64 	%rd98, %rd97, 32;
	cvt.u64.u32 	%rd99, %r150;
	or.b64  	%rd100, %rd98, %rd99;
	cvt.rn.f64.s64 	%fd1, %rd100;
	mul.f64 	%fd2, %fd1, 0d3BF921FB54442D19;
	cvt.rn.f32.f64 	%f145, %fd2;
	neg.f32 	%f146, %f145;
	setp.lt.s32 	%p19, %r147, 0;
	selp.f32 	%f509, %f146, %f145, %p19;
$L__BB16_31:
	add.s32 	%r152, %r267, 1;
	mul.rn.f32 	%f148, %f509, %f509;
	and.b32  	%r153, %r267, 1;
	setp.eq.b32 	%p21, %r153, 1;
	selp.f32 	%f149, %f509, 0f3F800000, %p21;
	fma.rn.f32 	%f150, %f148, %f149, 0f00000000;
	fma.rn.f32 	%f151, %f148, 0f37CBAC00, 0fBAB607ED;
	selp.f32 	%f152, 0fB94D4153, %f151, %p21;
	selp.f32 	%f153, 0f3C0885E4, 0f3D2AAABB, %p21;
	fma.rn.f32 	%f154, %f152, %f148, %f153;
	selp.f32 	%f155, 0fBE2AAAA8, 0fBEFFFFFF, %p21;
	fma.rn.f32 	%f156, %f154, %f148, %f155;
	fma.rn.f32 	%f157, %f156, %f150, %f149;
	and.b32  	%r154, %r152, 2;
	setp.eq.s32 	%p22, %r154, 0;
	mov.f32 	%f158, 0f00000000;
	sub.f32 	%f159, %f158, %f157;
	selp.f32 	%f14, %f157, %f159, %p22;
	@%p14 bra 	$L__BB16_39;
	setp.neu.f32 	%p23, %f10, 0f7F800000;
	@%p23 bra 	$L__BB16_34;
	mov.f32 	%f162, 0f00000000;
	mul.rn.f32 	%f510, %f1, %f162;
	mov.b32 	%r271, 0;
	bra.uni 	$L__BB16_39;
$L__BB16_34:
	mov.b32 	%r42, %f1;
	shl.b32 	%r156, %r42, 8;
	or.b32  	%r43, %r156, -2147483648;
	mov.b64 	%rd163, 0;
	mov.b32 	%r268, 0;
$L__BB16_35:
	.pragma "nounroll";
	mul.wide.u32 	%rd102, %r268, 4;
	mov.u64 	%rd103, __cudart_i2opi_f;
	add.s64 	%rd104, %rd103, %rd102;
	ld.global.nc.u32 	%r157, [%rd104];
	mad.wide.u32 	%rd105, %r157, %r43, %rd163;
	shr.u64 	%rd163, %rd105, 32;
	add.s64 	%rd106, %rd4, %rd102;
	st.local.u32 	[%rd106], %rd105;
	add.s32 	%r268, %r268, 1;
	setp.ne.s32 	%p24, %r268, 6;
	@%p24 bra 	$L__BB16_35;
	shr.u32 	%r158, %r42, 23;
	st.local.u32 	[%rd4+24], %rd163;
	and.b32  	%r46, %r158, 31;
	and.b32  	%r159, %r158, 224;
	add.s32 	%r160, %r159, -128;
	shr.u32 	%r161, %r160, 5;
	mul.wide.u32 	%rd107, %r161, 4;
	sub.s64 	%rd26, %rd4, %rd107;
	ld.local.u32 	%r269, [%rd26+24];
	ld.local.u32 	%r270, [%rd26+20];
	setp.eq.s32 	%p25, %r46, 0;
	@%p25 bra 	$L__BB16_38;
	shf.l.wrap.b32 	%r269, %r270, %r269, %r46;
	ld.local.u32 	%r162, [%rd26+16];
	shf.l.wrap.b32 	%r270, %r162, %r270, %r46;
$L__BB16_38:
	shr.u32 	%r163, %r269, 30;
	shf.l.wrap.b32 	%r164, %r270, %r269, 2;
	shl.b32 	%r165, %r270, 2;
	shr.u32 	%r166, %r164, 31;
	add.s32 	%r167, %r166, %r163;
	neg.s32 	%r168, %r167;
	setp.lt.s32 	%p26, %r42, 0;
	selp.b32 	%r271, %r168, %r167, %p26;
	xor.b32  	%r169, %r164, %r42;
	shr.s32 	%r170, %r164, 31;
	xor.b32  	%r171, %r170, %r164;
	xor.b32  	%r172, %r170, %r165;
	cvt.u64.u32 	%rd108, %r171;
	shl.b64 	%rd109, %rd108, 32;
	cvt.u64.u32 	%rd110, %r172;
	or.b64  	%rd111, %rd109, %rd110;
	cvt.rn.f64.s64 	%fd3, %rd111;
	mul.f64 	%fd4, %fd3, 0d3BF921FB54442D19;
	cvt.rn.f32.f64 	%f160, %fd4;
	neg.f32 	%f161, %f160;
	setp.lt.s32 	%p27, %r169, 0;
	selp.f32 	%f510, %f161, %f160, %p27;
$L__BB16_39:
	mul.f32 	%f163, %f8, 0f3F3504F3;
	mul.rn.f32 	%f164, %f510, %f510;
	and.b32  	%r174, %r271, 1;
	setp.eq.b32 	%p28, %r174, 1;
	selp.f32 	%f165, 0f3F800000, %f510, %p28;
	fma.rn.f32 	%f166, %f164, %f165, 0f00000000;
	fma.rn.f32 	%f167, %f164, 0f37CBAC00, 0fBAB607ED;
	selp.f32 	%f168, %f167, 0fB94D4153, %p28;
	selp.f32 	%f169, 0f3D2AAABB, 0f3C0885E4, %p28;
	fma.rn.f32 	%f170, %f168, %f164, %f169;
	selp.f32 	%f171, 0fBEFFFFFF, 0fBE2AAAA8, %p28;
	fma.rn.f32 	%f172, %f170, %f164, %f171;
	fma.rn.f32 	%f173, %f172, %f166, %f165;
	and.b32  	%r175, %r271, 2;
	setp.eq.s32 	%p29, %r175, 0;
	mov.f32 	%f174, 0f00000000;
	sub.f32 	%f175, %f174, %f173;
	selp.f32 	%f176, %f173, %f175, %p29;
	mul.f32 	%f177, %f7, %f14;
	mul.f32 	%f178, %f163, %f176;
	sub.f32 	%f179, %f177, %f178;
	mul.f32 	%f180, %f7, %f176;
	fma.rn.f32 	%f181, %f163, %f14, %f180;
	add.f32 	%f182, %f5, %f179;
	mul.f32 	%f18, %f182, 0f3F3504F3;
	add.f32 	%f183, %f6, %f181;
	mul.f32 	%f19, %f183, 0f3F3504F3;
	sub.f32 	%f184, %f5, %f179;
	mul.f32 	%f20, %f184, 0f3F3504F3;
	sub.f32 	%f21, %f6, %f181;
	mul.f32 	%f185, %f2, 0f3F22F983;
	cvt.rni.s32.f32 	%r279, %f185;
	cvt.rn.f32.s32 	%f186, %r279;
	fma.rn.f32 	%f187, %f186, 0fBFC90FDA, %f2;
	fma.rn.f32 	%f188, %f186, 0fB3A22168, %f187;
	fma.rn.f32 	%f512, %f186, 0fA7C234C5, %f188;
	abs.f32 	%f23, %f2;
	setp.ltu.f32 	%p30, %f23, 0f47CE4780;
	mov.u32 	%r275, %r279;
	mov.f32 	%f511, %f512;
	@%p30 bra 	$L__BB16_47;
	setp.neu.f32 	%p31, %f23, 0f7F800000;
	@%p31 bra 	$L__BB16_42;
	mov.f32 	%f191, 0f00000000;
	mul.rn.f32 	%f511, %f2, %f191;
	mov.b32 	%r275, 0;
	bra.uni 	$L__BB16_47;
$L__BB16_42:
	mov.b32 	%r56, %f2;
	shl.b32 	%r177, %r56, 8;
	or.b32  	%r57, %r177, -2147483648;
	mov.b64 	%rd164, 0;
	mov.b32 	%r272, 0;
$L__BB16_43:
	.pragma "nounroll";
	mul.wide.u32 	%rd113, %r272, 4;
	mov.u64 	%rd114, __cudart_i2opi_f;
	add.s64 	%rd115, %rd114, %rd113;
	ld.global.nc.u32 	%r178, [%rd115];
	mad.wide.u32 	%rd116, %r178, %r57, %rd164;
	shr.u64 	%rd164, %rd116, 32;
	add.s64 	%rd117, %rd3, %rd113;
	st.local.u32 	[%rd117], %rd116;
	add.s32 	%r272, %r272, 1;
	setp.ne.s32 	%p32, %r272, 6;
	@%p32 bra 	$L__BB16_43;
	shr.u32 	%r179, %r56, 23;
	st.local.u32 	[%rd3+24], %rd164;
	and.b32  	%r60, %r179, 31;
	and.b32  	%r180, %r179, 224;
	add.s32 	%r181, %r180, -128;
	shr.u32 	%r182, %r181, 5;
	mul.wide.u32 	%rd118, %r182, 4;
	sub.s64 	%rd29, %rd3, %rd118;
	ld.local.u32 	%r273, [%rd29+24];
	ld.local.u32 	%r274, [%rd29+20];
	setp.eq.s32 	%p33, %r60, 0;
	@%p33 bra 	$L__BB16_46;
	shf.l.wrap.b32 	%r273, %r274, %r273, %r60;
	ld.local.u32 	%r183, [%rd29+16];
	shf.l.wrap.b32 	%r274, %r183, %r274, %r60;
$L__BB16_46:
	shr.u32 	%r184, %r273, 30;
	shf.l.wrap.b32 	%r185, %r274, %r273, 2;
	shl.b32 	%r186, %r274, 2;
	shr.u32 	%r187, %r185, 31;
	add.s32 	%r188, %r187, %r184;
	neg.s32 	%r189, %r188;
	setp.lt.s32 	%p34, %r56, 0;
	selp.b32 	%r275, %r189, %r188, %p34;
	xor.b32  	%r190, %r185, %r56;
	shr.s32 	%r191, %r185, 31;
	xor.b32  	%r192, %r191, %r185;
	xor.b32  	%r193, %r191, %r186;
	cvt.u64.u32 	%rd119, %r192;
	shl.b64 	%rd120, %rd119, 32;
	cvt.u64.u32 	%rd121, %r193;
	or.b64  	%rd122, %rd120, %rd121;
	cvt.rn.f64.s64 	%fd5, %rd122;
	mul.f64 	%fd6, %fd5, 0d3BF921FB54442D19;
	cvt.rn.f32.f64 	%f189, %fd6;
	neg.f32 	%f190, %f189;
	setp.lt.s32 	%p35, %r190, 0;
	selp.f32 	%f511, %f190, %f189, %p35;
$L__BB16_47:
	add.s32 	%r195, %r275, 1;
	mul.rn.f32 	%f192, %f511, %f511;
	and.b32  	%r196, %r275, 1;
	setp.eq.b32 	%p37, %r196, 1;
	selp.f32 	%f193, %f511, 0f3F800000, %p37;
	fma.rn.f32 	%f194, %f192, %f193, 0f00000000;
	fma.rn.f32 	%f195, %f192, 0f37CBAC00, 0fBAB607ED;
	selp.f32 	%f196, 0fB94D4153, %f195, %p37;
	selp.f32 	%f197, 0f3C0885E4, 0f3D2AAABB, %p37;
	fma.rn.f32 	%f198, %f196, %f192, %f197;
	selp.f32 	%f199, 0fBE2AAAA8, 0fBEFFFFFF, %p37;
	fma.rn.f32 	%f200, %f198, %f192, %f199;
	fma.rn.f32 	%f201, %f200, %f194, %f193;
	and.b32  	%r197, %r195, 2;
	setp.eq.s32 	%p38, %r197, 0;
	mov.f32 	%f202, 0f00000000;
	sub.f32 	%f203, %f202, %f201;
	selp.f32 	%f27, %f201, %f203, %p38;
	@%p30 bra 	$L__BB16_55;
	setp.neu.f32 	%p39, %f23, 0f7F800000;
	@%p39 bra 	$L__BB16_50;
	mov.f32 	%f206, 0f00000000;
	mul.rn.f32 	%f512, %f2, %f206;
	mov.b32 	%r279, 0;
	bra.uni 	$L__BB16_55;
$L__BB16_50:
	mov.b32 	%r69, %f2;
	shl.b32 	%r199, %r69, 8;
	or.b32  	%r70, %r199, -2147483648;
	mov.b64 	%rd165, 0;
	mov.b32 	%r276, 0;
$L__BB16_51:
	.pragma "nounroll";
	mul.wide.u32 	%rd124, %r276, 4;
	add.s64 	%rd126, %rd125, %rd124;
	ld.global.nc.u32 	%r200, [%rd126];
	mad.wide.u32 	%rd127, %r200, %r70, %rd165;
	shr.u64 	%rd165, %rd127, 32;
	add.s64 	%rd128, %rd2, %rd124;
	st.local.u32 	[%rd128], %rd127;
	add.s32 	%r276, %r276, 1;
	setp.ne.s32 	%p40, %r276, 6;
	@%p40 bra 	$L__BB16_51;
	shr.u32 	%r201, %r69, 23;
	st.local.u32 	[%rd2+24], %rd165;
	and.b32  	%r73, %r201, 31;
	and.b32  	%r202, %r201, 224;
	add.s32 	%r203, %r202, -128;
	shr.u32 	%r204, %r203, 5;
	mul.wide.u32 	%rd129, %r204, 4;
	sub.s64 	%rd32, %rd2, %rd129;
	ld.local.u32 	%r277, [%rd32+24];
	ld.local.u32 	%r278, [%rd32+20];
	setp.eq.s32 	%p41, %r73, 0;
	@%p41 bra 	$L__BB16_54;
	shf.l.wrap.b32 	%r277, %r278, %r277, %r73;
	ld.local.u32 	%r205, [%rd32+16];
	shf.l.wrap.b32 	%r278, %r205, %r278, %r73;
$L__BB16_54:
	shr.u32 	%r206, %r277, 30;
	shf.l.wrap.b32 	%r207, %r278, %r277, 2;
	shl.b32 	%r208, %r278, 2;
	shr.u32 	%r209, %r207, 31;
	add.s32 	%r210, %r209, %r206;
	neg.s32 	%r211, %r210;
	setp.lt.s32 	%p42, %r69, 0;
	selp.b32 	%r279, %r211, %r210, %p42;
	xor.b32  	%r212, %r207, %r69;
	shr.s32 	%r213, %r207, 31;
	xor.b32  	%r214, %r213, %r207;
	xor.b32  	%r215, %r213, %r208;
	cvt.u64.u32 	%rd130, %r214;
	shl.b64 	%rd131, %rd130, 32;
	cvt.u64.u32 	%rd132, %r215;
	or.b64  	%rd133, %rd131, %rd132;
	cvt.rn.f64.s64 	%fd7, %rd133;
	mul.f64 	%fd8, %fd7, 0d3BF921FB54442D19;
	cvt.rn.f32.f64 	%f204, %fd8;
	neg.f32 	%f205, %f204;
	setp.lt.s32 	%p43, %r212, 0;
	selp.f32 	%f512, %f205, %f204, %p43;
$L__BB16_55:
	mul.f32 	%f207, %f21, 0f3F3504F3;
	mul.rn.f32 	%f208, %f512, %f512;
	and.b32  	%r217, %r279, 1;
	setp.eq.b32 	%p44, %r217, 1;
	selp.f32 	%f209, 0f3F800000, %f512, %p44;
	fma.rn.f32 	%f210, %f208, %f209, 0f00000000;
	fma.rn.f32 	%f211, %f208, 0f37CBAC00, 0fBAB607ED;
	selp.f32 	%f212, %f211, 0fB94D4153, %p44;
	selp.f32 	%f213, 0f3D2AAABB, 0f3C0885E4, %p44;
	fma.rn.f32 	%f214, %f212, %f208, %f213;
	selp.f32 	%f215, 0fBEFFFFFF, 0fBE2AAAA8, %p44;
	fma.rn.f32 	%f216, %f214, %f208, %f215;
	fma.rn.f32 	%f217, %f216, %f210, %f209;
	and.b32  	%r218, %r279, 2;
	setp.eq.s32 	%p45, %r218, 0;
	mov.f32 	%f218, 0f00000000;
	sub.f32 	%f219, %f218, %f217;
	selp.f32 	%f220, %f217, %f219, %p45;
	mul.f32 	%f221, %f20, %f27;
	mul.f32 	%f222, %f207, %f220;
	sub.f32 	%f223, %f221, %f222;
	mul.f32 	%f224, %f20, %f220;
	fma.rn.f32 	%f225, %f207, %f27, %f224;
	mul.f32 	%f226, %f4, %f3;
	mul.f32 	%f227, %f226, %f18;
	mul.f32 	%f228, %f226, %f19;
	mul.f32 	%f229, %f226, %f223;
	mul.f32 	%f230, %f226, %f225;
	st.local.v2.f32 	[%rd16], {%f227, %f228};
	st.local.v2.f32 	[%rd16+8], {%f229, %f230};
	add.s32 	%r263, %r263, 1;
	setp.ne.s32 	%p46, %r263, %r261;
	@%p46 bra 	$L__BB16_18;
$L__BB16_56:
	setp.eq.s32 	%p47, %r262, %r115;
	@%p47 bra 	$L__BB16_22;
	bra.uni 	$L__BB16_16;
$L__BB16_57:
	mov.b32 	%r249, 0;
	st.global.u32 	[%rd35+8], %r249;
	ld.global.f32 	%f514, [%rd35+16];
$L__BB16_58:
	ld.local.v2.f32 	{%f263, %f264}, [%rd166];
	mul.f32 	%f265, %f264, %f264;
	fma.rn.f32 	%f266, %f263, %f263, %f265;
	sqrt.rn.f32 	%f267, %f266;
	fma.rn.f32 	%f268, %f514, 0f3C23D70A, %f267;
	max.f32 	%f269, %f268, 0f00000000;
	st.local.f32 	[%rd167], %f269;
	add.f32 	%f515, %f515, %f269;
	add.s32 	%r281, %r281, 1;
	setp.ne.s32 	%p53, %r281, 0;
	add.s64 	%rd167, %rd167, 4;
	add.s64 	%rd166, %rd166, 8;
	add.s32 	%r280, %r280, 1;
	@%p53 bra 	$L__BB16_24;
$L__BB16_59:
	setp.lt.s32 	%p54, %r114, 1;
	cvt.rn.f32.s32 	%f271, %r114;
	max.f32 	%f37, %f271, 0f3F800000;
	div.rn.f32 	%f38, %f515, %f37;
	mov.f32 	%f524, 0f00000000;
	@%p54 bra 	$L__BB16_72;
	and.b32  	%r87, %r114, 15;
	setp.lt.u32 	%p55, %r114, 16;
	mov.f32 	%f524, 0f00000000;
	mov.b32 	%r284, 0;
	@%p55 bra 	$L__BB16_63;
	and.b32  	%r284, %r114, 2147483632;
	neg.s32 	%r282, %r284;
	add.s64 	%rd168, %rd7, 32;
	mov.f32 	%f524, 0f00000000;
$L__BB16_62:
	.pragma "nounroll";
	ld.local.v4.f32 	{%f275, %f276, %f277, %f278}, [%rd168+-32];
	sub.f32 	%f279, %f275, %f38;
	fma.rn.f32 	%f280, %f279, %f279, %f524;
	sub.f32 	%f281, %f276, %f38;
	fma.rn.f32 	%f282, %f281, %f281, %f280;
	sub.f32 	%f283, %f277, %f38;
	fma.rn.f32 	%f284, %f283, %f283, %f282;
	sub.f32 	%f285, %f278, %f38;
	fma.rn.f32 	%f286, %f285, %f285, %f284;
	ld.local.v4.f32 	{%f287, %f288, %f289, %f290}, [%rd168+-16];
	sub.f32 	%f291, %f287, %f38;
	fma.rn.f32 	%f292, %f291, %f291, %f286;
	sub.f32 	%f293, %f288, %f38;
	fma.rn.f32 	%f294, %f293, %f293, %f292;
	sub.f32 	%f295, %f289, %f38;
	fma.rn.f32 	%f296, %f295, %f295, %f294;
	sub.f32 	%f297, %f290, %f38;
	fma.rn.f32 	%f298, %f297, %f297, %f296;
	ld.local.v4.f32 	{%f299, %f300, %f301, %f302}, [%rd168];
	sub.f32 	%f303, %f299, %f38;
	fma.rn.f32 	%f304, %f303, %f303, %f298;
	sub.f32 	%f305, %f300, %f38;
	fma.rn.f32 	%f306, %f305, %f305, %f304;
	sub.f32 	%f307, %f301, %f38;
	fma.rn.f32 	%f308, %f307, %f307, %f306;
	sub.f32 	%f309, %f302, %f38;
	fma.rn.f32 	%f310, %f309, %f309, %f308;
	ld.local.v4.f32 	{%f311, %f312, %f313, %f314}, [%rd168+16];
	sub.f32 	%f315, %f311, %f38;
	fma.rn.f32 	%f316, %f315, %f315, %f310;
	sub.f32 	%f317, %f312, %f38;
	fma.rn.f32 	%f318, %f317, %f317, %f316;
	sub.f32 	%f319, %f313, %f38;
	fma.rn.f32 	%f320, %f319, %f319, %f318;
	sub.f32 	%f321, %f314, %f38;
	fma.rn.f32 	%f524, %f321, %f321, %f320;
	add.s32 	%r282, %r282, 16;
	add.s64 	%rd168, %rd168, 64;
	setp.ne.s32 	%p56, %r282, 0;
	@%p56 bra 	$L__BB16_62;
$L__BB16_63:
	setp.eq.s32 	%p57, %r87, 0;
	@%p57 bra 	$L__BB16_72;
	and.b32  	%r93, %r114, 7;
	setp.lt.u32 	%p58, %r87, 8;
	@%p58 bra 	$L__BB16_66;
	mul.wide.u32 	%rd136, %r284, 4;
	add.s64 	%rd137, %rd7, %rd136;
	ld.local.f32 	%f323, [%rd137];
	sub.f32 	%f324, %f323, %f38;
	fma.rn.f32 	%f325, %f324, %f324, %f524;
	ld.local.f32 	%f326, [%rd137+4];
	sub.f32 	%f327, %f326, %f38;
	fma.rn.f32 	%f328, %f327, %f327, %f325;
	ld.local.f32 	%f329, [%rd137+8];
	sub.f32 	%f330, %f329, %f38;
	fma.rn.f32 	%f331, %f330, %f330, %f328;
	ld.local.f32 	%f332, [%rd137+12];
	sub.f32 	%f333, %f332, %f38;
	fma.rn.f32 	%f334, %f333, %f333, %f331;
	ld.local.f32 	%f335, [%rd137+16];
	sub.f32 	%f336, %f335, %f38;
	fma.rn.f32 	%f337, %f336, %f336, %f334;
	ld.local.f32 	%f338, [%rd137+20];
	sub.f32 	%f339, %f338, %f38;
	fma.rn.f32 	%f340, %f339, %f339, %f337;
	ld.local.f32 	%f341, [%rd137+24];
	sub.f32 	%f342, %f341, %f38;
	fma.rn.f32 	%f343, %f342, %f342, %f340;
	ld.local.f32 	%f344, [%rd137+28];
	sub.f32 	%f345, %f344, %f38;
	fma.rn.f32 	%f524, %f345, %f345, %f343;
	add.s32 	%r284, %r284, 8;
$L__BB16_66:
	setp.eq.s32 	%p59, %r93, 0;
	@%p59 bra 	$L__BB16_72;
	and.b32  	%r96, %r114, 3;
	setp.lt.u32 	%p60, %r93, 4;
	@%p60 bra 	$L__BB16_69;
	mul.wide.u32 	%rd138, %r284, 4;
	add.s64 	%rd139, %rd7, %rd138;
	ld.local.f32 	%f347, [%rd139];
	sub.f32 	%f348, %f347, %f38;
	fma.rn.f32 	%f349, %f348, %f348, %f524;
	ld.local.f32 	%f350, [%rd139+4];
	sub.f32 	%f351, %f350, %f38;
	fma.rn.f32 	%f352, %f351, %f351, %f349;
	ld.local.f32 	%f353, [%rd139+8];
	sub.f32 	%f354, %f353, %f38;
	fma.rn.f32 	%f355, %f354, %f354, %f352;
	ld.local.f32 	%f356, [%rd139+12];
	sub.f32 	%f357, %f356, %f38;
	fma.rn.f32 	%f524, %f357, %f357, %f355;
	add.s32 	%r284, %r284, 4;
$L__BB16_69:
	setp.eq.s32 	%p61, %r96, 0;
	@%p61 bra 	$L__BB16_72;
	mul.wide.u32 	%rd140, %r284, 4;
	add.s64 	%rd169, %rd7, %rd140;
	neg.s32 	%r286, %r96;
$L__BB16_71:
	.pragma "nounroll";
	ld.local.f32 	%f358, [%rd169];
	sub.f32 	%f359, %f358, %f38;
	fma.rn.f32 	%f524, %f359, %f359, %f524;
	add.s64 	%rd169, %rd169, 4;
	add.s32 	%r286, %r286, 1;
	setp.ne.s32 	%p62, %r286, 0;
	@%p62 bra 	$L__BB16_71;
$L__BB16_72:
	setp.lt.s32 	%p63, %r114, 1;
	div.rn.f32 	%f360, %f524, %f37;
	sqrt.rn.f32 	%f361, %f360;
	add.f32 	%f52, %f361, 0f358637BD;
	@%p63 bra 	$L__BB16_81;
	and.b32  	%r102, %r114, 3;
	setp.lt.u32 	%p64, %r114, 4;
	mov.b32 	%r290, 0;
	@%p64 bra 	$L__BB16_76;
	and.b32  	%r290, %r114, 2147483644;
	neg.s32 	%r288, %r290;
	mul.wide.s32 	%rd141, %r2, 80;
	add.s64 	%rd142, %rd141, %rd8;
	add.s64 	%rd44, %rd142, 196;
	mov.u32 	%r287, %r113;
	mov.u64 	%rd171, %rd7;
$L__BB16_75:
	.pragma "nounroll";
	mul.wide.s32 	%rd143, %r287, 80;
	add.s64 	%rd144, %rd44, %rd143;
	ld.local.v4.f32 	{%f362, %f363, %f364, %f365}, [%rd170+-16];
	st.global.f32 	[%rd144+-160], %f362;
	st.global.f32 	[%rd144+-156], %f363;
	ld.local.v4.f32 	{%f366, %f367, %f368, %f369}, [%rd171];
	sub.f32 	%f370, %f366, %f38;
	div.rn.f32 	%f371, %f370, %f52;
	mul.f32 	%f372, %f53, %f371;
	st.global.f32 	[%rd144+-140], %f372;
	abs.f32 	%f373, %f372;
	mul.f32 	%f374, %f373, 0f4038AA3B;
	ex2.approx.ftz.f32 	%f375, %f374;
	add.f32 	%f376, %f375, 0f3F800000;
	rcp.approx.ftz.f32 	%f377, %f376;
	fma.rn.f32 	%f378, %f377, 0fC0000000, 0f3F800000;
	setp.ge.f32 	%p65, %f373, 0f41102CB4;
	selp.f32 	%f379, 0f3F800000, %f378, %p65;
	copysign.f32 	%f380, %f372, %f379;
	mul.f32 	%f381, %f372, %f372;
	fma.rn.f32 	%f382, %f381, 0f3C80F082, 0fBD563CAE;
	fma.rn.f32 	%f383, %f382, %f381, 0f3E085941;
	fma.rn.f32 	%f384, %f383, %f381, 0fBEAAA9ED;
	fma.rn.f32 	%f385, %f384, %f381, 0f00000000;
	fma.rn.f32 	%f386, %f385, %f372, %f372;
	setp.ge.f32 	%p66, %f373, 0f3F19999A;
	selp.f32 	%f387, %f380, %f386, %p66;
	st.global.f32 	[%rd144+-148], %f387;
	st.global.f32 	[%rd144+-80], %f364;
	st.global.f32 	[%rd144+-76], %f365;
	sub.f32 	%f388, %f367, %f38;
	div.rn.f32 	%f389, %f388, %f52;
	mul.f32 	%f390, %f53, %f389;
	st.global.f32 	[%rd144+-60], %f390;
	abs.f32 	%f391, %f390;
	mul.f32 	%f392, %f391, 0f4038AA3B;
	ex2.approx.ftz.f32 	%f393, %f392;
	add.f32 	%f394, %f393, 0f3F800000;
	rcp.approx.ftz.f32 	%f395, %f394;
	fma.rn.f32 	%f396, %f395, 0fC0000000, 0f3F800000;
	setp.ge.f32 	%p67, %f391, 0f41102CB4;
	selp.f32 	%f397, 0f3F800000, %f396, %p67;
	copysign.f32 	%f398, %f390, %f397;
	mul.f32 	%f399, %f390, %f390;
	fma.rn.f32 	%f400, %f399, 0f3C80F082, 0fBD563CAE;
	fma.rn.f32 	%f401, %f400, %f399, 0f3E085941;
	fma.rn.f32 	%f402, %f401, %f399, 0fBEAAA9ED;
	fma.rn.f32 	%f403, %f402, %f399, 0f00000000;
	fma.rn.f32 	%f404, %f403, %f390, %f390;
	setp.ge.f32 	%p68, %f391, 0f3F19999A;
	selp.f32 	%f405, %f398, %f404, %p68;
	st.global.f32 	[%rd144+-68], %f405;
	ld.local.v4.f32 	{%f406, %f407, %f408, %f409}, [%rd170];
	st.global.f32 	[%rd144], %f406;
	st.global.f32 	[%rd144+4], %f407;
	sub.f32 	%f410, %f368, %f38;
	div.rn.f32 	%f411, %f410, %f52;
	mul.f32 	%f412, %f53, %f411;
	st.global.f32 	[%rd144+20], %f412;
	abs.f32 	%f413, %f412;
	mul.f32 	%f414, %f413, 0f4038AA3B;
	ex2.approx.ftz.f32 	%f415, %f414;
	add.f32 	%f416, %f415, 0f3F800000;
	rcp.approx.ftz.f32 	%f417, %f416;
	fma.rn.f32 	%f418, %f417, 0fC0000000, 0f3F800000;
	setp.ge.f32 	%p69, %f413, 0f41102CB4;
	selp.f32 	%f419, 0f3F800000, %f418, %p69;
	copysign.f32 	%f420, %f412, %f419;
	mul.f32 	%f421, %f412, %f412;
	fma.rn.f32 	%f422, %f421, 0f3C80F082, 0fBD563CAE;
	fma.rn.f32 	%f423, %f422, %f421, 0f3E085941;
	fma.rn.f32 	%f424, %f423, %f421, 0fBEAAA9ED;
	fma.rn.f32 	%f425, %f424, %f421, 0f00000000;
	fma.rn.f32 	%f426, %f425, %f412, %f412;
	setp.ge.f32 	%p70, %f413, 0f3F19999A;
	selp.f32 	%f427, %f420, %f426, %p70;
	st.global.f32 	[%rd144+12], %f427;
	st.global.f32 	[%rd144+80], %f408;
	st.global.f32 	[%rd144+84], %f409;
	sub.f32 	%f428, %f369, %f38;
	div.rn.f32 	%f429, %f428, %f52;
	mul.f32 	%f430, %f53, %f429;
	st.global.f32 	[%rd144+100], %f430;
	abs.f32 	%f431, %f430;
	mul.f32 	%f432, %f431, 0f4038AA3B;
	ex2.approx.ftz.f32 	%f433, %f432;
	add.f32 	%f434, %f433, 0f3F800000;
	rcp.approx.ftz.f32 	%f435, %f434;
	fma.rn.f32 	%f436, %f435, 0fC0000000, 0f3F800000;
	setp.ge.f32 	%p71, %f431, 0f41102CB4;
	selp.f32 	%f437, 0f3F800000, %f436, %p71;
	copysign.f32 	%f438, %f430, %f437;
	mul.f32 	%f439, %f430, %f430;
	fma.rn.f32 	%f440, %f439, 0f3C80F082, 0fBD563CAE;
	fma.rn.f32 	%f441, %f440, %f439, 0f3E085941;
	fma.rn.f32 	%f442, %f441, %f439, 0fBEAAA9ED;
	fma.rn.f32 	%f443, %f442, %f439, 0f00000000;
	fma.rn.f32 	%f444, %f443, %f430, %f430;
	setp.ge.f32 	%p72, %f431, 0f3F19999A;
	selp.f32 	%f445, %f438, %f444, %p72;
	st.global.f32 	[%rd144+92], %f445;
	add.s32 	%r288, %r288, 4;
	add.s64 	%rd171, %rd171, 16;
	add.s32 	%r287, %r287, 4;
	add.s64 	%rd170, %rd170, 32;
	setp.ne.s32 	%p73, %r288, 0;
	@%p73 bra 	$L__BB16_75;
$L__BB16_76:
	setp.eq.s32 	%p74, %r102, 0;
	@%p74 bra 	$L__BB16_81;
	setp.eq.s32 	%p75, %r102, 1;
	@%p75 bra 	$L__BB16_79;
	add.s32 	%r252, %r290, %r113;
	mul.wide.s32 	%rd145, %r252, 80;
	add.s64 	%rd146, %rd9, %rd145;
	mul.wide.u32 	%rd147, %r290, 8;
	add.s64 	%rd148, %rd6, %rd147;
	ld.local.v2.f32 	{%f446, %f447}, [%rd148];
	st.global.f32 	[%rd146+36], %f446;
	st.global.f32 	[%rd146+40], %f447;
	mul.wide.u32 	%rd149, %r290, 4;
	add.s64 	%rd150, %rd7, %rd149;
	ld.local.f32 	%f448, [%rd150];
	sub.f32 	%f449, %f448, %f38;
	div.rn.f32 	%f450, %f449, %f52;
	mul.f32 	%f451, %f53, %f450;
	st.global.f32 	[%rd146+56], %f451;
	abs.f32 	%f452, %f451;
	mul.f32 	%f453, %f452, 0f4038AA3B;
	ex2.approx.ftz.f32 	%f454, %f453;
	add.f32 	%f455, %f454, 0f3F800000;
	rcp.approx.ftz.f32 	%f456, %f455;
	fma.rn.f32 	%f457, %f456, 0fC0000000, 0f3F800000;
	setp.ge.f32 	%p76, %f452, 0f41102CB4;
	selp.f32 	%f458, 0f3F800000, %f457, %p76;
	copysign.f32 	%f459, %f451, %f458;
	mul.f32 	%f460, %f451, %f451;
	fma.rn.f32 	%f461, %f460, 0f3C80F082, 0fBD563CAE;
	fma.rn.f32 	%f462, %f461, %f460, 0f3E085941;
	fma.rn.f32 	%f463, %f462, %f460, 0fBEAAA9ED;
	fma.rn.f32 	%f464, %f463, %f460, 0f00000000;
	fma.rn.f32 	%f465, %f464, %f451, %f451;
	setp.ge.f32 	%p77, %f452, 0f3F19999A;
	selp.f32 	%f466, %f459, %f465, %p77;
	st.global.f32 	[%rd146+48], %f466;
	ld.local.v2.f32 	{%f467, %f468}, [%rd148+8];
	st.global.f32 	[%rd146+116], %f467;
	st.global.f32 	[%rd146+120], %f468;
	ld.local.f32 	%f469, [%rd150+4];
	sub.f32 	%f470, %f469, %f38;
	div.rn.f32 	%f471, %f470, %f52;
	mul.f32 	%f472, %f53, %f471;
	st.global.f32 	[%rd146+136], %f472;
	abs.f32 	%f473, %f472;
	mul.f32 	%f474, %f473, 0f4038AA3B;
	ex2.approx.ftz.f32 	%f475, %f474;
	add.f32 	%f476, %f475, 0f3F800000;
	rcp.approx.ftz.f32 	%f477, %f476;
	fma.rn.f32 	%f478, %f477, 0fC0000000, 0f3F800000;
	setp.ge.f32 	%p78, %f473, 0f41102CB4;
	selp.f32 	%f479, 0f3F800000, %f478, %p78;
	copysign.f32 	%f480, %f472, %f479;
	mul.f32 	%f481, %f472, %f472;
	fma.rn.f32 	%f482, %f481, 0f3C80F082, 0fBD563CAE;
	fma.rn.f32 	%f483, %f482, %f481, 0f3E085941;
	fma.rn.f32 	%f484, %f483, %f481, 0fBEAAA9ED;
	fma.rn.f32 	%f485, %f484, %f481, 0f00000000;
	fma.rn.f32 	%f486, %f485, %f472, %f472;
	setp.ge.f32 	%p79, %f473, 0f3F19999A;
	selp.f32 	%f487, %f480, %f486, %p79;
	st.global.f32 	[%rd146+128], %f487;
	add.s32 	%r290, %r290, 2;
$L__BB16_79:
	and.b32  	%r253, %r114, 1;
	setp.eq.b32 	%p80, %r253, 1;
	not.pred 	%p81, %p80;
	@%p81 bra 	$L__BB16_81;
	add.s32 	%r254, %r290, %r113;
	mul.wide.s32 	%rd151, %r254, 80;
	add.s64 	%rd152, %rd9, %rd151;
	mul.wide.u32 	%rd153, %r290, 8;
	add.s64 	%rd154, %rd6, %rd153;
	ld.local.v2.f32 	{%f488, %f489}, [%rd154];
	st.global.f32 	[%rd152+36], %f488;
	st.global.f32 	[%rd152+40], %f489;
	mul.wide.u32 	%rd155, %r290, 4;
	add.s64 	%rd156, %rd7, %rd155;
	ld.local.f32 	%f490, [%rd156];
	sub.f32 	%f491, %f490, %f38;
	div.rn.f32 	%f492, %f491, %f52;
	mul.f32 	%f493, %f53, %f492;
	st.global.f32 	[%rd152+56], %f493;
	abs.f32 	%f494, %f493;
	mul.f32 	%f495, %f494, 0f4038AA3B;
	ex2.approx.ftz.f32 	%f496, %f495;
	add.f32 	%f497, %f496, 0f3F800000;
	rcp.approx.ftz.f32 	%f498, %f497;
	fma.rn.f32 	%f499, %f498, 0fC0000000, 0f3F800000;
	setp.ge.f32 	%p82, %f494, 0f41102CB4;
	selp.f32 	%f500, 0f3F800000, %f499, %p82;
	copysign.f32 	%f501, %f493, %f500;
	mul.f32 	%f502, %f493, %f493;
	fma.rn.f32 	%f503, %f502, 0f3C80F082, 0fBD563CAE;
	fma.rn.f32 	%f504, %f503, %f502, 0f3E085941;
	fma.rn.f32 	%f505, %f504, %f502, 0fBEAAA9ED;
	fma.rn.f32 	%f506, %f505, %f502, 0f00000000;
	fma.rn.f32 	%f507, %f506, %f493, %f493;
	setp.ge.f32 	%p83, %f494, 0f3F19999A;
	selp.f32 	%f508, %f501, %f507, %p83;
	st.global.f32 	[%rd152+48], %f508;
$L__BB16_81:
	ret;

}
	// .globl	_Z19computeOutputEnergyPK13OpticalNeuroniiiiPf
.visible .entry _Z19computeOutputEnergyPK13OpticalNeuroniiiiPf(
	.param .u64 .ptr .align 1 _Z19computeOutputEnergyPK13OpticalNeuroniiiiPf_param_0,
	.param .u32 _Z19computeOutputEnergyPK13OpticalNeuroniiiiPf_param_1,
	.param .u32 _Z19computeOutputEnergyPK13OpticalNeuroniiiiPf_param_2,
	.param .u32 _Z19computeOutputEnergyPK13OpticalNeuroniiiiPf_param_3,
	.param .u32 _Z19computeOutputEnergyPK13OpticalNeuroniiiiPf_param_4,
	.param .u64 .ptr .align 1 _Z19computeOutputEnergyPK13OpticalNeuroniiiiPf_param_5
)
{
	.reg .pred 	%p<11>;
	.reg .b32 	%r<61>;
	.reg .b32 	%f<98>;
	.reg .b64 	%rd<42>;

	ld.param.u64 	%rd4, [_Z19computeOutputEnergyPK13OpticalNeuroniiiiPf_param_0];
	ld.param.u32 	%r36, [_Z19computeOutputEnergyPK13OpticalNeuroniiiiPf_param_1];
	ld.param.u32 	%r39, [_Z19computeOutputEnergyPK13OpticalNeuroniiiiPf_param_2];
	ld.param.u32 	%r37, [_Z19computeOutputEnergyPK13OpticalNeuroniiiiPf_param_3];
	ld.param.u32 	%r38, [_Z19computeOutputEnergyPK13OpticalNeuroniiiiPf_param_4];
	ld.param.u64 	%rd3, [_Z19computeOutputEnergyPK13OpticalNeuroniiiiPf_param_5];
	cvta.to.global.u64 	%rd1, %rd4;
	mov.u32 	%r40, %ctaid.x;
	mov.u32 	%r41, %ntid.x;
	mov.u32 	%r42, %tid.x;
	mad.lo.s32 	%r1, %r40, %r41, %r42;
	setp.ge.s32 	%p1, %r1, %r39;
	@%p1 bra 	$L__BB17_14;
	mul.lo.s32 	%r43, %r36, %r1;
	cvt.s64.s32 	%rd2, %r43;
	setp.lt.s32 	%p2, %r38, 1;
	mov.f32 	%f97, 0f00000000;
	@%p2 bra 	$L__BB17_13;
	and.b32  	%r2, %r38, 7;
	setp.lt.u32 	%p3, %r38, 8;
	mov.f32 	%f97, 0f00000000;
	mov.b32 	%r59, 0;
	@%p3 bra 	$L__BB17_5;
	and.b32  	%r59, %r38, 2147483640;
	neg.s32 	%r57, %r59;
	add.s32 	%r55, %r37, 1;
	add.s32 	%r54, %r37, 7;
	add.s32 	%r53, %r37, 2;
	add.s32 	%r52, %r37, 6;
	add.s32 	%r51, %r37, 3;
	add.s32 	%r50, %r37, 5;
	add.s32 	%r49, %r37, 4;
	mov.f32 	%f97, 0f00000000;
	add.s64 	%rd7, %rd1, 40;
	mov.u32 	%r56, %r37;
$L__BB17_4:
	.pragma "nounroll";
	cvt.s64.s32 	%rd5, %r56;
	add.s64 	%rd6, %rd2, %rd5;
	mad.lo.s64 	%rd8, %rd6, 80, %rd7;
	cvt.s64.s32 	%rd9, %r55;
	add.s64 	%rd10, %rd2, %rd9;
	mad.lo.s64 	%rd11, %rd10, 80, %rd7;
	cvt.s64.s32 	%rd12, %r54;
	add.s64 	%rd13, %rd2, %rd12;
	mad.lo.s64 	%rd14, %rd13, 80, %rd7;
	cvt.s64.s32 	%rd15, %r53;
	add.s64 	%rd16, %rd2, %rd15;
	mad.lo.s64 	%rd17, %rd16, 80, %rd7;
	cvt.s64.s32 	%rd18, %r52;
	add.s64 	%rd19, %rd2, %rd18;
	mad.lo.s64 	%rd20, %rd19, 80, %rd7;
	cvt.s64.s32 	%rd21, %r51;
	add.s64 	%rd22, %rd2, %rd21;
	mad.lo.s64 	%rd23, %rd22, 80, %rd7;
	cvt.s64.s32 	%rd24, %r50;
	add.s64 	%rd25, %rd2, %rd24;
	mad.lo.s64 	%rd26, %rd25, 80, %rd7;
	cvt.s64.s32 	%rd27, %r49;
	add.s64 	%rd28, %rd2, %rd27;
	mad.lo.s64 	%rd29, %rd28, 80, %rd7;
	ld.global.f32 	%f17, [%rd8+-4];
	ld.global.f32 	%f18, [%rd8];
	mul.f32 	%f19, %f18, %f18;
	fma.rn.f32 	%f20, %f17, %f17, %f19;
	add.f32 	%f21, %f97, %f20;
	ld.global.f32 	%f22, [%rd11+-4];
	ld.global.f32 	%f23, [%rd11];
	mul.f32 	%f24, %f23, %f23;
	fma.rn.f32 	%f25, %f22, %f22, %f24;
	add.f32 	%f26, %f21, %f25;
	ld.global.f32 	%f27, [%rd17+-4];
	ld.global.f32 	%f28, [%rd17];
	mul.f32 	%f29, %f28, %f28;
	fma.rn.f32 	%f30, %f27, %f27, %f29;
	add.f32 	%f31, %f26, %f30;
	ld.global.f32 	%f32, [%rd23+-4];
	ld.global.f32 	%f33, [%rd23];
	mul.f32 	%f34, %f33, %f33;
	fma.rn.f32 	%f35, %f32, %f32, %f34;
	add.f32 	%f36, %f31, %f35;
	ld.global.f32 	%f37, [%rd29+-4];
	ld.global.f32 	%f38, [%rd29];
	mul.f32 	%f39, %f38, %f38;
	fma.rn.f32 	%f40, %f37, %f37, %f39;
	add.f32 	%f41, %f36, %f40;
	ld.global.f32 	%f42, [%rd26+-4];
	ld.global.f32 	%f43, [%rd26];
	mul.f32 	%f44, %f43, %f43;
	fma.rn.f32 	%f45, %f42, %f42, %f44;
	add.f32 	%f46, %f41, %f45;
	ld.global.f32 	%f47, [%rd20+-4];
	ld.global.f32 	%f48, [%rd20];
	mul.f32 	%f49, %f48, %f48;
	fma.rn.f32 	%f50, %f47, %f47, %f49;
	add.f32 	%f51, %f46, %f50;
	ld.global.f32 	%f52, [%rd14+-4];
	ld.global.f32 	%f53, [%rd14];
	mul.f32 	%f54, %f53, %f53;
	fma.rn.f32 	%f55, %f52, %f52, %f54;
	add.f32 	%f97, %f51, %f55;
	add.s32 	%r57, %r57, 8;
	add.s32 	%r56, %r56, 8;
	add.s32 	%r55, %r55, 8;
	add.s32 	%r54, %r54, 8;
	add.s32 	%r53, %r53, 8;
	add.s32 	%r52, %r52, 8;
	add.s32 	%r51, %r51, 8;
	add.s32 	%r50, %r50, 8;
	add.s32 	%r49, %r49, 8;
	setp.ne.s32 	%p4, %r57, 0;
	@%p4 bra 	$L__BB17_4;
$L__BB17_5:
	setp.eq.s32 	%p5, %r2, 0;
	@%p5 bra 	$L__BB17_13;
	and.b32  	%r31, %r38, 3;
	setp.lt.u32 	%p6, %r2, 4;
	@%p6 bra 	$L__BB17_8;
	add.s32 	%r45, %r59, %r37;
	cvt.s64.s32 	%rd30, %r45;
	add.s64 	%rd31, %rd30, %rd2;
	mad.lo.s64 	%rd32, %rd31, 80, %rd1;
	ld.global.f32 	%f57, [%rd32+36];
	ld.global.f32 	%f58, [%rd32+40];
	mul.f32 	%f59, %f58, %f58;
	fma.rn.f32 	%f60, %f57, %f57, %f59;
	add.f32 	%f61, %f97, %f60;
	ld.global.f32 	%f62, [%rd32+116];
	ld.global.f32 	%f63, [%rd32+120];
	mul.f32 	%f64, %f63, %f63;
	fma.rn.f32 	%f65, %f62, %f62, %f64;
	add.f32 	%f66, %f61, %f65;
	ld.global.f32 	%f67, [%rd32+196];
	ld.global.f32 	%f68, [%rd32+200];
	mul.f32 	%f69, %f68, %f68;
	fma.rn.f32 	%f70, %f67, %f67, %f69;
	add.f32 	%f71, %f66, %f70;
	ld.global.f32 	%f72, [%rd32+276];
	ld.global.f32 	%f73, [%rd32+280];
	mul.f32 	%f74, %f73, %f73;
	fma.rn.f32 	%f75, %f72, %f72, %f74;
	add.f32 	%f97, %f71, %f75;
	add.s32 	%r59, %r59, 4;
$L__BB17_8:
	setp.eq.s32 	%p7, %r31, 0;
	@%p7 bra 	$L__BB17_13;
	setp.eq.s32 	%p8, %r31, 1;
	@%p8 bra 	$L__BB17_11;
	add.s32 	%r46, %r59, %r37;
	cvt.s64.s32 	%rd33, %r46;
	add.s64 	%rd34, %rd33, %rd2;
	mad.lo.s64 	%rd35, %rd34, 80, %rd1;
	ld.global.f32 	%f77, [%rd35+36];
	ld.global.f32 	%f78, [%rd35+40];
	mul.f32 	%f79, %f78, %f78;
	fma.rn.f32 	%f80, %f77, %f77, %f79;
	add.f32 	%f81, %f97, %f80;
	ld.global.f32 	%f82, [%rd35+116];
	ld.global.f32 	%f83, [%rd35+120];
	mul.f32 	%f84, %f83, %f83;
	fma.rn.f32 	%f85, %f82, %f82, %f84;
	add.f32 	%f97, %f81, %f85;
	add.s32 	%r59, %r59, 2;
$L__BB17_11:
	and.b32  	%r47, %r38, 1;
	setp.eq.b32 	%p9, %r47, 1;
	not.pred 	%p10, %p9;
	@%p10 bra 	$L__BB17_13;
	add.s32 	%r48, %r59, %r37;
	cvt.s64.s32 	%rd36, %r48;
	add.s64 	%rd37, %rd36, %rd2;
	mad.lo.s64 	%rd38, %rd37, 80, %rd1;
	ld.global.f32 	%f86, [%rd38+36];
	ld.global.f32 	%f87, [%rd38+40];
	mul.f32 	%f88, %f87, %f87;
	fma.rn.f32 	%f89, %f86, %f86, %f88;
	add.f32 	%f97, %f97, %f89;
$L__BB17_13:
	cvta.to.global.u64 	%rd39, %rd3;
	mul.wide.s32 	%rd40, %r1, 4;
	add.s64 	%rd41, %rd39, %rd40;
	st.global.f32 	[%rd41], %f97;
$L__BB17_14:
	ret;

}
	// .globl	_Z26updateMZIPhasesFromTargetsPK13OpticalNeuroniiiiPKiS3_iPff
.visible .entry _Z26updateMZIPhasesFromTargetsPK13OpticalNeuroniiiiPKiS3_iPff(
	.param .u64 .ptr .align 1 _Z26updateMZIPhasesFromTargetsPK13OpticalNeuroniiiiPKiS3_iPff_param_0,
	.param .u32 _Z26updateMZIPhasesFromTargetsPK13OpticalNeuroniiiiPKiS3_iPff_param_1,
	.param .u32 _Z26updateMZIPhasesFromTargetsPK13OpticalNeuroniiiiPKiS3_iPff_param_2,
	.param .u32 _Z26updateMZIPhasesFromTargetsPK13OpticalNeuroniiiiPKiS3_iPff_param_3,
	.param .u32 _Z26updateMZIPhasesFromTargetsPK13OpticalNeuroniiiiPKiS3_iPff_param_4,
	.param .u64 .ptr .align 1 _Z26updateMZIPhasesFromTargetsPK13OpticalNeuroniiiiPKiS3_iPff_param_5,
	.param .u64 .ptr .align 1 _Z26updateMZIPhasesFromTargetsPK13OpticalNeuroniiiiPKiS3_iPff_param_6,
	.param .u32 _Z26updateMZIPhasesFromTargetsPK13OpticalNeuroniiiiPKiS3_iPff_param_7,
	.param .u64 .ptr .align 1 _Z26updateMZIPhasesFromTargetsPK13OpticalNeuroniiiiPKiS3_iPff_param_8,
	.param .f32 _Z26updateMZIPhasesFromTargetsPK13OpticalNeuroniiiiPKiS3_iPff_param_9
)
{
	.reg .pred 	%p<40>;
	.reg .b32 	%r<71>;
	.reg .b32 	%f<164>;
	.reg .b64 	%rd<46>;

	ld.param.u64 	%rd16, [_Z26updateMZIPhasesFromTargetsPK13OpticalNeuroniiiiPKiS3_iPff_param_0];
	ld.param.u32 	%r35, [_Z26updateMZIPhasesFromTargetsPK13OpticalNeuroniiiiPKiS3_iPff_param_1];
	ld.param.u32 	%r36, [_Z26updateMZIPhasesFromTargetsPK13OpticalNeuroniiiiPKiS3_iPff_param_2];
	ld.param.u32 	%r37, [_Z26updateMZIPhasesFromTargetsPK13OpticalNeuroniiiiPKiS3_iPff_param_3];
	ld.param.u32 	%r38, [_Z26updateMZIPhasesFromTargetsPK13OpticalNeuroniiiiPKiS3_iPff_param_4];
	ld.param.u64 	%rd17, [_Z26updateMZIPhasesFromTargetsPK13OpticalNeuroniiiiPKiS3_iPff_param_5];
	ld.param.u64 	%rd18, [_Z26updateMZIPhasesFromTargetsPK13OpticalNeuroniiiiPKiS3_iPff_param_6];
	ld.param.u32 	%r39, [_Z26updateMZIPhasesFromTargetsPK13OpticalNeuroniiiiPKiS3_iPff_param_7];
	ld.param.f32 	%f55, [_Z26updateMZIPhasesFromTargetsPK13OpticalNeuroniiiiPKiS3_iPff_param_9];
	cvta.to.global.u64 	%rd1, %rd17;
	cvta.to.global.u64 	%rd2, %rd16;
	cvta.to.global.u64 	%rd3, %rd18;
	mov.u32 	%r40, %ctaid.x;
	mov.u32 	%r41, %ntid.x;
	mov.u32 	%r42, %tid.x;
	mad.lo.s32 	%r1, %r40, %r41, %r42;
	mul.wide.s32 	%rd19, %r39, 4;
	add.s64 	%rd20, %rd3, %rd19;
	ld.global.u32 	%r43, [%rd20];
	setp.ge.s32 	%p1, %r1, %r43;
	@%p1 bra 	$L__BB18_47;
	setp.lt.s32 	%p2, %r39, 1;
	mov.b32 	%r64, 0;
	@%p2 bra 	$L__BB18_5;
	add.s32 	%r2, %r39, -1;
	mov.b32 	%r62, 0;
	mov.u32 	%r63, %r62;
	bra.uni 	$L__BB18_4;
$L__BB18_3:
	add.s32 	%r62, %r4, 1;
	setp.eq.s32 	%p4, %r62, %r39;
	mov.u32 	%r63, %r4;
	mov.u32 	%r64, %r2;
	@%p4 bra 	$L__BB18_5;
$L__BB18_4:
	mov.u32 	%r4, %r62;
	mul.wide.u32 	%rd21, %r4, 4;
	add.s64 	%rd22, %rd3, %rd21;
	ld.global.u32 	%r46, [%rd22];
	setp.ge.s32 	%p3, %r1, %r46;
	mov.u32 	%r64, %r63;
	@%p3 bra 	$L__BB18_3;
$L__BB18_5:
	mul.wide.u32 	%rd23, %r64, 4;
	add.s64 	%rd24, %rd3, %rd23;
	ld.global.u32 	%r47, [%rd24];
	sub.s32 	%r48, %r1, %r47;
	and.b32  	%r49, %r64, 1;
	shl.b32 	%r50, %r48, 1;
	or.b32  	%r7, %r50, %r49;
	add.s32 	%r8, %r7, 1;
	setp.ge.s32 	%p5, %r8, %r38;
	@%p5 bra 	$L__BB18_47;
	setp.lt.s32 	%p6, %r36, 1;
	mov.f32 	%f149, 0f00000000;
	@%p6 bra 	$L__BB18_35;
	add.s32 	%r52, %r7, %r37;
	cvt.s64.s32 	%rd4, %r52;
	and.b32  	%r9, %r36, 3;
	setp.lt.u32 	%p7, %r36, 4;
	mov.f32 	%f149, 0f00000000;
	mov.b32 	%r68, 0;
	@%p7 bra 	$L__BB18_22;
	and.b32  	%r68, %r36, 2147483644;
	neg.s32 	%r66, %r68;
	add.s64 	%rd45, %rd1, 8;
	shl.b32 	%r12, %r35, 2;
	mov.f32 	%f149, 0f00000000;
	mov.b32 	%r65, 0;
$L__BB18_9:
	.pragma "nounroll";
	mul.wide.s32 	%rd25, %r65, 80;
	add.s64 	%rd7, %rd2, %rd25;
	mad.lo.s64 	%rd26, %rd4, 80, %rd7;
	ld.global.f32 	%f60, [%rd26+36];
	ld.global.f32 	%f61, [%rd26+40];
	ld.global.f32 	%f62, [%rd26+116];
	ld.global.f32 	%f63, [%rd26+120];
	mul.f32 	%f64, %f61, %f61;
	fma.rn.f32 	%f2, %f60, %f60, %f64;
	mul.f32 	%f65, %f63, %f63;
	fma.rn.f32 	%f3, %f62, %f62, %f65;
	ld.global.u32 	%r15, [%rd45+-8];
	setp.ne.s32 	%p8, %r15, %r7;
	@%p8 bra 	$L__BB18_11;
	sub.f32 	%f68, %f2, %f3;
	add.f32 	%f150, %f149, %f68;
	bra.uni 	$L__BB18_12;
$L__BB18_11:
	setp.eq.s32 	%p9, %r15, %r8;
	sub.f32 	%f66, %f2, %f3;
	sub.f32 	%f67, %f149, %f66;
	selp.f32 	%f150, %f67, %f149, %p9;
$L__BB18_12:
	mul.wide.s32 	%rd8, %r35, 80;
	add.s64 	%rd9, %rd7, %rd8;
	mad.lo.s64 	%rd27, %rd4, 80, %rd9;
	ld.global.f32 	%f69, [%rd27+36];
	ld.global.f32 	%f70, [%rd27+40];
	ld.global.f32 	%f71, [%rd27+116];
	ld.global.f32 	%f72, [%rd27+120];
	mul.f32 	%f73, %f70, %f70;
	fma.rn.f32 	%f7, %f69, %f69, %f73;
	mul.f32 	%f74, %f72, %f72;
	fma.rn.f32 	%f8, %f71, %f71, %f74;
	ld.global.u32 	%r16, [%rd45+-4];
	setp.eq.s32 	%p10, %r16, %r7;
	@%p10 bra 	$L__BB18_14;
	setp.eq.s32 	%p11, %r16, %r8;
	sub.f32 	%f75, %f7, %f8;
	sub.f32 	%f76, %f150, %f75;
	selp.f32 	%f151, %f76, %f150, %p11;
	bra.uni 	$L__BB18_15;
$L__BB18_14:
	sub.f32 	%f77, %f7, %f8;
	add.f32 	%f151, %f150, %f77;
$L__BB18_15:
	add.s64 	%rd10, %rd9, %rd8;
	mad.lo.s64 	%rd28, %rd4, 80, %rd10;
	ld.global.f32 	%f78, [%rd28+36];
	ld.global.f32 	%f79, [%rd28+40];
	ld.global.f32 	%f80, [%rd28+116];
	ld.global.f32 	%f81, [%rd28+120];
	mul.f32 	%f82, %f79, %f79;
	fma.rn.f32 	%f12, %f78, %f78, %f82;
	mul.f32 	%f83, %f81, %f81;
	fma.rn.f32 	%f13, %f80, %f80, %f83;
	ld.global.u32 	%r17, [%rd45];
	setp.eq.s32 	%p12, %r17, %r7;
	@%p12 bra 	$L__BB18_17;
	setp.eq.s32 	%p13, %r17, %r8;
	sub.f32 	%f84, %f12, %f13;
	sub.f32 	%f85, %f151, %f84;
	selp.f32 	%f152, %f85, %f151, %p13;
	bra.uni 	$L__BB18_18;
$L__BB18_17:
	sub.f32 	%f86, %f12, %f13;
	add.f32 	%f152, %f151, %f86;
$L__BB18_18:
	add.s64 	%rd29, %rd10, %rd8;
	mad.lo.s64 	%rd30, %rd4, 80, %rd29;
	ld.global.f32 	%f87, [%rd30+36];
	ld.global.f32 	%f88, [%rd30+40];
	ld.global.f32 	%f89, [%rd30+116];
	ld.global.f32 	%f90, [%rd30+120];
	mul.f32 	%f91, %f88, %f88;
	fma.rn.f32 	%f17, %f87, %f87, %f91;
	mul.f32 	%f92, %f90, %f90;
	fma.rn.f32 	%f18, %f89, %f89, %f92;
	ld.global.u32 	%r18, [%rd45+4];
	setp.eq.s32 	%p14, %r18, %r7;
	@%p14 bra 	$L__BB18_20;
	setp.eq.s32 	%p15, %r18, %r8;
	sub.f32 	%f93, %f17, %f18;
	sub.f32 	%f94, %f152, %f93;
	selp.f32 	%f149, %f94, %f152, %p15;
	bra.uni 	$L__BB18_21;
$L__BB18_20:
	sub.f32 	%f95, %f17, %f18;
	add.f32 	%f149, %f152, %f95;
$L__BB18_21:
	add.s32 	%r66, %r66, 4;
	add.s64 	%rd45, %rd45, 16;
	add.s32 	%r65, %r65, %r12;
	setp.ne.s32 	%p16, %r66, 0;
	@%p16 bra 	$L__BB18_9;
$L__BB18_22:
	setp.eq.s32 	%p17, %r9, 0;
	@%p17 bra 	$L__BB18_35;
	setp.eq.s32 	%p18, %r9, 1;
	@%p18 bra 	$L__BB18_31;
	mul.lo.s32 	%r54, %r68, %r35;
	mul.wide.s32 	%rd31, %r54, 80;
	add.s64 	%rd12, %rd2, %rd31;
	mad.lo.s64 	%rd32, %rd4, 80, %rd12;
	ld.global.f32 	%f97, [%rd32+36];
	ld.global.f32 	%f98, [%rd32+40];
	ld.global.f32 	%f99, [%rd32+116];
	ld.global.f32 	%f100, [%rd32+120];
	mul.f32 	%f101, %f98, %f98;
	fma.rn.f32 	%f24, %f97, %f97, %f101;
	mul.f32 	%f102, %f100, %f100;
	fma.rn.f32 	%f25, %f99, %f99, %f102;
	mul.wide.u32 	%rd33, %r68, 4;
	add.s64 	%rd13, %rd1, %rd33;
	ld.global.u32 	%r22, [%rd13];
	setp.eq.s32 	%p19, %r22, %r7;
	@%p19 bra 	$L__BB18_26;
	setp.eq.s32 	%p20, %r22, %r8;
	sub.f32 	%f103, %f24, %f25;
	sub.f32 	%f104, %f149, %f103;
	selp.f32 	%f156, %f104, %f149, %p20;
	bra.uni 	$L__BB18_27;
$L__BB18_26:
	sub.f32 	%f105, %f24, %f25;
	add.f32 	%f156, %f149, %f105;
$L__BB18_27:
	mul.wide.s32 	%rd34, %r35, 80;
	add.s64 	%rd35, %rd12, %rd34;
	mad.lo.s64 	%rd36, %rd4, 80, %rd35;
	ld.global.f32 	%f106, [%rd36+36];
	ld.global.f32 	%f107, [%rd36+40];
	ld.global.f32 	%f108, [%rd36+116];
	ld.global.f32 	%f109, [%rd36+120];
	mul.f32 	%f110, %f107, %f107;
	fma.rn.f32 	%f29, %f106, %f106, %f110;
	mul.f32 	%f111, %f109, %f109;
	fma.rn.f32 	%f30, %f108, %f108, %f111;
	ld.global.u32 	%r23, [%rd13+4];
	setp.eq.s32 	%p21, %r23, %r7;
	@%p21 bra 	$L__BB18_29;
	setp.eq.s32 	%p22, %r23, %r8;
	sub.f32 	%f112, %f29, %f30;
	sub.f32 	%f113, %f156, %f112;
	selp.f32 	%f149, %f113, %f156, %p22;
	bra.uni 	$L__BB18_30;
$L__BB18_29:
	sub.f32 	%f114, %f29, %f30;
	add.f32 	%f149, %f156, %f114;
$L__BB18_30:
	add.s32 	%r68, %r68, 2;
$L__BB18_31:
	and.b32  	%r55, %r36, 1;
	setp.eq.b32 	%p23, %r55, 1;
	not.pred 	%p24, %p23;
	@%p24 bra 	$L__BB18_35;
	mul.lo.s32 	%r56, %r68, %r35;
	cvt.s64.s32 	%rd37, %r56;
	add.s64 	%rd38, %rd37, %rd4;
	mad.lo.s64 	%rd39, %rd38, 80, %rd2;
	ld.global.f32 	%f115, [%rd39+36];
	ld.global.f32 	%f116, [%rd39+40];
	ld.global.f32 	%f117, [%rd39+116];
	ld.global.f32 	%f118, [%rd39+120];
	mul.f32 	%f119, %f116, %f116;
	fma.rn.f32 	%f36, %f115, %f115, %f119;
	mul.f32 	%f120, %f118, %f118;
	fma.rn.f32 	%f37, %f117, %f117, %f120;
	mul.wide.u32 	%rd40, %r68, 4;
	add.s64 	%rd41, %rd1, %rd40;
	ld.global.u32 	%r26, [%rd41];
	setp.eq.s32 	%p25, %r26, %r7;
	@%p25 bra 	$L__BB18_34;
	setp.eq.s32 	%p26, %r26, %r8;
	sub.f32 	%f121, %f36, %f37;
	sub.f32 	%f122, %f149, %f121;
	selp.f32 	%f149, %f122, %f149, %p26;
	bra.uni 	$L__BB18_35;
$L__BB18_34:
	sub.f32 	%f123, %f36, %f37;
	add.f32 	%f149, %f149, %f123;
$L__BB18_35:
	ld.param.u64 	%rd44, [_Z26updateMZIPhasesFromTargetsPK13OpticalNeuroniiiiPKiS3_iPff_param_8];
	max.s32 	%r57, %r36, 1;
	cvt.rn.f32.u32 	%f124, %r57;
	div.rn.f32 	%f125, %f149, %f124;
	cvta.to.global.u64 	%rd42, %rd44;
	mul.wide.s32 	%rd43, %r1, 4;
	add.s64 	%rd14, %rd42, %rd43;
	ld.global.f32 	%f126, [%rd14];
	fma.rn.f32 	%f127, %f55, %f125, %f126;
	add.f32 	%f41, %f127, 0f40C90FDB;
	abs.f32 	%f163, %f41;
	setp.lt.f32 	%p27, %f163, 0f40C90FDB;
	@%p27 bra 	$L__BB18_46;
	setp.gtu.f32 	%p28, %f163, 0f4C490FDB;
	@%p28 bra 	$L__BB18_43;
	mov.f32 	%f128, 0f40C90FDB;
	div.approx.f32 	%f129, %f163, %f128;
	cvt.rzi.f32.f32 	%f161, %f129;
	fma.rn.f32 	%f44, %f161, 0fC0C90FDB, %f163;
	mov.b32 	%r27, %f44;
	setp.lt.u32 	%p29, %r27, 1086918619;
	@%p29 bra 	$L__BB18_42;
	setp.lt.u32 	%p30, %r27, -2147483647;
	@%p30 bra 	$L__BB18_40;
	add.f32 	%f133, %f161, 0fBF800000;
	setp.lt.f32 	%p33, %f44, 0fC0C90FDB;
	add.f32 	%f134, %f133, 0fBF800000;
	selp.f32 	%f161, %f134, %f133, %p33;
	bra.uni 	$L__BB18_42;
$L__BB18_40:
	add.f32 	%f161, %f161, 0f3F800000;
	setp.ltu.f32 	%p31, %f44, 0f41490FDB;
	@%p31 bra 	$L__BB18_42;
	add.f32 	%f130, %f161, 0f3F800000;
	fma.rn.f32 	%f131, 0f40C90FDB, 0fC0400000, %f44;
	setp.ge.f32 	%p32, %f131, 0f00000000;
	add.f32 	%f132, %f130, 0f3F800000;
	selp.f32 	%f161, %f132, %f130, %p32;
$L__BB18_42:
	fma.rn.f32 	%f163, %f161, 0fC0C90FDB, %f163;
	bra.uni 	$L__BB18_46;
$L__BB18_43:
	mov.b32 	%r28, %f163;
	and.b32  	%r58, %r28, 8388607;
	or.b32  	%r69, %r58, 1065353216;
	mov.b32 	%f162, %r69;
	and.b32  	%r59, %r28, -8388608;
	add.s32 	%r70, %r59, -1082130432;
	setp.eq.s32 	%p34, %r70, 0;
	@%p34 bra 	$L__BB18_45;
$L__BB18_44:
	min.u32 	%r60, %r70, 192937984;
	add.s32 	%r61, %r69, %r60;
	mov.b32 	%f135, %r61;
	mul.f32 	%f136, %f135, 0f3F22F983;
	fma.rn.f32 	%f137, %f136, 0fBFC90FDB, %f135;
	fma.rn.f32 	%f138, %f137, 0f3F22F983, %f136;
	fma.rn.f32 	%f139, %f138, 0fBFC90FDB, %f135;
	mov.f32 	%f140, 0f3F22F983;
	fma.rz.f32 	%f141, %f139, %f140, %f138;
	cvt.rzi.f32.f32 	%f142, %f141;
	fma.rn.f32 	%f162, %f142, 0fBFC90FDB, %f135;
	sub.s32 	%r70, %r70, %r60;
	mov.b32 	%r69, %f162;
	setp.ne.s32 	%p35, %r70, 0;
	setp.ne.s32 	%p36, %r69, 0;
	and.pred  	%p37, %p35, %p36;
	@%p37 bra 	$L__BB18_44;
$L__BB18_45:
	setp.gt.u32 	%p38, %r28, 2139095039;
	selp.f32 	%f144, 0f7FFFFFFF, 0f4C000000, %p38;
	mul.f32 	%f145, %f162, 0f34000000;
	mul.f32 	%f163, %f144, %f145;
$L__BB18_46:
	abs.f32 	%f146, %f163;
	setp.nan.f32 	%p39, %f146, %f146;
	copysign.f32 	%f147, %f41, %f163;
	selp.f32 	%f148, %f163, %f147, %p39;
	st.global.f32 	[%rd14], %f148;
$L__BB18_47:
	ret;

}


// ===== COMPILED SASS (sm_100) =====

	.target	sm_100

	.elftype	@"ET_EXEC"


//--------------------- .note.nv.tkinfo           --------------------------
	.section	.note.nv.tkinfo,"",@"SHT_NOTE"
	.sectionflags	@"SHF_NOTE_NV_TKINFO"
	.tkinfo
        /*0018*/ 	.word	0x00000002
        /*0030*/ 	.string	""
        /*0030*/ 	.string	"ptxas"
        /*0030*/ 	.string	"Cuda compilation tools, release 13.0, V13.0.88"
        /*0030*/ 	.string	"Build cuda_13.0.r13.0/compiler.36424714_0"
        /*0030*/ 	.string	"-arch sm_100 -m 64 "



//--------------------- .note.nv.cuinfo           --------------------------
	.section	.note.nv.cuinfo,"",@"SHT_NOTE"
	.sectionflags	@"SHF_NOTE_NV_CUINFO"
        /*0018*/ 	.short	0x0002
        /*001a*/ 	.short	0x0064
        /*001c*/ 	.short	0x0082
	.zero		2


//--------------------- .nv.info                  --------------------------
	.section	.nv.info,"",@"SHT_CUDA_INFO"
	.align	4


	//----- nvinfo : EIATTR_REGCOUNT
	.align		4
        /*0000*/ 	.byte	0x04, 0x2f
        /*0002*/ 	.short	(.L_15 - .L_14)
	.align		4
.L_14:
        /*0004*/ 	.word	index@(_Z16initRandomStatesP17curandStateXORWOWmi)
        /*0008*/ 	.word	0x0000001f


	//----- nvinfo : EIATTR_FRAME_SIZE
	.align		4
.L_15:
        /*000c*/ 	.byte	0x04, 0x11
        /*000e*/ 	.short	(.L_17 - .L_16)
	.align		4
.L_16:
        /*0010*/ 	.word	index@(_Z16initRandomStatesP17curandStateXORWOWmi)
        /*0014*/ 	.word	0x00000000


	//----- nvinfo : EIATTR_REGCOUNT
	.align		4
.L_17:
        /*0018*/ 	.byte	0x04, 0x2f
        /*001a*/ 	.short	(.L_19 - .L_18)
	.align		4
.L_18:
        /*001c*/ 	.word	index@(_Z14setInputKernelP13OpticalNeuronPKfiii)
        /*0020*/ 	.word	0x0000000e


	//----- nvinfo : EIATTR_FRAME_SIZE
	.align		4
.L_19:
        /*0024*/ 	.byte	0x04, 0x11
        /*0026*/ 	.short	(.L_21 - .L_20)
	.align		4
.L_20:
        /*0028*/ 	.word	index@($__internal_15_$__cuda_sm20_sqrt_rn_f32_slowpath)
        /*002c*/ 	.word	0x00000000


	//----- nvinfo : EIATTR_FRAME_SIZE
	.align		4
.L_21:
        /*0030*/ 	.byte	0x04, 0x11
        /*0032*/ 	.short	(.L_23 - .L_22)
	.align		4
.L_22:
        /*0034*/ 	.word	index@(_Z14setInputKernelP13OpticalNeuronPKfiii)
        /*0038*/ 	.word	0x00000000


	//----- nvinfo : EIATTR_REGCOUNT
	.align		4
.L_23:
        /*003c*/ 	.byte	0x04, 0x2f
        /*003e*/ 	.short	(.L_25 - .L_24)
	.align		4
.L_24:
        /*0040*/ 	.word	index@(_Z17forwardPassKernelP13OpticalNeuronP14OpticalSynapseiiPiiPKiS5_fP17curandStateXORWOWi)
        /*0044*/ 	.word	0x00000020


	//----- nvinfo : EIATTR_FRAME_SIZE
	.align		4
.L_25:
        /*0048*/ 	.byte	0x04, 0x11
        /*004a*/ 	.short	(.L_27 - .L_26)
	.align		4
.L_26:
        /*004c*/ 	.word	index@($__internal_14_$__cuda_sm20_sqrt_rn_f32_slowpath)
        /*0050*/ 	.word	0x00000000


	//----- nvinfo : EIATTR_FRAME_SIZE
	.align		4
.L_27:
        /*0054*/ 	.byte	0x04, 0x11
        /*0056*/ 	.short	(.L_29 - .L_28)
	.align		4
.L_28:
        /*0058*/ 	.word	index@($__internal_13_$__cuda_sm20_rcp_rn_f32_slowpath)
        /*005c*/ 	.word	0x00000000


	//----- nvinfo : EIATTR_FRAME_SIZE
	.align		4
.L_29:
        /*0060*/ 	.byte	0x04, 0x11
        /*0062*/ 	.short	(.L_31 - .L_30)
	.align		4
.L_30:
        /*0064*/ 	.word	index@(_Z17forwardPassKernelP13OpticalNeuronP14OpticalSynapseiiPiiPKiS5_fP17curandStateXORWOWi)
        /*0068*/ 	.word	0x00000000


	//----- nvinfo : EIATTR_REGCOUNT
	.align		4
.L_31:
        /*006c*/ 	.byte	0x04, 0x2f
        /*006e*/ 	.short	(.L_33 - .L_32)
	.align		4
.L_32:
        /*0070*/ 	.word	index@(_Z22forwardPassLayerKernelP13OpticalNeuronPK14OpticalSynapseiPKiS5_iifiif)
        /*0074*/ 	.word	0x00000020


	//----- nvinfo : EIATTR_FRAME_SIZE
	.align		4
.L_33:
        /*0078*/ 	.byte	0x04, 0x11
        /*007a*/ 	.short	(.L_35 - .L_34)
	.align		4
.L_34:
        /*007c*/ 	.word	index@(_Z22forwardPassLayerKernelP13OpticalNeuronPK14OpticalSynapseiPKiS5_iifiif)
        /*0080*/ 	.word	0x00000000


	//----- nvinfo : EIATTR_REGCOUNT
	.align		4
.L_35:
        /*0084*/ 	.byte	0x04, 0x2f
        /*0086*/ 	.short	(.L_37 - .L_36)
	.align		4
.L_36:
        /*0088*/ 	.word	index@(_Z15applyKWTAKernelP13OpticalNeuroniiiii)
        /*008c*/ 	.word	0x00000016


	//----- nvinfo : EIATTR_FRAME_SIZE
	.align		4
.L_37:
        /*0090*/ 	.byte	0x04, 0x11
        /*0092*/ 	.short	(.L_39 - .L_38)
	.align		4
.L_38:
        /*0094*/ 	.word	index@($__internal_12_$__cuda_sm20_sqrt_rn_f32_slowpath)
        /*0098*/ 	.word	0x00000400


	//----- nvinfo : EIATTR_FRAME_SIZE
	.align		4
.L_39:
        /*009c*/ 	.byte	0x04, 0x11
        /*009e*/ 	.short	(.L_41 - .L_40)
	.align		4
.L_40:
        /*00a0*/ 	.word	index@(_Z15applyKWTAKernelP13OpticalNeuroniiiii)
        /*00a4*/ 	.word	0x00000400


	//----- nvinfo : EIATTR_REGCOUNT
	.align		4
.L_41:
        /*00a8*/ 	.byte	0x04, 0x2f
        /*00aa*/ 	.short	(.L_43 - .L_42)
	.align		4
.L_42:
        /*00ac*/ 	.word	index@(_Z19applyHadamardKernelP13OpticalNeuroniiii)
        /*00b0*/ 	.word	0x0000001e


	//----- nvinfo : EIATTR_FRAME_SIZE
	.align		4
.L_43:
        /*00b4*/ 	.byte	0x04, 0x11
        /*00b6*/ 	.short	(.L_45 - .L_44)
	.align		4
.L_44:
        /*00b8*/ 	.word	index@($__internal_11_$__cuda_sm20_sqrt_rn_f32_slowpath)
        /*00bc*/ 	.word	0x00000000


	//----- nvinfo : EIATTR_FRAME_SIZE
	.align		4
.L_45:
        /*00c0*/ 	.byte	0x04, 0x11
        /*00c2*/ 	.short	(.L_47 - .L_46)
	.align		4
.L_46:
        /*00c4*/ 	.word	index@(_Z19applyHadamardKernelP13OpticalNeuroniiii)
        /*00c8*/ 	.word	0x00000000


	//----- nvinfo : EIATTR_REGCOUNT
	.align		4
.L_47:
        /*00cc*/ 	.byte	0x04, 0x2f
        /*00ce*/ 	.short	(.L_49 - .L_48)
	.align		4
.L_48:
        /*00d0*/ 	.word	index@(_Z27calculateWeightDeltasKernelPK14OpticalSynapsePK13OpticalNeuroniiffPfi)
        /*00d4*/ 	.word	0x00000020


	//----- nvinfo : EIATTR_FRAME_SIZE
	.align		4
.L_49:
        /*00d8*/ 	.byte	0x04, 0x11
        /*00da*/ 	.short	(.L_51 - .L_50)
	.align		4
.L_50:
        /*00dc*/ 	.word	index@($__internal_10_$__cuda_sm3x_div_rn_noftz_f32_slowpath)
        /*00e0*/ 	.word	0x00000000


	//----- nvinfo : EIATTR_FRAME_SIZE
	.align		4
.L_51:
        /*00e4*/ 	.byte	0x04, 0x11
        /*00e6*/ 	.short	(.L_53 - .L_52)
	.align		4
.L_52:
        /*00e8*/ 	.word	index@(_Z27calculateWeightDeltasKernelPK14OpticalSynapsePK13OpticalNeuroniiffPfi)
        /*00ec*/ 	.word	0x00000000


	//----- nvinfo : EIATTR_REGCOUNT
	.align		4
.L_53:
        /*00f0*/ 	.byte	0x04, 0x2f
        /*00f2*/ 	.short	(.L_55 - .L_54)
	.align		4
.L_54:
        /*00f4*/ 	.word	index@(_Z24applyWeightUpdatesKernelP14OpticalSynapsePfS1_if)
        /*00f8*/ 	.word	0x00000010


	//----- nvinfo : EIATTR_FRAME_SIZE
	.align		4
.L_55:
        /*00fc*/ 	.byte	0x04, 0x11
        /*00fe*/ 	.short	(.L_57 - .L_56)
	.align		4
.L_56:
        /*0100*/ 	.word	index@(_Z24applyWeightUpdatesKernelP14OpticalSynapsePfS1_if)
        /*0104*/ 	.word	0x00000000


	//----- nvinfo : EIATTR_REGCOUNT
	.align		4
.L_57:
        /*0108*/ 	.byte	0x04, 0x2f
        /*010a*/ 	.short	(.L_59 - .L_58)
	.align		4
.L_58:
        /*010c*/ 	.word	index@(_Z20applyOutputGradientsP13OpticalNeuronPKfiiiif)
        /*0110*/ 	.word	0x0000000e


	//----- nvinfo : EIATTR_FRAME_SIZE
	.align		4
.L_59:
        /*0114*/ 	.byte	0x04, 0x11
        /*0116*/ 	.short	(.L_61 - .L_60)
	.align		4
.L_60:
        /*0118*/ 	.word	index@($__internal_9_$__cuda_sm20_sqrt_rn_f32_slowpath)
        /*011c*/ 	.word	0x00000000


	//----- nvinfo : EIATTR_FRAME_SIZE
	.align		4
.L_61:
        /*0120*/ 	.byte	0x04, 0x11
        /*0122*/ 	.short	(.L_63 - .L_62)
	.align		4
.L_62:
        /*0124*/ 	.word	index@(_Z20applyOutputGradientsP13OpticalNeuronPKfiiiif)
        /*0128*/ 	.word	0x00000000


	//----- nvinfo : EIATTR_REGCOUNT
	.align		4
.L_63:
        /*012c*/ 	.byte	0x04, 0x2f
        /*012e*/ 	.short	(.L_65 - .L_64)
	.align		4
.L_64:
        /*0130*/ 	.word	index@(_Z20clusterNeuronsKernelP13OpticalNeuroniffi)
        /*0134*/ 	.word	0x00000020


	//----- nvinfo : EIATTR_FRAME_SIZE
	.align		4
.L_65:
        /*0138*/ 	.byte	0x04, 0x11
        /*013a*/ 	.short	(.L_67 - .L_66)
	.align		4
.L_66:
        /*013c*/ 	.word	index@($__internal_8_$__cuda_sm3x_div_rn_noftz_f32_slowpath)
        /*0140*/ 	.word	0x00000000


	//----- nvinfo : EIATTR_FRAME_SIZE
	.align		4
.L_67:
        /*0144*/ 	.byte	0x04, 0x11
        /*0146*/ 	.short	(.L_69 - .L_68)
	.align		4
.L_68:
        /*0148*/ 	.word	index@($__internal_7_$__cuda_sm20_sqrt_rn_f32_slowpath)
        /*014c*/ 	.word	0x00000000


	//----- nvinfo : EIATTR_FRAME_SIZE
	.align		4
.L_69:
        /*0150*/ 	.byte	0x04, 0x11
        /*0152*/ 	.short	(.L_71 - .L_70)
	.align		4
.L_70:
        /*0154*/ 	.word	index@(_Z20clusterNeuronsKernelP13OpticalNeuroniffi)
        /*0158*/ 	.word	0x00000000


	//----- nvinfo : EIATTR_REGCOUNT
	.align		4
.L_71:
        /*015c*/ 	.byte	0x04, 0x2f
        /*015e*/ 	.short	(.L_73 - .L_72)
	.align		4
.L_72:
        /*0160*/ 	.word	index@(_Z26temperatureAnnealingKernelP13OpticalNeuroniffii)
        /*0164*/ 	.word	0x0000000c


	//----- nvinfo : EIATTR_FRAME_SIZE
	.align		4
.L_73:
        /*0168*/ 	.byte	0x04, 0x11
        /*016a*/ 	.short	(.L_75 - .L_74)
	.align		4
.L_74:
        /*016c*/ 	.word	index@(_Z26temperatureAnnealingKernelP13OpticalNeuroniffii)
        /*0170*/ 	.word	0x00000000


	//----- nvinfo : EIATTR_REGCOUNT
	.align		4
.L_75:
        /*0174*/ 	.byte	0x04, 0x2f
        /*0176*/ 	.short	(.L_77 - .L_76)
	.align		4
.L_76:
        /*0178*/ 	.word	index@(_Z17debugNeuronValuesP13OpticalNeuroniiPKc)
        /*017c*/ 	.word	0x00000020


	//----- nvinfo : EIATTR_FRAME_SIZE
	.align		4
.L_77:
        /*0180*/ 	.byte	0x04, 0x11
        /*0182*/ 	.short	(.L_79 - .L_78)
	.align		4
.L_78:
        /*0184*/ 	.word	index@($__internal_6_$__cuda_sm3x_div_rn_noftz_f32_slowpath)
        /*0188*/ 	.word	0x00000030


	//----- nvinfo : EIATTR_FRAME_SIZE
	.align		4
.L_79:
        /*018c*/ 	.byte	0x04, 0x11
        /*018e*/ 	.short	(.L_81 - .L_80)
	.align		4
.L_80:
        /*0190*/ 	.word	index@($__internal_5_$__cuda_sm20_sqrt_rn_f32_slowpath)
        /*0194*/ 	.word	0x00000030


	//----- nvinfo : EIATTR_FRAME_SIZE
	.align		4
.L_81:
        /*0198*/ 	.byte	0x04, 0x11
        /*019a*/ 	.short	(.L_83 - .L_82)
	.align		4
.L_82:
        /*019c*/ 	.word	index@(_Z17debugNeuronValuesP13OpticalNeuroniiPKc)
        /*01a0*/ 	.word	0x00000030


	//----- nvinfo : EIATTR_REGCOUNT
	.align		4
.L_83:
        /*01a4*/ 	.byte	0x04, 0x2f
        /*01a6*/ 	.short	(.L_85 - .L_84)
	.align		4
.L_84:
        /*01a8*/ 	.word	index@(_Z19debugSynapseWeightsP14OpticalSynapseiiPKc)
        /*01ac*/ 	.word	0x0000001a


	//----- nvinfo : EIATTR_FRAME_SIZE
	.align		4
.L_85:
        /*01b0*/ 	.byte	0x04, 0x11
        /*01b2*/ 	.short	(.L_87 - .L_86)
	.align		4
.L_86:
        /*01b4*/ 	.word	index@($__internal_4_$__cuda_sm3x_div_rn_noftz_f32_slowpath)
        /*01b8*/ 	.word	0x00000028


	//----- nvinfo : EIATTR_FRAME_SIZE
	.align		4
.L_87:
        /*01bc*/ 	.byte	0x04, 0x11
        /*01be*/ 	.short	(.L_89 - .L_88)
	.align		4
.L_88:
        /*01c0*/ 	.word	index@(_Z19debugSynapseWeightsP14OpticalSynapseiiPKc)
        /*01c4*/ 	.word	0x00000028


	//----- nvinfo : EIATTR_REGCOUNT
	.align		4
.L_89:
        /*01c8*/ 	.byte	0x04, 0x2f
        /*01ca*/ 	.short	(.L_91 - .L_90)
	.align		4
.L_90:
        /*01cc*/ 	.word	index@(_Z17verifyInputLoadedPfii)
        /*01d0*/ 	.word	0x0000001b


	//----- nvinfo : EIATTR_FRAME_SIZE
	.align		4
.L_91:
        /*01d4*/ 	.byte	0x04, 0x11
        /*01d6*/ 	.short	(.L_93 - .L_92)
	.align		4
.L_92:
        /*01d8*/ 	.word	index@(_Z17verifyInputLoadedPfii)
        /*01dc*/ 	.word	0x00000010


	//----- nvinfo : EIATTR_REGCOUNT
	.align		4
.L_93:
        /*01e0*/ 	.byte	0x04, 0x2f
        /*01e2*/ 	.short	(.L_95 - .L_94)
	.align		4
.L_94:
        /*01e4*/ 	.word	index@(_Z22rewardPunishmentKernelP13OpticalNeuronPKiiiiif)
        /*01e8*/ 	.word	0x0000001c


	//----- nvinfo : EIATTR_FRAME_SIZE
	.align		4
.L_95:
        /*01ec*/ 	.byte	0x04, 0x11
        /*01ee*/ 	.short	(.L_97 - .L_96)
	.align		4
.L_96:
        /*01f0*/ 	.word	index@($__internal_3_$__cuda_sm20_sqrt_rn_f32_slowpath)
        /*01f4*/ 	.word	0x00000000


	//----- nvinfo : EIATTR_FRAME_SIZE
	.align		4
.L_97:
        /*01f8*/ 	.byte	0x04, 0x11
        /*01fa*/ 	.short	(.L_99 - .L_98)
	.align		4
.L_98:
        /*01fc*/ 	.word	index@(_Z22rewardPunishmentKernelP13OpticalNeuronPKiiiiif)
        /*0200*/ 	.word	0x00000000


	//----- nvinfo : EIATTR_REGCOUNT
	.align		4
.L_99:
        /*0204*/ 	.byte	0x04, 0x2f
        /*0206*/ 	.short	(.L_101 - .L_100)
	.align		4
.L_100:
        /*0208*/ 	.word	index@(_Z26getOutputActivationsKernelPK13OpticalNeuronPfiiii)
        /*020c*/ 	.word	0x0000000c


	//----- nvinfo : EIATTR_FRAME_SIZE
	.align		4
.L_101:
        /*0210*/ 	.byte	0x04, 0x11
        /*0212*/ 	.short	(.L_103 - .L_102)
	.align		4
.L_102:
        /*0214*/ 	.word	index@(_Z26getOutputActivationsKernelPK13OpticalNeuronPfiiii)
        /*0218*/ 	.word	0x00000000


	//----- nvinfo : EIATTR_REGCOUNT
	.align		4
.L_103:
        /*021c*/ 	.byte	0x04, 0x2f
        /*021e*/ 	.short	(.L_105 - .L_104)
	.align		4
.L_104:
        /*0220*/ 	.word	index@(_Z18applyOutputMZIMeshP13OpticalNeuroniiiiPKfS2_S2_S2_S2_S2_PKiiP17curandStateXORWOWf)
        /*0224*/ 	.word	0x0000001e


	//----- nvinfo : EIATTR_FRAME_SIZE
	.align		4
.L_105:
        /*0228*/ 	.byte	0x04, 0x11
        /*022a*/ 	.short	(.L_107 - .L_106)
	.align		4
.L_106:
        /*022c*/ 	.word	index@($__internal_2_$__cuda_sm3x_div_rn_noftz_f32_slowpath)
        /*0230*/ 	.word	0x000000e0


	//----- nvinfo : EIATTR_FRAME_SIZE
	.align		4
.L_107:
        /*0234*/ 	.byte	0x04, 0x11
        /*0236*/ 	.short	(.L_109 - .L_108)
	.align		4
.L_108:
        /*0238*/ 	.word	index@($__internal_1_$__cuda_sm20_sqrt_rn_f32_slowpath)
        /*023c*/ 	.word	0x000000e0


	//----- nvinfo : EIATTR_FRAME_SIZE
	.align		4
.L_109:
        /*0240*/ 	.byte	0x04, 0x11
        /*0242*/ 	.short	(.L_111 - .L_110)
	.align		4
.L_110:
        /*0244*/ 	.word	index@(_Z18applyOutputMZIMeshP13OpticalNeuroniiiiPKfS2_S2_S2_S2_S2_PKiiP17curandStateXORWOWf)
        /*0248*/ 	.word	0x000000e0


	//----- nvinfo : EIATTR_REGCOUNT
	.align		4
.L_111:
        /*024c*/ 	.byte	0x04, 0x2f
        /*024e*/ 	.short	(.L_113 - .L_112)
	.align		4
.L_112:
        /*0250*/ 	.word	index@(_Z19computeOutputEnergyPK13OpticalNeuroniiiiPf)
        /*0254*/ 	.word	0x00000020


	//----- nvinfo : EIATTR_FRAME_SIZE
	.align		4
.L_113:
        /*0258*/ 	.byte	0x04, 0x11
        /*025a*/ 	.short	(.L_115 - .L_114)
	.align		4
.L_114:
        /*025c*/ 	.word	index@(_Z19computeOutputEnergyPK13OpticalNeuroniiiiPf)
        /*0260*/ 	.word	0x00000000


	//----- nvinfo : EIATTR_REGCOUNT
	.align		4
.L_115:
        /*0264*/ 	.byte	0x04, 0x2f
        /*0266*/ 	.short	(.L_117 - .L_116)
	.align		4
.L_116:
        /*0268*/ 	.word	index@(_Z26updateMZIPhasesFromTargetsPK13OpticalNeuroniiiiPKiS3_iPff)
        /*026c*/ 	.word	0x00000020


	//----- nvinfo : EIATTR_FRAME_SIZE
	.align		4
.L_117:
        /*0270*/ 	.byte	0x04, 0x11
        /*0272*/ 	.short	(.L_119 - .L_118)
	.align		4
.L_118:
        /*0274*/ 	.word	index@($__internal_0_$__cuda_sm3x_div_rn_noftz_f32_slowpath)
        /*0278*/ 	.word	0x00000000


	//----- nvinfo : EIATTR_FRAME_SIZE
	.align		4
.L_119:
        /*027c*/ 	.byte	0x04, 0x11
        /*027e*/ 	.short	(.L_121 - .L_120)
	.align		4
.L_120:
        /*0280*/ 	.word	index@(_Z26updateMZIPhasesFromTargetsPK13OpticalNeuroniiiiPKiS3_iPff)
        /*0284*/ 	.word	0x00000000


	//----- nvinfo : EIATTR_MIN_STACK_SIZE
	.align		4
.L_121:
        /*0288*/ 	.byte	0x04, 0x12
        /*028a*/ 	.short	(.L_123 - .L_122)
	.align		4
.L_122:
        /*028c*/ 	.word	index@(_Z26updateMZIPhasesFromTargetsPK13OpticalNeuroniiiiPKiS3_iPff)
        /*0290*/ 	.word	0x00000000


	//----- nvinfo : EIATTR_MIN_STACK_SIZE
	.align		4
.L_123:
        /*0294*/ 	.byte	0x04, 0x12
        /*0296*/ 	.short	(.L_125 - .L_124)
	.align		4
.L_124:
        /*0298*/ 	.word	index@(_Z19computeOutputEnergyPK13OpticalNeuroniiiiPf)
        /*029c*/ 	.word	0x00000000


	//----- nvinfo : EIATTR_MIN_STACK_SIZE
	.align		4
.L_125:
        /*02a0*/ 	.byte	0x04, 0x12
        /*02a2*/ 	.short	(.L_127 - .L_126)
	.align		4
.L_126:
        /*02a4*/ 	.word	index@(_Z18applyOutputMZIMeshP13OpticalNeuroniiiiPKfS2_S2_S2_S2_S2_PKiiP17curandStateXORWOWf)
        /*02a8*/ 	.word	0x000000e0


	//----- nvinfo : EIATTR_MIN_STACK_SIZE
	.align		4
.L_127:
        /*02ac*/ 	.byte	0x04, 0x12
        /*02ae*/ 	.short	(.L_129 - .L_128)
	.align		4
.L_128:
        /*02b0*/ 	.word	index@(_Z26getOutputActivationsKernelPK13OpticalNeuronPfiiii)
        /*02b4*/ 	.word	0x00000000


	//----- nvinfo : EIATTR_MIN_STACK_SIZE
	.align		4
.L_129:
        /*02b8*/ 	.byte	0x04, 0x12
        /*02ba*/ 	.short	(.L_131 - .L_130)
	.align		4
.L_130:
        /*02bc*/ 	.word	index@(_Z22rewardPunishmentKernelP13OpticalNeuronPKiiiiif)
        /*02c0*/ 	.word	0x00000000


	//----- nvinfo : EIATTR_MIN_STACK_SIZE
	.align		4
.L_131:
        /*02c4*/ 	.byte	0x04, 0x12
        /*02c6*/ 	.short	(.L_133 - .L_132)
	.align		4
.L_132:
        /*02c8*/ 	.word	index@(_Z17verifyInputLoadedPfii)
        /*02cc*/ 	.word	0x00000010


	//----- nvinfo : EIATTR_MIN_STACK_SIZE
	.align		4
.L_133:
        /*02d0*/ 	.byte	0x04, 0x12
        /*02d2*/ 	.short	(.L_135 - .L_134)
	.align		4
.L_134:
        /*02d4*/ 	.word	index@(_Z19debugSynapseWeightsP14OpticalSynapseiiPKc)
        /*02d8*/ 	.word	0x00000028


	//----- nvinfo : EIATTR_MIN_STACK_SIZE
	.align		4
.L_135:
        /*02dc*/ 	.byte	0x04, 0x12
        /*02de*/ 	.short	(.L_137 - .L_136)
	.align		4
.L_136:
        /*02e0*/ 	.word	index@(_Z17debugNeuronValuesP13OpticalNeuroniiPKc)
        /*02e4*/ 	.word	0x00000030


	//----- nvinfo : EIATTR_MIN_STACK_SIZE
	.align		4
.L_137:
        /*02e8*/ 	.byte	0x04, 0x12
        /*02ea*/ 	.short	(.L_139 - .L_138)
	.align		4
.L_138:
        /*02ec*/ 	.word	index@(_Z26temperatureAnnealingKernelP13OpticalNeuroniffii)
        /*02f0*/ 	.word	0x00000000


	//----- nvinfo : EIATTR_MIN_STACK_SIZE
	.align		4
.L_139:
        /*02f4*/ 	.byte	0x04, 0x12
        /*02f6*/ 	.short	(.L_141 - .L_140)
	.align		4
.L_140:
        /*02f8*/ 	.word	index@(_Z20clusterNeuronsKernelP13OpticalNeuroniffi)
        /*02fc*/ 	.word	0x00000000


	//----- nvinfo : EIATTR_MIN_STACK_SIZE
	.align		4
.L_141:
        /*0300*/ 	.byte	0x04, 0x12
        /*0302*/ 	.short	(.L_143 - .L_142)
	.align		4
.L_142:
        /*0304*/ 	.word	index@(_Z20applyOutputGradientsP13OpticalNeuronPKfiiiif)
        /*0308*/ 	.word	0x00000000


	//----- nvinfo : EIATTR_MIN_STACK_SIZE
	.align		4
.L_143:
        /*030c*/ 	.byte	0x04, 0x12
        /*030e*/ 	.short	(.L_145 - .L_144)
	.align		4
.L_144:
        /*0310*/ 	.word	index@(_Z24applyWeightUpdatesKernelP14OpticalSynapsePfS1_if)
        /*0314*/ 	.word	0x00000000


	//----- nvinfo : EIATTR_MIN_STACK_SIZE
	.align		4
.L_145:
        /*0318*/ 	.byte	0x04, 0x12
        /*031a*/ 	.short	(.L_147 - .L_146)
	.align		4
.L_146:
        /*031c*/ 	.word	index@(_Z27calculateWeightDeltasKernelPK14OpticalSynapsePK13OpticalNeuroniiffPfi)
        /*0320*/ 	.word	0x00000000


	//----- nvinfo : EIATTR_MIN_STACK_SIZE
	.align		4
.L_147:
        /*0324*/ 	.byte	0x04, 0x12
        /*0326*/ 	.short	(.L_149 - .L_148)
	.align		4
.L_148:
        /*0328*/ 	.word	index@(_Z19applyHadamardKernelP13OpticalNeuroniiii)
        /*032c*/ 	.word	0x00000000


	//----- nvinfo : EIATTR_MIN_STACK_SIZE
	.align		4
.L_149:
        /*0330*/ 	.byte	0x04, 0x12
        /*0332*/ 	.short	(.L_151 - .L_150)
	.align		4
.L_150:
        /*0334*/ 	.word	index@(_Z15applyKWTAKernelP13OpticalNeuroniiiii)
        /*0338*/ 	.word	0x00000400


	//----- nvinfo : EIATTR_MIN_STACK_SIZE
	.align		4
.L_151:
        /*033c*/ 	.byte	0x04, 0x12
        /*033e*/ 	.short	(.L_153 - .L_152)
	.align		4
.L_152:
        /*0340*/ 	.word	index@(_Z22forwardPassLayerKernelP13OpticalNeuronPK14OpticalSynapseiPKiS5_iifiif)
        /*0344*/ 	.word	0x00000000


	//----- nvinfo : EIATTR_MIN_STACK_SIZE
	.align		4
.L_153:
        /*0348*/ 	.byte	0x04, 0x12
        /*034a*/ 	.short	(.L_155 - .L_154)
	.align		4
.L_154:
        /*034c*/ 	.word	index@(_Z17forwardPassKernelP13OpticalNeuronP14OpticalSynapseiiPiiPKiS5_fP17curandStateXORWOWi)
        /*0350*/ 	.word	0x00000000


	//----- nvinfo : EIATTR_MIN_STACK_SIZE
	.align		4
.L_155:
        /*0354*/ 	.byte	0x04, 0x12
        /*0356*/ 	.short	(.L_157 - .L_156)
	.align		4
.L_156:
        /*0358*/ 	.word	index@(_Z14setInputKernelP13OpticalNeuronPKfiii)
        /*035c*/ 	.word	0x00000000


	//----- nvinfo : EIATTR_MIN_STACK_SIZE
	.align		4
.L_157:
        /*0360*/ 	.byte	0x04, 0x12
        /*0362*/ 	.short	(.L_159 - .L_158)
	.align		4
.L_158:
        /*0364*/ 	.word	index@(_Z16initRandomStatesP17curandStateXORWOWmi)
        /*0368*/ 	.word	0x00000000
.L_159:


//--------------------- .nv.compat                --------------------------
	.section	.nv.compat,"",@"SHT_CUDA_COMPAT_INFO"
	.align	4
        /*0000*/ 	.byte	0x02, 0x09, 0x00, 0x00, 0x02, 0x02, 0x01, 0x00, 0x02, 0x05, 0x05, 0x00, 0x03, 0x07, 0x01, 0x01
        /*0010*/ 	.byte	0x02, 0x03, 0x00, 0x00, 0x02, 0x06, 0x01, 0x00, 0x04, 0x0b, 0x08, 0x00, 0x01, 0x00, 0x00, 0x00
        /*0020*/ 	.byte	0x00, 0x00, 0x00, 0x00


//--------------------- .nv.info._Z26updateMZIPhasesFromTargetsPK13OpticalNeuroniiiiPKiS3_iPff --------------------------
	.section	.nv.info._Z26updateMZIPhasesFromTargetsPK13OpticalNeuroniiiiPKiS3_iPff,"",@"SHT_CUDA_INFO"
	.sectionflags	@""
	.align	4


	//----- nvinfo : EIATTR_CUDA_API_VERSION
	.align		4
        /*0000*/ 	.byte	0x04, 0x37
        /*0002*/ 	.short	(.L_161 - .L_160)
.L_160:
        /*0004*/ 	.word	0x00000082


	//----- nvinfo : EIATTR_KPARAM_INFO
	.align		4
.L_161:
        /*0008*/ 	.byte	0x04, 0x17
        /*000a*/ 	.short	(.L_163 - .L_162)
.L_162:
        /*000c*/ 	.word	0x00000000
        /*0010*/ 	.short	0x0009
        /*0012*/ 	.short	0x0038
        /*0014*/ 	.byte	0x00, 0xf0, 0x11, 0x00


	//----- nvinfo : EIATTR_KPARAM_INFO
	.align		4
.L_163:
        /*0018*/ 	.byte	0x04, 0x17
        /*001a*/ 	.short	(.L_165 - .L_164)
.L_164:
        /*001c*/ 	.word	0x00000000
        /*0020*/ 	.short	0x0008
        /*0022*/ 	.short	0x0030
        /*0024*/ 	.byte	0x00, 0xf5, 0x21, 0x00


	//----- nvinfo : EIATTR_KPARAM_INFO
	.align		4
.L_165:
        /*0028*/ 	.byte	0x04, 0x17
        /*002a*/ 	.short	(.L_167 - .L_166)
.L_166:
        /*002c*/ 	.word	0x00000000
        /*0030*/ 	.short	0x0007
        /*0032*/ 	.short	0x0028
        /*0034*/ 	.byte	0x00, 0xf0, 0x11, 0x00


	//----- nvinfo : EIATTR_KPARAM_INFO
	.align		4
.L_167:
        /*0038*/ 	.byte	0x04, 0x17
        /*003a*/ 	.short	(.L_169 - .L_168)
.L_168:
        /*003c*/ 	.word	0x00000000
        /*0040*/ 	.short	0x0006
        /*0042*/ 	.short	0x0020
        /*0044*/ 	.byte	0x00, 0xf5, 0x21, 0x00


	//----- nvinfo : EIATTR_KPARAM_INFO
	.align		4
.L_169:
        /*0048*/ 	.byte	0x04, 0x17
        /*004a*/ 	.short	(.L_171 - .L_170)
.L_170:
        /*004c*/ 	.word	0x00000000
        /*0050*/ 	.short	0x0005
        /*0052*/ 	.short	0x0018
        /*0054*/ 	.byte	0x00, 0xf5, 0x21, 0x00


	//----- nvinfo : EIATTR_KPARAM_INFO
	.align		4
.L_171:
        /*0058*/ 	.byte	0x04, 0x17
        /*005a*/ 	.short	(.L_173 - .L_172)
.L_172:
        /*005c*/ 	.word	0x00000000
        /*0060*/ 	.short	0x0004
        /*0062*/ 	.short	0x0014
        /*0064*/ 	.byte	0x00, 0xf0, 0x11, 0x00


	//----- nvinfo : EIATTR_KPARAM_INFO
	.align		4
.L_173:
        /*0068*/ 	.byte	0x04, 0x17
        /*006a*/ 	.short	(.L_175 - .L_174)
.L_174:
        /*006c*/ 	.word	0x00000000
        /*0070*/ 	.short	0x0003
        /*0072*/ 	.short	0x0010
        /*0074*/ 	.byte	0x00, 0xf0, 0x11, 0x00


	//----- nvinfo : EIATTR_KPARAM_INFO
	.align		4
.L_175:
        /*0078*/ 	.byte	0x04, 0x17
        /*007a*/ 	.short	(.L_177 - .L_176)
.L_176:
        /*007c*/ 	.word	0x00000000
        /*0080*/ 	.short	0x0002
        /*0082*/ 	.short	0x000c
        /*0084*/ 	.byte	0x00, 0xf0, 0x11, 0x00


	//----- nvinfo : EIATTR_KPARAM_INFO
	.align		4
.L_177:
        /*0088*/ 	.byte	0x04, 0x17
        /*008a*/ 	.short	(.L_179 - .L_178)
.L_178:
        /*008c*/ 	.word	0x00000000
        /*0090*/ 	.short	0x0001
        /*0092*/ 	.short	0x0008
        /*0094*/ 	.byte	0x00, 0xf0, 0x11, 0x00


	//----- nvinfo : EIATTR_KPARAM_INFO
	.align		4
.L_179:
        /*0098*/ 	.byte	0x04, 0x17
        /*009a*/ 	.short	(.L_181 - .L_180)
.L_180:
        /*009c*/ 	.word	0x00000000
        /*00a0*/ 	.short	0x0000
        /*00a2*/ 	.short	0x0000
        /*00a4*/ 	.byte	0x00, 0xf5, 0x21, 0x00


	//----- nvinfo : EIATTR_SPARSE_MMA_MASK
	.align		4
.L_181:
        /*00a8*/ 	.byte	0x03, 0x50
        /*00aa*/ 	.short	0x0000


	//----- nvinfo : EIATTR_MAXREG_COUNT
	.align		4
        /*00ac*/ 	.byte	0x03, 0x1b
        /*00ae*/ 	.short	0x00ff


	//----- nvinfo : EIATTR_MERCURY_ISA_VERSION
	.align		4
        /*00b0*/ 	.byte	0x03, 0x5f
        /*00b2*/ 	.short	0x0101


	//----- nvinfo : EIATTR_VRC_CTA_INIT_COUNT
	.align		4
        /*00b4*/ 	.byte	0x02, 0x4a
	.zero		1
	.zero		1


	//----- nvinfo : EIATTR_EXIT_INSTR_OFFSETS
	.align		4
        /*00b8*/ 	.byte	0x04, 0x1c
        /*00ba*/ 	.short	(.L_183 - .L_182)


	//   ....[0]....
.L_182:
        /*00bc*/ 	.word	0x000000d0


	//   ....[1]....
        /*00c0*/ 	.word	0x000002c0


	//   ....[2]....
        /*00c4*/ 	.word	0x00001320


	//----- nvinfo : EIATTR_CRS_STACK_SIZE
	.align		4
.L_183:
        /*00c8*/ 	.byte	0x04, 0x1e
        /*00ca*/ 	.short	(.L_185 - .L_184)
.L_184:
        /*00cc*/ 	.word	0x00000000


	//----- nvinfo : EIATTR_CBANK_PARAM_SIZE
	.align		4
.L_185:
        /*00d0*/ 	.byte	0x03, 0x19
        /*00d2*/ 	.short	0x003c


	//----- nvinfo : EIATTR_PARAM_CBANK
	.align		4
        /*00d4*/ 	.byte	0x04, 0x0a
        /*00d6*/ 	.short	(.L_187 - .L_186)
	.align		4
.L_186:
        /*00d8*/ 	.word	index@(.nv.constant0._Z26updateMZIPhasesFromTargetsPK13OpticalNeuroniiiiPKiS3_iPff)
        /*00dc*/ 	.short	0x0380
        /*00de*/ 	.short	0x003c


	//----- nvinfo : EIATTR_SW_WAR
	.align		4
.L_187:
        /*00e0*/ 	.byte	0x04, 0x36
        /*00e2*/ 	.short	(.L_189 - .L_188)
.L_188:
        /*00e4*/ 	.word	0x00000008
.L_189:


//--------------------- .nv.info._Z19computeOutputEnergyPK13OpticalNeuroniiiiPf --------------------------
	.section	.nv.info._Z19computeOutputEnergyPK13OpticalNeuroniiiiPf,"",@"SHT_CUDA_INFO"
	.sectionflags	@""
	.align	4


	//----- nvinfo : EIATTR_CUDA_API_VERSION
	.align		4
        /*0000*/ 	.byte	0x04, 0x37
        /*0002*/ 	.short	(.L_191 - .L_190)
.L_190:
        /*0004*/ 	.word	0x00000082


	//----- nvinfo : EIATTR_KPARAM_INFO
	.align		4
.L_191:
        /*0008*/ 	.byte	0x04, 0x17
        /*000a*/ 	.short	(.L_193 - .L_192)
.L_192:
        /*000c*/ 	.word	0x00000000
        /*0010*/ 	.short	0x0005
        /*0012*/ 	.short	0x0018
        /*0014*/ 	.byte	0x00, 0xf5, 0x21, 0x00


	//----- nvinfo : EIATTR_KPARAM_INFO
	.align		4
.L_193:
        /*0018*/ 	.byte	0x04, 0x17
        /*001a*/ 	.short	(.L_195 - .L_194)
.L_194:
        /*001c*/ 	.word	0x00000000
        /*0020*/ 	.short	0x0004
        /*0022*/ 	.short	0x0014
        /*0024*/ 	.byte	0x00, 0xf0, 0x11, 0x00


	//----- nvinfo : EIATTR_KPARAM_INFO
	.align		4
.L_195:
        /*0028*/ 	.byte	0x04, 0x17
        /*002a*/ 	.short	(.L_197 - .L_196)
.L_196:
        /*002c*/ 	.word	0x00000000
        /*0030*/ 	.short	0x0003
        /*0032*/ 	.short	0x0010
        /*0034*/ 	.byte	0x00, 0xf0, 0x11, 0x00


	//----- nvinfo : EIATTR_KPARAM_INFO
	.align		4
.L_197:
        /*0038*/ 	.byte	0x04, 0x17
        /*003a*/ 	.short	(.L_199 - .L_198)
.L_198:
        /*003c*/ 	.word	0x00000000
        /*0040*/ 	.short	0x0002
        /*0042*/ 	.short	0x000c
        /*0044*/ 	.byte	0x00, 0xf0, 0x11, 0x00


	//----- nvinfo : EIATTR_KPARAM_INFO
	.align		4
.L_199:
        /*0048*/ 	.byte	0x04, 0x17
        /*004a*/ 	.short	(.L_201 - .L_200)
.L_200:
        /*004c*/ 	.word	0x00000000
        /*0050*/ 	.short	0x0001
        /*0052*/ 	.short	0x0008
        /*0054*/ 	.byte	0x00, 0xf0, 0x11, 0x00


	//----- nvinfo : EIATTR_KPARAM_INFO
	.align		4
.L_201:
        /*0058*/ 	.byte	0x04, 0x17
        /*005a*/ 	.short	(.L_203 - .L_202)
.L_202:
        /*005c*/ 	.word	0x00000000
        /*0060*/ 	.short	0x0000
        /*0062*/ 	.short	0x0000
        /*0064*/ 	.byte	0x00, 0xf5, 0x21, 0x00


	//----- nvinfo : EIATTR_SPARSE_MMA_MASK
	.align		4
.L_203:
        /*0068*/ 	.byte	0x03, 0x50
        /*006a*/ 	.short	0x0000


	//----- nvinfo : EIATTR_MAXREG_COUNT
	.align		4
        /*006c*/ 	.byte	0x03, 0x1b
        /*006e*/ 	.short	0x00ff


	//----- nvinfo : EIATTR_MERCURY_ISA_VERSION
	.align		4
        /*0070*/ 	.byte	0x03, 0x5f
        /*0072*/ 	.short	0x0101


	//----- nvinfo : EIATTR_VRC_CTA_INIT_COUNT
	.align		4
        /*0074*/ 	.byte	0x02, 0x4a
	.zero		1
	.zero		1


	//----- nvinfo : EIATTR_EXIT_INSTR_OFFSETS
	.align		4
        /*0078*/ 	.byte	0x04, 0x1c
        /*007a*/ 	.short	(.L_205 - .L_204)


	//   ....[0]....
.L_204:
        /*007c*/ 	.word	0x00000070


	//   ....[1]....
        /*0080*/ 	.word	0x00000dc0


	//----- nvinfo : EIATTR_CBANK_PARAM_SIZE
	.align		4
.L_205:
        /*0084*/ 	.byte	0x03, 0x19
        /*0086*/ 	.short	0x0020


	//----- nvinfo : EIATTR_PARAM_CBANK
	.align		4
        /*0088*/ 	.byte	0x04, 0x0a
        /*008a*/ 	.short	(.L_207 - .L_206)
	.align		4
.L_206:
        /*008c*/ 	.word	index@(.nv.constant0._Z19computeOutputEnergyPK13OpticalNeuroniiiiPf)
        /*0090*/ 	.short	0x0380
        /*0092*/ 	.short	0x0020


	//----- nvinfo : EIATTR_SW_WAR
	.align		4
.L_207:
        /*0094*/ 	.byte	0x04, 0x36
        /*0096*/ 	.short	(.L_209 - .L_208)
.L_208:
        /*0098*/ 	.word	0x00000008
.L_209:


//--------------------- .nv.info._Z18applyOutputMZIMeshP13OpticalNeuroniiiiPKfS2_S2_S2_S2_S2_PKiiP17curandStateXORWOWf --------------------------
	.section	.nv.info._Z18applyOutputMZIMeshP13OpticalNeuroniiiiPKfS2_S2_S2_S2_S2_PKiiP17curandStateXORWOWf,"",@"SHT_CUDA_INFO"
	.sectionflags	@""
	.align	4


	//----- nvinfo : EIATTR_CUDA_API_VERSION
	.align		4
        /*0000*/ 	.byte	0x04, 0x37
        /*0002*/ 	.short	(.L_211 - .L_210)
.L_210:
        /*0004*/ 	.word	0x00000082


	//----- nvinfo : EIATTR_KPARAM_INFO
	.align		4
.L_211:
        /*0008*/ 	.byte	0x04, 0x17
        /*000a*/ 	.short	(.L_213 - .L_212)
.L_212:
        /*000c*/ 	.word	0x00000000
        /*0010*/ 	.short	0x000e
        /*0012*/ 	.short	0x0060
        /*0014*/ 	.byte	0x00, 0xf0, 0x11, 0x00


	//----- nvinfo : EIATTR_KPARAM_INFO
	.align		4
.L_213:
        /*0018*/ 	.byte	0x04, 0x17
        /*001a*/ 	.short	(.L_215 - .L_214)
.L_214:
        /*001c*/ 	.word	0x00000000
        /*0020*/ 	.short	0x000d
        /*0022*/ 	.short	0x0058
        /*0024*/ 	.byte	0x00, 0xf5, 0x21, 0x00


	//----- nvinfo : EIATTR_KPARAM_INFO
	.align		4
.L_215:
        /*0028*/ 	.byte	0x04, 0x17
        /*002a*/ 	.short	(.L_217 - .L_216)
.L_216:
        /*002c*/ 	.word	0x00000000
        /*0030*/ 	.short	0x000c
        /*0032*/ 	.short	0x0050
        /*0034*/ 	.byte	0x00, 0xf0, 0x11, 0x00


	//----- nvinfo : EIATTR_KPARAM_INFO
	.align		4
.L_217:
        /*0038*/ 	.byte	0x04, 0x17
        /*003a*/ 	.short	(.L_219 - .L_218)
.L_218:
        /*003c*/ 	.word	0x00000000
        /*0040*/ 	.short	0x000b
        /*0042*/ 	.short	0x0048
        /*0044*/ 	.byte	0x00, 0xf5, 0x21, 0x00


	//----- nvinfo : EIATTR_KPARAM_INFO
	.align		4
.L_219:
        /*0048*/ 	.byte	0x04, 0x17
        /*004a*/ 	.short	(.L_221 - .L_220)
.L_220:
        /*004c*/ 	.word	0x00000000
        /*0050*/ 	.short	0x000a
        /*0052*/ 	.short	0x0040
        /*0054*/ 	.byte	0x00, 0xf5, 0x21, 0x00


	//----- nvinfo : EIATTR_KPARAM_INFO
	.align		4
.L_221:
        /*0058*/ 	.byte	0x04, 0x17
        /*005a*/ 	.short	(.L_223 - .L_222)
.L_222:
        /*005c*/ 	.word	0x00000000
        /*0060*/ 	.short	0x0009
        /*0062*/ 	.short	0x0038
        /*0064*/ 	.byte	0x00, 0xf5, 0x21, 0x00


	//----- nvinfo : EIATTR_KPARAM_INFO
	.align		4
.L_223:
        /*0068*/ 	.byte	0x04, 0x17
        /*006a*/ 	.short	(.L_225 - .L_224)
.L_224:
        /*006c*/ 	.word	0x00000000
        /*0070*/ 	.short	0x0008
        /*0072*/ 	.short	0x0030
        /*0074*/ 	.byte	0x00, 0xf5, 0x21, 0x00


	//----- nvinfo : EIATTR_KPARAM_INFO
	.align		4
.L_225:
        /*0078*/ 	.byte	0x04, 0x17
        /*007a*/ 	.short	(.L_227 - .L_226)
.L_226:
        /*007c*/ 	.word	0x00000000
        /*0080*/ 	.short	0x0007
        /*0082*/ 	.short	0x0028
        /*0084*/ 	.byte	0x00, 0xf5, 0x21, 0x00


	//----- nvinfo : EIATTR_KPARAM_INFO
	.align		4
.L_227:
        /*0088*/ 	.byte	0x04, 0x17
        /*008a*/ 	.short	(.L_229 - .L_228)
.L_228:
        /*008c*/ 	.word	0x00000000
        /*0090*/ 	.short	0x0006
        /*0092*/ 	.short	0x0020
        /*0094*/ 	.byte	0x00, 0xf5, 0x21, 0x00


	//----- nvinfo : EIATTR_KPARAM_INFO
	.align		4
.L_229:
        /*0098*/ 	.byte	0x04, 0x17
        /*009a*/ 	.short	(.L_231 - .L_230)
.L_230:
        /*009c*/ 	.word	0x00000000
        /*00a0*/ 	.short	0x0005
        /*00a2*/ 	.short	0x0018
        /*00a4*/ 	.byte	0x00, 0xf5, 0x21, 0x00


	//----- nvinfo : EIATTR_KPARAM_INFO
	.align		4
.L_231:
        /*00a8*/ 	.byte	0x04, 0x17
        /*00aa*/ 	.short	(.L_233 - .L_232)
.L_232:
        /*00ac*/ 	.word	0x00000000
        /*00b0*/ 	.short	0x0004
        /*00b2*/ 	.short	0x0014
        /*00b4*/ 	.byte	0x00, 0xf0, 0x11, 0x00


	//----- nvinfo : EIATTR_KPARAM_INFO
	.align		4
.L_233:
        /*00b8*/ 	.byte	0x04, 0x17
        /*00ba*/ 	.short	(.L_235 - .L_234)
.L_234:
        /*00bc*/ 	.word	0x00000000
        /*00c0*/ 	.short	0x0003
        /*00c2*/ 	.short	0x0010
        /*00c4*/ 	.byte	0x00, 0xf0, 0x11, 0x00


	//----- nvinfo : EIATTR_KPARAM_INFO
	.align		4
.L_235:
        /*00c8*/ 	.byte	0x04, 0x17
        /*00ca*/ 	.short	(.L_237 - .L_236)
.L_236:
        /*00cc*/ 	.word	0x00000000
        /*00d0*/ 	.short	0x0002
        /*00d2*/ 	.short	0x000c
        /*00d4*/ 	.byte	0x00, 0xf0, 0x11, 0x00


	//----- nvinfo : EIATTR_KPARAM_INFO
	.align		4
.L_237:
        /*00d8*/ 	.byte	0x04, 0x17
        /*00da*/ 	.short	(.L_239 - .L_238)
.L_238:
        /*00dc*/ 	.word	0x00000000
        /*00e0*/ 	.short	0x0001
        /*00e2*/ 	.short	0x0008
        /*00e4*/ 	.byte	0x00, 0xf0, 0x11, 0x00


	//----- nvinfo : EIATTR_KPARAM_INFO
	.align		4
.L_239:
        /*00e8*/ 	.byte	0x04, 0x17
        /*00ea*/ 	.short	(.L_241 - .L_240)
.L_240:
        /*00ec*/ 	.word	0x00000000
        /*00f0*/ 	.short	0x0000
        /*00f2*/ 	.short	0x0000
        /*00f4*/ 	.byte	0x00, 0xf5, 0x21, 0x00


	//----- nvinfo : EIATTR_SPARSE_MMA_MASK
	.align		4
.L_241:
        /*00f8*/ 	.byte	0x03, 0x50
        /*00fa*/ 	.short	0x0000


	//----- nvinfo : EIATTR_MAXREG_COUNT
	.align		4
        /*00fc*/ 	.byte	0x03, 0x1b
        /*00fe*/ 	.short	0x00ff


	//----- nvinfo : EIATTR_MERCURY_ISA_VERSION
	.align		4
        /*0100*/ 	.byte	0x03, 0x5f
        /*0102*/ 	.short	0x0101


	//----- nvinfo : EIATTR_VRC_CTA_INIT_COUNT
	.align		4
        /*0104*/ 	.byte	0x02, 0x4a
	.zero		1
	.zero		1


	//----- nvinfo : EIATTR_EXIT_INSTR_OFFSETS
	.align		4
        /*0108*/ 	.byte	0x04, 0x1c
        /*010a*/ 	.short	(.L_243 - .L_242)


	//   ....[0]....
.L_242:
        /*010c*/ 	.word	0x000000a0


	//   ....[1]....
        /*0110*/ 	.word	0x00003520


	//   ....[2]....
        /*0114*/ 	.word	0x00004020


	//   ....[3]....
        /*0118*/ 	.word	0x000045f0


	//   ....[4]....
        /*011c*/ 	.word	0x000048e0


	//----- nvinfo : EIATTR_CRS_STACK_SIZE
	.align		4
.L_243:
        /*0120*/ 	.byte	0x04, 0x1e
        /*0122*/ 	.short	(.L_245 - .L_244)
.L_244:
        /*0124*/ 	.word	0x00000000


	//----- nvinfo : EIATTR_CBANK_PARAM_SIZE
	.align		4
.L_245:
        /*0128*/ 	.byte	0x03, 0x19
        /*012a*/ 	.short	0x0064


	//----- nvinfo : EIATTR_PARAM_CBANK
	.align		4
        /*012c*/ 	.byte	0x04, 0x0a
        /*012e*/ 	.short	(.L_247 - .L_246)
	.align		4
.L_246:
        /*0130*/ 	.word	index@(.nv.constant0._Z18applyOutputMZIMeshP13OpticalNeuroniiiiPKfS2_S2_S2_S2_S2_PKiiP17curandStateXORWOWf)
        /*0134*/ 	.short	0x0380
        /*0136*/ 	.short	0x0064


	//----- nvinfo : EIATTR_SW_WAR
	.align		4
.L_247:
        /*0138*/ 	.byte	0x04, 0x36
        /*013a*/ 	.short	(.L_249 - .L_248)
.L_248:
        /*013c*/ 	.word	0x00000008
.L_249:


//--------------------- .nv.info._Z26getOutputActivationsKernelPK13OpticalNeuronPfiiii --------------------------
	.section	.nv.info._Z26getOutputActivationsKernelPK13OpticalNeuronPfiiii,"",@"SHT_CUDA_INFO"
	.sectionflags	@""
	.align	4


	//----- nvinfo : EIATTR_CUDA_API_VERSION
	.align		4
        /*0000*/ 	.byte	0x04, 0x37
        /*0002*/ 	.short	(.L_251 - .L_250)
.L_250:
        /*0004*/ 	.word	0x00000082


	//----- nvinfo : EIATTR_KPARAM_INFO
	.align		4
.L_251:
        /*0008*/ 	.byte	0x04, 0x17
        /*000a*/ 	.short	(.L_253 - .L_252)
.L_252:
        /*000c*/ 	.word	0x00000000
        /*0010*/ 	.short	0x0005
        /*0012*/ 	.short	0x001c
        /*0014*/ 	.byte	0x00, 0xf0, 0x11, 0x00


	//----- nvinfo : EIATTR_KPARAM_INFO
	.align		4
.L_253:
        /*0018*/ 	.byte	0x04, 0x17
        /*001a*/ 	.short	(.L_255 - .L_254)
.L_254:
        /*001c*/ 	.word	0x00000000
        /*0020*/ 	.short	0x0004
        /*0022*/ 	.short	0x0018
        /*0024*/ 	.byte	0x00, 0xf0, 0x11, 0x00


	//----- nvinfo : EIATTR_KPARAM_INFO
	.align		4
.L_255:
        /*0028*/ 	.byte	0x04, 0x17
        /*002a*/ 	.short	(.L_257 - .L_256)
.L_256:
        /*002c*/ 	.word	0x00000000
        /*0030*/ 	.short	0x0003
        /*0032*/ 	.short	0x0014
        /*0034*/ 	.byte	0x00, 0xf0, 0x11, 0x00


	//----- nvinfo : EIATTR_KPARAM_INFO
	.align		4
.L_257:
        /*0038*/ 	.byte	0x04, 0x17
        /*003a*/ 	.short	(.L_259 - .L_258)
.L_258:
        /*003c*/ 	.word	0x00000000
        /*0040*/ 	.short	0x0002
        /*0042*/ 	.short	0x0010
        /*0044*/ 	.byte	0x00, 0xf0, 0x11, 0x00


	//----- nvinfo : EIATTR_KPARAM_INFO
	.align		4
.L_259:
        /*0048*/ 	.byte	0x04, 0x17
        /*004a*/ 	.short	(.L_261 - .L_260)
.L_260:
        /*004c*/ 	.word	0x00000000
        /*0050*/ 	.short	0x0001
        /*0052*/ 	.short	0x0008
        /*0054*/ 	.byte	0x00, 0xf5, 0x21, 0x00


	//----- nvinfo : EIATTR_KPARAM_INFO
	.align		4
.L_261:
        /*0058*/ 	.byte	0x04, 0x17
        /*005a*/ 	.short	(.L_263 - .L_262)
.L_262:
        /*005c*/ 	.word	0x00000000
        /*0060*/ 	.short	0x0000
        /*0062*/ 	.short	0x0000
        /*0064*/ 	.byte	0x00, 0xf5, 0x21, 0x00


	//----- nvinfo : EIATTR_SPARSE_MMA_MASK
	.align		4
.L_263:
        /*0068*/ 	.byte	0x03, 0x50
        /*006a*/ 	.short	0x0000


	//----- nvinfo : EIATTR_MAXREG_COUNT
	.align		4
        /*006c*/ 	.byte	0x03, 0x1b
        /*006e*/ 	.short	0x00ff


	//----- nvinfo : EIATTR_MERCURY_ISA_VERSION
	.align		4
        /*0070*/ 	.byte	0x03, 0x5f
        /*0072*/ 	.short	0x0101


	//----- nvinfo : EIATTR_VRC_CTA_INIT_COUNT
	.align		4
        /*0074*/ 	.byte	0x02, 0x4a
	.zero		1
	.zero		1


	//----- nvinfo : EIATTR_EXIT_INSTR_OFFSETS
	.align		4
        /*0078*/ 	.byte	0x04, 0x1c
        /*007a*/ 	.short	(.L_265 - .L_264)


	//   ....[0]....
.L_264:
        /*007c*/ 	.word	0x00000200


	//   ....[1]....
        /*0080*/ 	.word	0x00000380


	//----- nvinfo : EIATTR_CBANK_PARAM_SIZE
	.align		4
.L_265:
        /*0084*/ 	.byte	0x03, 0x19
        /*0086*/ 	.short	0x0020


	//----- nvinfo : EIATTR_PARAM_CBANK
	.align		4
        /*0088*/ 	.byte	0x04, 0x0a
        /*008a*/ 	.short	(.L_267 - .L_266)
	.align		4
.L_266:
        /*008c*/ 	.word	index@(.nv.constant0._Z26getOutputActivationsKernelPK13OpticalNeuronPfiiii)
        /*0090*/ 	.short	0x0380
        /*0092*/ 	.short	0x0020


	//----- nvinfo : EIATTR_SW_WAR
	.align		4
.L_267:
        /*0094*/ 	.byte	0x04, 0x36
        /*0096*/ 	.short	(.L_269 - .L_268)
.L_268:
        /*0098*/ 	.word	0x00000008
.L_269:


//--------------------- .nv.info._Z22rewardPunishmentKernelP13OpticalNeuronPKiiiiif --------------------------
	.section	.nv.info._Z22rewardPunishmentKernelP13OpticalNeuronPKiiiiif,"",@"SHT_CUDA_INFO"
	.sectionflags	@""
	.align	4


	//----- nvinfo : EIATTR_CUDA_API_VERSION
	.align		4
        /*0000*/ 	.byte	0x04, 0x37
        /*0002*/ 	.short	(.L_271 - .L_270)
.L_270:
        /*0004*/ 	.word	0x00000082


	//----- nvinfo : EIATTR_KPARAM_INFO
	.align		4
.L_271:
        /*0008*/ 	.byte	0x04, 0x17
        /*000a*/ 	.short	(.L_273 - .L_272)
.L_272:
        /*000c*/ 	.word	0x00000000
        /*0010*/ 	.short	0x0006
        /*0012*/ 	.short	0x0020
        /*0014*/ 	.byte	0x00, 0xf0, 0x11, 0x00


	//----- nvinfo : EIATTR_KPARAM_INFO
	.align		4
.L_273:
        /*0018*/ 	.byte	0x04, 0x17
        /*001a*/ 	.short	(.L_275 - .L_274)
.L_274:
        /*001c*/ 	.word	0x00000000
        /*0020*/ 	.short	0x0005
        /*0022*/ 	.short	0x001c
        /*0024*/ 	.byte	0x00, 0xf0, 0x11, 0x00


	//----- nvinfo : EIATTR_KPARAM_INFO
	.align		4
.L_275:
        /*0028*/ 	.byte	0x04, 0x17
        /*002a*/ 	.short	(.L_277 - .L_276)
.L_276:
        /*002c*/ 	.word	0x00000000
        /*0030*/ 	.short	0x0004
        /*0032*/ 	.short	0x0018
        /*0034*/ 	.byte	0x00, 0xf0, 0x11, 0x00


	//----- nvinfo : EIATTR_KPARAM_INFO
	.align		4
.L_277:
        /*0038*/ 	.byte	0x04, 0x17
        /*003a*/ 	.short	(.L_279 - .L_278)
.L_278:
        /*003c*/ 	.word	0x00000000
        /*0040*/ 	.short	0x0003
        /*0042*/ 	.short	0x0014
        /*0044*/ 	.byte	0x00, 0xf0, 0x11, 0x00


	//----- nvinfo : EIATTR_KPARAM_INFO
	.align		4
.L_279:
        /*0048*/ 	.byte	0x04, 0x17
        /*004a*/ 	.short	(.L_281 - .L_280)
.L_280:
        /*004c*/ 	.word	0x00000000
        /*0050*/ 	.short	0x0002
        /*0052*/ 	.short	0x0010
        /*0054*/ 	.byte	0x00, 0xf0, 0x11, 0x00


	//----- nvinfo : EIATTR_KPARAM_INFO
	.align		4
.L_281:
        /*0058*/ 	.byte	0x04, 0x17
        /*005a*/ 	.short	(.L_283 - .L_282)
.L_282:
        /*005c*/ 	.word	0x00000000
        /*0060*/ 	.short	0x0001
        /*0062*/ 	.short	0x0008
        /*0064*/ 	.byte	0x00, 0xf5, 0x21, 0x00


	//----- nvinfo : EIATTR_KPARAM_INFO
	.align		4
.L_283:
        /*0068*/ 	.byte	0x04, 0x17
        /*006a*/ 	.short	(.L_285 - .L_284)
.L_284:
        /*006c*/ 	.word	0x00000000
        /*0070*/ 	.short	0x0000
        /*0072*/ 	.short	0x0000
        /*0074*/ 	.byte	0x00, 0xf5, 0x21, 0x00


	//----- nvinfo : EIATTR_SPARSE_MMA_MASK
	.align		4
.L_285:
        /*0078*/ 	.byte	0x03, 0x50
        /*007a*/ 	.short	0x0000


	//----- nvinfo : EIATTR_MAXREG_COUNT
	.align		4
        /*007c*/ 	.byte	0x03, 0x1b
        /*007e*/ 	.short	0x00ff


	//----- nvinfo : EIATTR_MERCURY_ISA_VERSION
	.align		4
        /*0080*/ 	.byte	0x03, 0x5f
        /*0082*/ 	.short	0x0101


	//----- nvinfo : EIATTR_VRC_CTA_INIT_COUNT
	.align		4
        /*0084*/ 	.byte	0x02, 0x4a
	.zero		1
	.zero		1


	//----- nvinfo : EIATTR_EXIT_INSTR_OFFSETS
	.align		4
        /*0088*/ 	.byte	0x04, 0x1c
        /*008a*/ 	.short	(.L_287 - .L_286)


	//   ....[0]....
.L_286:
        /*008c*/ 	.word	0x00000070


	//   ....[1]....
        /*0090*/ 	.word	0x00000100


	//   ....[2]....
        /*0094*/ 	.word	0x00001dc0


	//   ....[3]....
        /*0098*/ 	.word	0x000022e0


	//   ....[4]....
        /*009c*/ 	.word	0x00002550


	//----- nvinfo : EIATTR_CRS_STACK_SIZE
	.align		4
.L_287:
        /*00a0*/ 	.byte	0x04, 0x1e
        /*00a2*/ 	.short	(.L_289 - .L_288)
.L_288:
        /*00a4*/ 	.word	0x00000000


	//----- nvinfo : EIATTR_CBANK_PARAM_SIZE
	.align		4
.L_289:
        /*00a8*/ 	.byte	0x03, 0x19
        /*00aa*/ 	.short	0x0024


	//----- nvinfo : EIATTR_PARAM_CBANK
	.align		4
        /*00ac*/ 	.byte	0x04, 0x0a
        /*00ae*/ 	.short	(.L_291 - .L_290)
	.align		4
.L_290:
        /*00b0*/ 	.word	index@(.nv.constant0._Z22rewardPunishmentKernelP13OpticalNeuronPKiiiiif)
        /*00b4*/ 	.short	0x0380
        /*00b6*/ 	.short	0x0024


	//----- nvinfo : EIATTR_SW_WAR
	.align		4
.L_291:
        /*00b8*/ 	.byte	0x04, 0x36
        /*00ba*/ 	.short	(.L_293 - .L_292)
.L_292:
        /*00bc*/ 	.word	0x00000008
.L_293:


//--------------------- .nv.info._Z17verifyInputLoadedPfii --------------------------
	.section	.nv.info._Z17verifyInputLoadedPfii,"",@"SHT_CUDA_INFO"
	.sectionflags	@""
	.align	4


	//----- nvinfo : EIATTR_CUDA_API_VERSION
	.align		4
        /*0000*/ 	.byte	0x04, 0x37
        /*0002*/ 	.short	(.L_295 - .L_294)
.L_294:
        /*0004*/ 	.word	0x00000082


	//----- nvinfo : EIATTR_KPARAM_INFO
	.align		4
.L_295:
        /*0008*/ 	.byte	0x04, 0x17
        /*000a*/ 	.short	(.L_297 - .L_296)
.L_296:
        /*000c*/ 	.word	0x00000000
        /*0010*/ 	.short	0x0002
        /*0012*/ 	.short	0x000c
        /*0014*/ 	.byte	0x00, 0xf0, 0x11, 0x00


	//----- nvinfo : EIATTR_KPARAM_INFO
	.align		4
.L_297:
        /*0018*/ 	.byte	0x04, 0x17
        /*001a*/ 	.short	(.L_299 - .L_298)
.L_298:
        /*001c*/ 	.word	0x00000000
        /*0020*/ 	.short	0x0001
        /*0022*/ 	.short	0x0008
        /*0024*/ 	.byte	0x00, 0xf0, 0x11, 0x00


	//----- nvinfo : EIATTR_KPARAM_INFO
	.align		4
.L_299:
        /*0028*/ 	.byte	0x04, 0x17
        /*002a*/ 	.short	(.L_301 - .L_300)
.L_300:
        /*002c*/ 	.word	0x00000000
        /*0030*/ 	.short	0x0000
        /*0032*/ 	.short	0x0000
        /*0034*/ 	.byte	0x00, 0xf5, 0x21, 0x00


	//----- nvinfo : EIATTR_SPARSE_MMA_MASK
	.align		4
.L_301:
        /*0038*/ 	.byte	0x03, 0x50
        /*003a*/ 	.short	0x0000


	//----- nvinfo : EIATTR_MAXREG_COUNT
	.align		4
        /*003c*/ 	.byte	0x03, 0x1b
        /*003e*/ 	.short	0x00ff


	//----- nvinfo : EIATTR_EXTERNS
	.align		4
        /*0040*/ 	.byte	0x04, 0x0f
        /*0042*/ 	.short	(.L_303 - .L_302)


	//   ....[0]....
	.align		4
.L_302:
        /*0044*/ 	.word	index@(vprintf)


	//----- nvinfo : EIATTR_MERCURY_ISA_VERSION
	.align		4
.L_303:
        /*0048*/ 	.byte	0x03, 0x5f
        /*004a*/ 	.short	0x0101


	//----- nvinfo : EIATTR_VRC_CTA_INIT_COUNT
	.align		4
        /*004c*/ 	.byte	0x02, 0x4a
	.zero		1
	.zero		1


	//----- nvinfo : EIATTR_SYSCALL_OFFSETS
	.align		4
        /*0050*/ 	.byte	0x04, 0x46
        /*0052*/ 	.short	(.L_305 - .L_304)


	//   ....[0]....
.L_304:
        /*0054*/ 	.word	0x00000de0


	//----- nvinfo : EIATTR_EXIT_INSTR_OFFSETS
	.align		4
.L_305:
        /*0058*/ 	.byte	0x04, 0x1c
        /*005a*/ 	.short	(.L_307 - .L_306)


	//   ....[0]....
.L_306:
        /*005c*/ 	.word	0x00000090


	//   ....[1]....
        /*0060*/ 	.word	0x00000df0


	//----- nvinfo : EIATTR_CRS_STACK_SIZE
	.align		4
.L_307:
        /*0064*/ 	.byte	0x04, 0x1e
        /*0066*/ 	.short	(.L_309 - .L_308)
.L_308:
        /*0068*/ 	.word	0x00000000


	//----- nvinfo : EIATTR_CBANK_PARAM_SIZE
	.align		4
.L_309:
        /*006c*/ 	.byte	0x03, 0x19
        /*006e*/ 	.short	0x0010


	//----- nvinfo : EIATTR_PARAM_CBANK
	.align		4
        /*0070*/ 	.byte	0x04, 0x0a
        /*0072*/ 	.short	(.L_311 - .L_310)
	.align		4
.L_310:
        /*0074*/ 	.word	index@(.nv.constant0._Z17verifyInputLoadedPfii)
        /*0078*/ 	.short	0x0380
        /*007a*/ 	.short	0x0010


	//----- nvinfo : EIATTR_SW_WAR
	.align		4
.L_311:
        /*007c*/ 	.byte	0x04, 0x36
        /*007e*/ 	.short	(.L_313 - .L_312)
.L_312:
        /*0080*/ 	.word	0x00000008
.L_313:


//--------------------- .nv.info._Z19debugSynapseWeightsP14OpticalSynapseiiPKc --------------------------
	.section	.nv.info._Z19debugSynapseWeightsP14OpticalSynapseiiPKc,"",@"SHT_CUDA_INFO"
	.sectionflags	@""
	.align	4


	//----- nvinfo : EIATTR_CUDA_API_VERSION
	.align		4
        /*0000*/ 	.byte	0x04, 0x37
        /*0002*/ 	.short	(.L_315 - .L_314)
.L_314:
        /*0004*/ 	.word	0x00000082


	//----- nvinfo : EIATTR_KPARAM_INFO
	.align		4
.L_315:
        /*0008*/ 	.byte	0x04, 0x17
        /*000a*/ 	.short	(.L_317 - .L_316)
.L_316:
        /*000c*/ 	.word	0x00000000
        /*0010*/ 	.short	0x0003
        /*0012*/ 	.short	0x0010
        /*0014*/ 	.byte	0x00, 0xf5, 0x21, 0x00


	//----- nvinfo : EIATTR_KPARAM_INFO
	.align		4
.L_317:
        /*0018*/ 	.byte	0x04, 0x17
        /*001a*/ 	.short	(.L_319 - .L_318)
.L_318:
        /*001c*/ 	.word	0x00000000
        /*0020*/ 	.short	0x0002
        /*0022*/ 	.short	0x000c
        /*0024*/ 	.byte	0x00, 0xf0, 0x11, 0x00


	//----- nvinfo : EIATTR_KPARAM_INFO
	.align		4
.L_319:
        /*0028*/ 	.byte	0x04, 0x17
        /*002a*/ 	.short	(.L_321 - .L_320)
.L_320:
        /*002c*/ 	.word	0x00000000
        /*0030*/ 	.short	0x0001
        /*0032*/ 	.short	0x0008
        /*0034*/ 	.byte	0x00, 0xf0, 0x11, 0x00


	//----- nvinfo : EIATTR_KPARAM_INFO
	.align		4
.L_321:
        /*0038*/ 	.byte	0x04, 0x17
        /*003a*/ 	.short	(.L_323 - .L_322)
.L_322:
        /*003c*/ 	.word	0x00000000
        /*0040*/ 	.short	0x0000
        /*0042*/ 	.short	0x0000
        /*0044*/ 	.byte	0x00, 0xf5, 0x21, 0x00


	//----- nvinfo : EIATTR_SPARSE_MMA_MASK
	.align		4
.L_323:
        /*0048*/ 	.byte	0x03, 0x50
        /*004a*/ 	.short	0x0000


	//----- nvinfo : EIATTR_MAXREG_COUNT
	.align		4
        /*004c*/ 	.byte	0x03, 0x1b
        /*004e*/ 	.short	0x00ff


	//----- nvinfo : EIATTR_EXTERNS
	.align		4
        /*0050*/ 	.byte	0x04, 0x0f
        /*0052*/ 	.short	(.L_325 - .L_324)


	//   ....[0]....
	.align		4
.L_324:
        /*0054*/ 	.word	index@(vprintf)


	//----- nvinfo : EIATTR_MERCURY_ISA_VERSION
	.align		4
.L_325:
        /*0058*/ 	.byte	0x03, 0x5f
        /*005a*/ 	.short	0x0101


	//----- nvinfo : EIATTR_VRC_CTA_INIT_COUNT
	.align		4
        /*005c*/ 	.byte	0x02, 0x4a
	.zero		1
	.zero		1


	//----- nvinfo : EIATTR_SYSCALL_OFFSETS
	.align		4
        /*0060*/ 	.byte	0x04, 0x46
        /*0062*/ 	.short	(.L_327 - .L_326)


	//   ....[0]....
.L_326:
        /*0064*/ 	.word	0x00000c40


	//----- nvinfo : EIATTR_EXIT_INSTR_OFFSETS
	.align		4
.L_327:
        /*0068*/ 	.byte	0x04, 0x1c
        /*006a*/ 	.short	(.L_329 - .L_328)


	//   ....[0]....
.L_328:
        /*006c*/ 	.word	0x00000090


	//   ....[1]....
        /*0070*/ 	.word	0x00000c50


	//----- nvinfo : EIATTR_CRS_STACK_SIZE
	.align		4
.L_329:
        /*0074*/ 	.byte	0x04, 0x1e
        /*0076*/ 	.short	(.L_331 - .L_330)
.L_330:
        /*0078*/ 	.word	0x00000000


	//----- nvinfo : EIATTR_CBANK_PARAM_SIZE
	.align		4
.L_331:
        /*007c*/ 	.byte	0x03, 0x19
        /*007e*/ 	.short	0x0018


	//----- nvinfo : EIATTR_PARAM_CBANK
	.align		4
        /*0080*/ 	.byte	0x04, 0x0a
        /*0082*/ 	.short	(.L_333 - .L_332)
	.align		4
.L_332:
        /*0084*/ 	.word	index@(.nv.constant0._Z19debugSynapseWeightsP14OpticalSynapseiiPKc)
        /*0088*/ 	.short	0x0380
        /*008a*/ 	.short	0x0018


	//----- nvinfo : EIATTR_SW_WAR
	.align		4
.L_333:
        /*008c*/ 	.byte	0x04, 0x36
        /*008e*/ 	.short	(.L_335 - .L_334)
.L_334:
        /*0090*/ 	.word	0x00000008
.L_335:


//--------------------- .nv.info._Z17debugNeuronValuesP13OpticalNeuroniiPKc --------------------------
	.section	.nv.info._Z17debugNeuronValuesP13OpticalNeuroniiPKc,"",@"SHT_CUDA_INFO"
	.sectionflags	@""
	.align	4


	//----- nvinfo : EIATTR_CUDA_API_VERSION
	.align		4
        /*0000*/ 	.byte	0x04, 0x37
        /*0002*/ 	.short	(.L_337 - .L_336)
.L_336:
        /*0004*/ 	.word	0x00000082


	//----- nvinfo : EIATTR_KPARAM_INFO
	.align		4
.L_337:
        /*0008*/ 	.byte	0x04, 0x17
        /*000a*/ 	.short	(.L_339 - .L_338)
.L_338:
        /*000c*/ 	.word	0x00000000
        /*0010*/ 	.short	0x0003
        /*0012*/ 	.short	0x0010
        /*0014*/ 	.byte	0x00, 0xf5, 0x21, 0x00


	//----- nvinfo : EIATTR_KPARAM_INFO
	.align		4
.L_339:
        /*0018*/ 	.byte	0x04, 0x17
        /*001a*/ 	.short	(.L_341 - .L_340)
.L_340:
        /*001c*/ 	.word	0x00000000
        /*0020*/ 	.short	0x0002
        /*0022*/ 	.short	0x000c
        /*0024*/ 	.byte	0x00, 0xf0, 0x11, 0x00


	//----- nvinfo : EIATTR_KPARAM_INFO
	.align		4
.L_341:
        /*0028*/ 	.byte	0x04, 0x17
        /*002a*/ 	.short	(.L_343 - .L_342)
.L_342:
        /*002c*/ 	.word	0x00000000
        /*0030*/ 	.short	0x0001
        /*0032*/ 	.short	0x0008
        /*0034*/ 	.byte	0x00, 0xf0, 0x11, 0x00


	//----- nvinfo : EIATTR_KPARAM_INFO
	.align		4
.L_343:
        /*0038*/ 	.byte	0x04, 0x17
        /*003a*/ 	.short	(.L_345 - .L_344)
.L_344:
        /*003c*/ 	.word	0x00000000
        /*0040*/ 	.short	0x0000
        /*0042*/ 	.short	0x0000
        /*0044*/ 	.byte	0x00, 0xf5, 0x21, 0x00


	//----- nvinfo : EIATTR_SPARSE_MMA_MASK
	.align		4
.L_345:
        /*0048*/ 	.byte	0x03, 0x50
        /*004a*/ 	.short	0x0000


	//----- nvinfo : EIATTR_MAXREG_COUNT
	.align		4
        /*004c*/ 	.byte	0x03, 0x1b
        /*004e*/ 	.short	0x00ff


	//----- nvinfo : EIATTR_EXTERNS
	.align		4
        /*0050*/ 	.byte	0x04, 0x0f
        /*0052*/ 	.short	(.L_347 - .L_346)


	//   ....[0]....
	.align		4
.L_346:
        /*0054*/ 	.word	index@(vprintf)


	//----- nvinfo : EIATTR_MERCURY_ISA_VERSION
	.align		4
.L_347:
        /*0058*/ 	.byte	0x03, 0x5f
        /*005a*/ 	.short	0x0101


	//----- nvinfo : EIATTR_VRC_CTA_INIT_COUNT
	.align		4
        /*005c*/ 	.byte	0x02, 0x4a
	.zero		1
	.zero		1


	//----- nvinfo : EIATTR_SYSCALL_OFFSETS
	.align		4
        /*0060*/ 	.byte	0x04, 0x46
        /*0062*/ 	.short	(.L_349 - .L_348)


	//   ....[0]....
.L_348:
        /*0064*/ 	.word	0x00000590


	//   ....[1]....
        /*0068*/ 	.word	0x00000de0


	//----- nvinfo : EIATTR_EXIT_INSTR_OFFSETS
	.align		4
.L_349:
        /*006c*/ 	.byte	0x04, 0x1c
        /*006e*/ 	.short	(.L_351 - .L_350)


	//   ....[0]....
.L_350:
        /*0070*/ 	.word	0x00000090


	//   ....[1]....
        /*0074*/ 	.word	0x00000df0


	//----- nvinfo : EIATTR_CRS_STACK_SIZE
	.align		4
.L_351:
        /*0078*/ 	.byte	0x04, 0x1e
        /*007a*/ 	.short	(.L_353 - .L_352)
.L_352:
        /*007c*/ 	.word	0x00000000


	//----- nvinfo : EIATTR_CBANK_PARAM_SIZE
	.align		4
.L_353:
        /*0080*/ 	.byte	0x03, 0x19
        /*0082*/ 	.short	0x0018


	//----- nvinfo : EIATTR_PARAM_CBANK
	.align		4
        /*0084*/ 	.byte	0x04, 0x0a
        /*0086*/ 	.short	(.L_355 - .L_354)
	.align		4
.L_354:
        /*0088*/ 	.word	index@(.nv.constant0._Z17debugNeuronValuesP13OpticalNeuroniiPKc)
        /*008c*/ 	.short	0x0380
        /*008e*/ 	.short	0x0018


	//----- nvinfo : EIATTR_SW_WAR
	.align		4
.L_355:
        /*0090*/ 	.byte	0x04, 0x36
        /*0092*/ 	.short	(.L_357 - .L_356)
.L_356:
        /*0094*/ 	.word	0x00000008
.L_357:


//--------------------- .nv.info._Z26temperatureAnnealingKernelP13OpticalNeuroniffii --------------------------
	.section	.nv.info._Z26temperatureAnnealingKernelP13OpticalNeuroniffii,"",@"SHT_CUDA_INFO"
	.sectionflags	@""
	.align	4


	//----- nvinfo : EIATTR_CUDA_API_VERSION
	.align		4
        /*0000*/ 	.byte	0x04, 0x37
        /*0002*/ 	.short	(.L_359 - .L_358)
.L_358:
        /*0004*/ 	.word	0x00000082


	//----- nvinfo : EIATTR_KPARAM_INFO
	.align		4
.L_359:
        /*0008*/ 	.byte	0x04, 0x17
        /*000a*/ 	.short	(.L_361 - .L_360)
.L_360:
        /*000c*/ 	.word	0x00000000
        /*0010*/ 	.short	0x0005
        /*0012*/ 	.short	0x0018
        /*0014*/ 	.byte	0x00, 0xf0, 0x11, 0x00


	//----- nvinfo : EIATTR_KPARAM_INFO
	.align		4
.L_361:
        /*0018*/ 	.byte	0x04, 0x17
        /*001a*/ 	.short	(.L_363 - .L_362)
.L_362:
        /*001c*/ 	.word	0x00000000
        /*0020*/ 	.short	0x0004
        /*0022*/ 	.short	0x0014
        /*0024*/ 	.byte	0x00, 0xf0, 0x11, 0x00


	//----- nvinfo : EIATTR_KPARAM_INFO
	.align		4
.L_363:
        /*0028*/ 	.byte	0x04, 0x17
        /*002a*/ 	.short	(.L_365 - .L_364)
.L_364:
        /*002c*/ 	.word	0x00000000
        /*0030*/ 	.short	0x0003
        /*0032*/ 	.short	0x0010
        /*0034*/ 	.byte	0x00, 0xf0, 0x11, 0x00


	//----- nvinfo : EIATTR_KPARAM_INFO
	.align		4
.L_365:
        /*0038*/ 	.byte	0x04, 0x17
        /*003a*/ 	.short	(.L_367 - .L_366)
.L_366:
        /*003c*/ 	.word	0x00000000
        /*0040*/ 	.short	0x0002
        /*0042*/ 	.short	0x000c
        /*0044*/ 	.byte	0x00, 0xf0, 0x11, 0x00


	//----- nvinfo : EIATTR_KPARAM_INFO
	.align		4
.L_367:
        /*0048*/ 	.byte	0x04, 0x17
        /*004a*/ 	.short	(.L_369 - .L_368)
.L_368:
        /*004c*/ 	.word	0x00000000
        /*0050*/ 	.short	0x0001
        /*0052*/ 	.short	0x0008
        /*0054*/ 	.byte	0x00, 0xf0, 0x11, 0x00


	//----- nvinfo : EIATTR_KPARAM_INFO
	.align		4
.L_369:
        /*0058*/ 	.byte	0x04, 0x17
        /*005a*/ 	.short	(.L_371 - .L_370)
.L_370:
        /*005c*/ 	.word	0x00000000
        /*0060*/ 	.short	0x0000
        /*0062*/ 	.short	0x0000
        /*0064*/ 	.byte	0x00, 0xf5, 0x21, 0x00


	//----- nvinfo : EIATTR_SPARSE_MMA_MASK
	.align		4
.L_371:
        /*0068*/ 	.byte	0x03, 0x50
        /*006a*/ 	.short	0x0000


	//----- nvinfo : EIATTR_MAXREG_COUNT
	.align		4
        /*006c*/ 	.byte	0x03, 0x1b
        /*006e*/ 	.short	0x00ff


	//----- nvinfo : EIATTR_MERCURY_ISA_VERSION
	.align		4
        /*0070*/ 	.byte	0x03, 0x5f
        /*0072*/ 	.short	0x0101


	//----- nvinfo : EIATTR_VRC_CTA_INIT_COUNT
	.align		4
        /*0074*/ 	.byte	0x02, 0x4a
	.zero		1
	.zero		1


	//----- nvinfo : EIATTR_EXIT_INSTR_OFFSETS
	.align		4
        /*0078*/ 	.byte	0x04, 0x1c
        /*007a*/ 	.short	(.L_373 - .L_372)


	//   ....[0]....
.L_372:
        /*007c*/ 	.word	0x00000200


	//   ....[1]....
        /*0080*/ 	.word	0x00000360


	//----- nvinfo : EIATTR_CBANK_PARAM_SIZE
	.align		4
.L_373:
        /*0084*/ 	.byte	0x03, 0x19
        /*0086*/ 	.short	0x001c


	//----- nvinfo : EIATTR_PARAM_CBANK
	.align		4
        /*0088*/ 	.byte	0x04, 0x0a
        /*008a*/ 	.short	(.L_375 - .L_374)
	.align		4
.L_374:
        /*008c*/ 	.word	index@(.nv.constant0._Z26temperatureAnnealingKernelP13OpticalNeuroniffii)
        /*0090*/ 	.short	0x0380
        /*0092*/ 	.short	0x001c


	//----- nvinfo : EIATTR_SW_WAR
	.align		4
.L_375:
        /*0094*/ 	.byte	0x04, 0x36
        /*0096*/ 	.short	(.L_377 - .L_376)
.L_376:
        /*0098*/ 	.word	0x00000008
.L_377:


//--------------------- .nv.info._Z20clusterNeuronsKernelP13OpticalNeuroniffi --------------------------
	.section	.nv.info._Z20clusterNeuronsKernelP13OpticalNeuroniffi,"",@"SHT_CUDA_INFO"
	.sectionflags	@""
	.align	4


	//----- nvinfo : EIATTR_CUDA_API_VERSION
	.align		4
        /*0000*/ 	.byte	0x04, 0x37
        /*0002*/ 	.short	(.L_379 - .L_378)
.L_378:
        /*0004*/ 	.word	0x00000082


	//----- nvinfo : EIATTR_KPARAM_INFO
	.align		4
.L_379:
        /*0008*/ 	.byte	0x04, 0x17
        /*000a*/ 	.short	(.L_381 - .L_380)
.L_380:
        /*000c*/ 	.word	0x00000000
        /*0010*/ 	.short	0x0004
        /*0012*/ 	.short	0x0014
        /*0014*/ 	.byte	0x00, 0xf0, 0x11, 0x00


	//----- nvinfo : EIATTR_KPARAM_INFO
	.align		4
.L_381:
        /*0018*/ 	.byte	0x04, 0x17
        /*001a*/ 	.short	(.L_383 - .L_382)
.L_382:
        /*001c*/ 	.word	0x00000000
        /*0020*/ 	.short	0x0003
        /*0022*/ 	.short	0x0010
        /*0024*/ 	.byte	0x00, 0xf0, 0x11, 0x00


	//----- nvinfo : EIATTR_KPARAM_INFO
	.align		4
.L_383:
        /*0028*/ 	.byte	0x04, 0x17
        /*002a*/ 	.short	(.L_385 - .L_384)
.L_384:
        /*002c*/ 	.word	0x00000000
        /*0030*/ 	.short	0x0002
        /*0032*/ 	.short	0x000c
        /*0034*/ 	.byte	0x00, 0xf0, 0x11, 0x00


	//----- nvinfo : EIATTR_KPARAM_INFO
	.align		4
.L_385:
        /*0038*/ 	.byte	0x04, 0x17
        /*003a*/ 	.short	(.L_387 - .L_386)
.L_386:
        /*003c*/ 	.word	0x00000000
        /*0040*/ 	.short	0x0001
        /*0042*/ 	.short	0x0008
        /*0044*/ 	.byte	0x00, 0xf0, 0x11, 0x00


	//----- nvinfo : EIATTR_KPARAM_INFO
	.align		4
.L_387:
        /*0048*/ 	.byte	0x04, 0x17
        /*004a*/ 	.short	(.L_389 - .L_388)
.L_388:
        /*004c*/ 	.word	0x00000000
        /*0050*/ 	.short	0x0000
        /*0052*/ 	.short	0x0000
        /*0054*/ 	.byte	0x00, 0xf5, 0x21, 0x00


	//----- nvinfo : EIATTR_SPARSE_MMA_MASK
	.align		4
.L_389:
        /*0058*/ 	.byte	0x03, 0x50
        /*005a*/ 	.short	0x0000


	//----- nvinfo : EIATTR_MAXREG_COUNT
	.align		4
        /*005c*/ 	.byte	0x03, 0x1b
        /*005e*/ 	.short	0x00ff


	//----- nvinfo : EIATTR_MERCURY_ISA_VERSION
	.align		4
        /*0060*/ 	.byte	0x03, 0x5f
        /*0062*/ 	.short	0x0101


	//----- nvinfo : EIATTR_VRC_CTA_INIT_COUNT
	.align		4
        /*0064*/ 	.byte	0x02, 0x4a
	.zero		1
	.zero		1


	//----- nvinfo : EIATTR_EXIT_INSTR_OFFSETS
	.align		4
        /*0068*/ 	.byte	0x04, 0x1c
        /*006a*/ 	.short	(.L_391 - .L_390)


	//   ....[0]....
.L_390:
        /*006c*/ 	.word	0x00000200


	//   ....[1]....
        /*0070*/ 	.word	0x00002860


	//----- nvinfo : EIATTR_CRS_STACK_SIZE
	.align		4
.L_391:
        /*0074*/ 	.byte	0x04, 0x1e
        /*0076*/ 	.short	(.L_393 - .L_392)
.L_392:
        /*0078*/ 	.word	0x00000000


	//----- nvinfo : EIATTR_CBANK_PARAM_SIZE
	.align		4
.L_393:
        /*007c*/ 	.byte	0x03, 0x19
        /*007e*/ 	.short	0x0018


	//----- nvinfo : EIATTR_PARAM_CBANK
	.align		4
        /*0080*/ 	.byte	0x04, 0x0a
        /*0082*/ 	.short	(.L_395 - .L_394)
	.align		4
.L_394:
        /*0084*/ 	.word	index@(.nv.constant0._Z20clusterNeuronsKernelP13OpticalNeuroniffi)
        /*0088*/ 	.short	0x0380
        /*008a*/ 	.short	0x0018


	//----- nvinfo : EIATTR_SW_WAR
	.align		4
.L_395:
        /*008c*/ 	.byte	0x04, 0x36
        /*008e*/ 	.short	(.L_397 - .L_396)
.L_396:
        /*0090*/ 	.word	0x00000008
.L_397:


//--------------------- .nv.info._Z20applyOutputGradientsP13OpticalNeuronPKfiiiif --------------------------
	.section	.nv.info._Z20applyOutputGradientsP13OpticalNeuronPKfiiiif,"",@"SHT_CUDA_INFO"
	.sectionflags	@""
	.align	4


	//----- nvinfo : EIATTR_CUDA_API_VERSION
	.align		4
        /*0000*/ 	.byte	0x04, 0x37
        /*0002*/ 	.short	(.L_399 - .L_398)
.L_398:
        /*0004*/ 	.word	0x00000082


	//----- nvinfo : EIATTR_KPARAM_INFO
	.align		4
.L_399:
        /*0008*/ 	.byte	0x04, 0x17
        /*000a*/ 	.short	(.L_401 - .L_400)
.L_400:
        /*000c*/ 	.word	0x00000000
        /*0010*/ 	.short	0x0006
        /*0012*/ 	.short	0x0020
        /*0014*/ 	.byte	0x00, 0xf0, 0x11, 0x00


	//----- nvinfo : EIATTR_KPARAM_INFO
	.align		4
.L_401:
        /*0018*/ 	.byte	0x04, 0x17
        /*001a*/ 	.short	(.L_403 - .L_402)
.L_402:
        /*001c*/ 	.word	0x00000000
        /*0020*/ 	.short	0x0005
        /*0022*/ 	.short	0x001c
        /*0024*/ 	.byte	0x00, 0xf0, 0x11, 0x00


	//----- nvinfo : EIATTR_KPARAM_INFO
	.align		4
.L_403:
        /*0028*/ 	.byte	0x04, 0x17
        /*002a*/ 	.short	(.L_405 - .L_404)
.L_404:
        /*002c*/ 	.word	0x00000000
        /*0030*/ 	.short	0x0004
        /*0032*/ 	.short	0x0018
        /*0034*/ 	.byte	0x00, 0xf0, 0x11, 0x00


	//----- nvinfo : EIATTR_KPARAM_INFO
	.align		4
.L_405:
        /*0038*/ 	.byte	0x04, 0x17
        /*003a*/ 	.short	(.L_407 - .L_406)
.L_406:
        /*003c*/ 	.word	0x00000000
        /*0040*/ 	.short	0x0003
        /*0042*/ 	.short	0x0014
        /*0044*/ 	.byte	0x00, 0xf0, 0x11, 0x00


	//----- nvinfo : EIATTR_KPARAM_INFO
	.align		4
.L_407:
        /*0048*/ 	.byte	0x04, 0x17
        /*004a*/ 	.short	(.L_409 - .L_408)
.L_408:
        /*004c*/ 	.word	0x00000000
        /*0050*/ 	.short	0x0002
        /*0052*/ 	.short	0x0010
        /*0054*/ 	.byte	0x00, 0xf0, 0x11, 0x00


	//----- nvinfo : EIATTR_KPARAM_INFO
	.align		4
.L_409:
        /*0058*/ 	.byte	0x04, 0x17
        /*005a*/ 	.short	(.L_411 - .L_410)
.L_410:
        /*005c*/ 	.word	0x00000000
        /*0060*/ 	.short	0x0001
        /*0062*/ 	.short	0x0008
        /*0064*/ 	.byte	0x00, 0xf5, 0x21, 0x00


	//----- nvinfo : EIATTR_KPARAM_INFO
	.align		4
.L_411:
        /*0068*/ 	.byte	0x04, 0x17
        /*006a*/ 	.short	(.L_413 - .L_412)
.L_412:
        /*006c*/ 	.word	0x00000000
        /*0070*/ 	.short	0x0000
        /*0072*/ 	.short	0x0000
        /*0074*/ 	.byte	0x00, 0xf5, 0x21, 0x00


	//----- nvinfo : EIATTR_SPARSE_MMA_MASK
	.align		4
.L_413:
        /*0078*/ 	.byte	0x03, 0x50
        /*007a*/ 	.short	0x0000


	//----- nvinfo : EIATTR_MAXREG_COUNT
	.align		4
        /*007c*/ 	.byte	0x03, 0x1b
        /*007e*/ 	.short	0x00ff


	//----- nvinfo : EIATTR_MERCURY_ISA_VERSION
	.align		4
        /*0080*/ 	.byte	0x03, 0x5f
        /*0082*/ 	.short	0x0101


	//----- nvinfo : EIATTR_VRC_CTA_INIT_COUNT
	.align		4
        /*0084*/ 	.byte	0x02, 0x4a
	.zero		1
	.zero		1


	//----- nvinfo : EIATTR_EXIT_INSTR_OFFSETS
	.align		4
        /*0088*/ 	.byte	0x04, 0x1c
        /*008a*/ 	.short	(.L_415 - .L_414)


	//   ....[0]....
.L_414:
        /*008c*/ 	.word	0x00000200


	//   ....[1]....
        /*0090*/ 	.word	0x00000580


	//----- nvinfo : EIATTR_CRS_STACK_SIZE
	.align		4
.L_415:
        /*0094*/ 	.byte	0x04, 0x1e
        /*0096*/ 	.short	(.L_417 - .L_416)
.L_416:
        /*0098*/ 	.word	0x00000000


	//----- nvinfo : EIATTR_CBANK_PARAM_SIZE
	.align		4
.L_417:
        /*009c*/ 	.byte	0x03, 0x19
        /*009e*/ 	.short	0x0024


	//----- nvinfo : EIATTR_PARAM_CBANK
	.align		4
        /*00a0*/ 	.byte	0x04, 0x0a
        /*00a2*/ 	.short	(.L_419 - .L_418)
	.align		4
.L_418:
        /*00a4*/ 	.word	index@(.nv.constant0._Z20applyOutputGradientsP13OpticalNeuronPKfiiiif)
        /*00a8*/ 	.short	0x0380
        /*00aa*/ 	.short	0x0024


	//----- nvinfo : EIATTR_SW_WAR
	.align		4
.L_419:
        /*00ac*/ 	.byte	0x04, 0x36
        /*00ae*/ 	.short	(.L_421 - .L_420)
.L_420:
        /*00b0*/ 	.word	0x00000008
.L_421:


//--------------------- .nv.info._Z24applyWeightUpdatesKernelP14OpticalSynapsePfS1_if --------------------------
	.section	.nv.info._Z24applyWeightUpdatesKernelP14OpticalSynapsePfS1_if,"",@"SHT_CUDA_INFO"
	.sectionflags	@""
	.align	4


	//----- nvinfo : EIATTR_CUDA_API_VERSION
	.align		4
        /*0000*/ 	.byte	0x04, 0x37
        /*0002*/ 	.short	(.L_423 - .L_422)
.L_422:
        /*0004*/ 	.word	0x00000082


	//----- nvinfo : EIATTR_KPARAM_INFO
	.align		4
.L_423:
        /*0008*/ 	.byte	0x04, 0x17
        /*000a*/ 	.short	(.L_425 - .L_424)
.L_424:
        /*000c*/ 	.word	0x00000000
        /*0010*/ 	.short	0x0004
        /*0012*/ 	.short	0x001c
        /*0014*/ 	.byte	0x00, 0xf0, 0x11, 0x00


	//----- nvinfo : EIATTR_KPARAM_INFO
	.align		4
.L_425:
        /*0018*/ 	.byte	0x04, 0x17
        /*001a*/ 	.short	(.L_427 - .L_426)
.L_426:
        /*001c*/ 	.word	0x00000000
        /*0020*/ 	.short	0x0003
        /*0022*/ 	.short	0x0018
        /*0024*/ 	.byte	0x00, 0xf0, 0x11, 0x00


	//----- nvinfo : EIATTR_KPARAM_INFO
	.align		4
.L_427:
        /*0028*/ 	.byte	0x04, 0x17
        /*002a*/ 	.short	(.L_429 - .L_428)
.L_428:
        /*002c*/ 	.word	0x00000000
        /*0030*/ 	.short	0x0002
        /*0032*/ 	.short	0x0010
        /*0034*/ 	.byte	0x00, 0xf5, 0x21, 0x00


	//----- nvinfo : EIATTR_KPARAM_INFO
	.align		4
.L_429:
        /*0038*/ 	.byte	0x04, 0x17
        /*003a*/ 	.short	(.L_431 - .L_430)
.L_430:
        /*003c*/ 	.word	0x00000000
        /*0040*/ 	.short	0x0001
        /*0042*/ 	.short	0x0008
        /*0044*/ 	.byte	0x00, 0xf5, 0x21, 0x00


	//----- nvinfo : EIATTR_KPARAM_INFO
	.align		4
.L_431:
        /*0048*/ 	.byte	0x04, 0x17
        /*004a*/ 	.short	(.L_433 - .L_432)
.L_432:
        /*004c*/ 	.word	0x00000000
        /*0050*/ 	.short	0x0000
        /*0052*/ 	.short	0x0000
        /*0054*/ 	.byte	0x00, 0xf5, 0x21, 0x00


	//----- nvinfo : EIATTR_SPARSE_MMA_MASK
	.align		4
.L_433:
        /*0058*/ 	.byte	0x03, 0x50
        /*005a*/ 	.short	0x0000


	//----- nvinfo : EIATTR_MAXREG_COUNT
	.align		4
        /*005c*/ 	.byte	0x03, 0x1b
        /*005e*/ 	.short	0x00ff


	//----- nvinfo : EIATTR_MERCURY_ISA_VERSION
	.align		4
        /*0060*/ 	.byte	0x03, 0x5f
        /*0062*/ 	.short	0x0101


	//----- nvinfo : EIATTR_VRC_CTA_INIT_COUNT
	.align		4
        /*0064*/ 	.byte	0x02, 0x4a
	.zero		1
	.zero		1


	//----- nvinfo : EIATTR_EXIT_INSTR_OFFSETS
	.align		4
        /*0068*/ 	.byte	0x04, 0x1c
        /*006a*/ 	.short	(.L_435 - .L_434)


	//   ....[0]....
.L_434:
        /*006c*/ 	.word	0x00000070


	//   ....[1]....
        /*0070*/ 	.word	0x000009b0


	//----- nvinfo : EIATTR_CRS_STACK_SIZE
	.align		4
.L_435:
        /*0074*/ 	.byte	0x04, 0x1e
        /*0076*/ 	.short	(.L_437 - .L_436)
.L_436:
        /*0078*/ 	.word	0x00000000


	//----- nvinfo : EIATTR_CBANK_PARAM_SIZE
	.align		4
.L_437:
        /*007c*/ 	.byte	0x03, 0x19
        /*007e*/ 	.short	0x0020


	//----- nvinfo : EIATTR_PARAM_CBANK
	.align		4
        /*0080*/ 	.byte	0x04, 0x0a
        /*0082*/ 	.short	(.L_439 - .L_438)
	.align		4
.L_438:
        /*0084*/ 	.word	index@(.nv.constant0._Z24applyWeightUpdatesKernelP14OpticalSynapsePfS1_if)
        /*0088*/ 	.short	0x0380
        /*008a*/ 	.short	0x0020


	//----- nvinfo : EIATTR_SW_WAR
	.align		4
.L_439:
        /*008c*/ 	.byte	0x04, 0x36
        /*008e*/ 	.short	(.L_441 - .L_440)
.L_440:
        /*0090*/ 	.word	0x00000008
.L_441:


//--------------------- .nv.info._Z27calculateWeightDeltasKernelPK14OpticalSynapsePK13OpticalNeuroniiffPfi --------------------------
	.section	.nv.info._Z27calculateWeightDeltasKernelPK14OpticalSynapsePK13OpticalNeuroniiffPfi,"",@"SHT_CUDA_INFO"
	.sectionflags	@""
	.align	4


	//----- nvinfo : EIATTR_CUDA_API_VERSION
	.align		4
        /*0000*/ 	.byte	0x04, 0x37
        /*0002*/ 	.short	(.L_443 - .L_442)
.L_442:
        /*0004*/ 	.word	0x00000082


	//----- nvinfo : EIATTR_KPARAM_INFO
	.align		4
.L_443:
        /*0008*/ 	.byte	0x04, 0x17
        /*000a*/ 	.short	(.L_445 - .L_444)
.L_444:
        /*000c*/ 	.word	0x00000000
        /*0010*/ 	.short	0x0007
        /*0012*/ 	.short	0x0028
        /*0014*/ 	.byte	0x00, 0xf0, 0x11, 0x00


	//----- nvinfo : EIATTR_KPARAM_INFO
	.align		4
.L_445:
        /*0018*/ 	.byte	0x04, 0x17
        /*001a*/ 	.short	(.L_447 - .L_446)
.L_446:
        /*001c*/ 	.word	0x00000000
        /*0020*/ 	.short	0x0006
        /*0022*/ 	.short	0x0020
        /*0024*/ 	.byte	0x00, 0xf5, 0x21, 0x00


	//----- nvinfo : EIATTR_KPARAM_INFO
	.align		4
.L_447:
        /*0028*/ 	.byte	0x04, 0x17
        /*002a*/ 	.short	(.L_449 - .L_448)
.L_448:
        /*002c*/ 	.word	0x00000000
        /*0030*/ 	.short	0x0005
        /*0032*/ 	.short	0x001c
        /*0034*/ 	.byte	0x00, 0xf0, 0x11, 0x00


	//----- nvinfo : EIATTR_KPARAM_INFO
	.align		4
.L_449:
        /*0038*/ 	.byte	0x04, 0x17
        /*003a*/ 	.short	(.L_451 - .L_450)
.L_450:
        /*003c*/ 	.word	0x00000000
        /*0040*/ 	.short	0x0004
        /*0042*/ 	.short	0x0018
        /*0044*/ 	.byte	0x00, 0xf0, 0x11, 0x00


	//----- nvinfo : EIATTR_KPARAM_INFO
	.align		4
.L_451:
        /*0048*/ 	.byte	0x04, 0x17
        /*004a*/ 	.short	(.L_453 - .L_452)
.L_452:
        /*004c*/ 	.word	0x00000000
        /*0050*/ 	.short	0x0003
        /*0052*/ 	.short	0x0014
        /*0054*/ 	.byte	0x00, 0xf0, 0x11, 0x00


	//----- nvinfo : EIATTR_KPARAM_INFO
	.align		4
.L_453:
        /*0058*/ 	.byte	0x04, 0x17
        /*005a*/ 	.short	(.L_455 - .L_454)
.L_454:
        /*005c*/ 	.word	0x00000000
        /*0060*/ 	.short	0x0002
        /*0062*/ 	.short	0x0010
        /*0064*/ 	.byte	0x00, 0xf0, 0x11, 0x00


	//----- nvinfo : EIATTR_KPARAM_INFO
	.align		4
.L_455:
        /*0068*/ 	.byte	0x04, 0x17
        /*006a*/ 	.short	(.L_457 - .L_456)
.L_456:
        /*006c*/ 	.word	0x00000000
        /*0070*/ 	.short	0x0001
        /*0072*/ 	.short	0x0008
        /*0074*/ 	.byte	0x00, 0xf5, 0x21, 0x00


	//----- nvinfo : EIATTR_KPARAM_INFO
	.align		4
.L_457:
        /*0078*/ 	.byte	0x04, 0x17
        /*007a*/ 	.short	(.L_459 - .L_458)
.L_458:
        /*007c*/ 	.word	0x00000000
        /*0080*/ 	.short	0x0000
        /*0082*/ 	.short	0x0000
        /*0084*/ 	.byte	0x00, 0xf5, 0x21, 0x00


	//----- nvinfo : EIATTR_SPARSE_MMA_MASK
	.align		4
.L_459:
        /*0088*/ 	.byte	0x03, 0x50
        /*008a*/ 	.short	0x0000


	//----- nvinfo : EIATTR_MAXREG_COUNT
	.align		4
        /*008c*/ 	.byte	0x03, 0x1b
        /*008e*/ 	.short	0x00ff


	//----- nvinfo : EIATTR_MERCURY_ISA_VERSION
	.align		4
        /*0090*/ 	.byte	0x03, 0x5f
        /*0092*/ 	.short	0x0101


	//----- nvinfo : EIATTR_VRC_CTA_INIT_COUNT
	.align		4
        /*0094*/ 	.byte	0x02, 0x4a
	.zero		1
	.zero		1


	//----- nvinfo : EIATTR_EXIT_INSTR_OFFSETS
	.align		4
        /*0098*/ 	.byte	0x04, 0x1c
        /*009a*/ 	.short	(.L_461 - .L_460)


	//   ....[0]....
.L_460:
        /*009c*/ 	.word	0x00000070


	//   ....[1]....
        /*00a0*/ 	.word	0x00001100


	//----- nvinfo : EIATTR_CRS_STACK_SIZE
	.align		4
.L_461:
        /*00a4*/ 	.byte	0x04, 0x1e
        /*00a6*/ 	.short	(.L_463 - .L_462)
.L_462:
        /*00a8*/ 	.word	0x00000000


	//----- nvinfo : EIATTR_CBANK_PARAM_SIZE
	.align		4
.L_463:
        /*00ac*/ 	.byte	0x03, 0x19
        /*00ae*/ 	.short	0x002c


	//----- nvinfo : EIATTR_PARAM_CBANK
	.align		4
        /*00b0*/ 	.byte	0x04, 0x0a
        /*00b2*/ 	.short	(.L_465 - .L_464)
	.align		4
.L_464:
        /*00b4*/ 	.word	index@(.nv.constant0._Z27calculateWeightDeltasKernelPK14OpticalSynapsePK13OpticalNeuroniiffPfi)
        /*00b8*/ 	.short	0x0380
        /*00ba*/ 	.short	0x002c


	//----- nvinfo : EIATTR_SW_WAR
	.align		4
.L_465:
        /*00bc*/ 	.byte	0x04, 0x36
        /*00be*/ 	.short	(.L_467 - .L_466)
.L_466:
        /*00c0*/ 	.word	0x00000008
.L_467:


//--------------------- .nv.info._Z19applyHadamardKernelP13OpticalNeuroniiii --------------------------
	.section	.nv.info._Z19applyHadamardKernelP13OpticalNeuroniiii,"",@"SHT_CUDA_INFO"
	.sectionflags	@""
	.align	4


	//----- nvinfo : EIATTR_CUDA_API_VERSION
	.align		4
        /*0000*/ 	.byte	0x04, 0x37
        /*0002*/ 	.short	(.L_469 - .L_468)
.L_468:
        /*0004*/ 	.word	0x00000082


	//----- nvinfo : EIATTR_KPARAM_INFO
	.align		4
.L_469:
        /*0008*/ 	.byte	0x04, 0x17
        /*000a*/ 	.short	(.L_471 - .L_470)
.L_470:
        /*000c*/ 	.word	0x00000000
        /*0010*/ 	.short	0x0004
        /*0012*/ 	.short	0x0014
        /*0014*/ 	.byte	0x00, 0xf0, 0x11, 0x00


	//----- nvinfo : EIATTR_KPARAM_INFO
	.align		4
.L_471:
        /*0018*/ 	.byte	0x04, 0x17
        /*001a*/ 	.short	(.L_473 - .L_472)
.L_472:
        /*001c*/ 	.word	0x00000000
        /*0020*/ 	.short	0x0003
        /*0022*/ 	.short	0x0010
        /*0024*/ 	.byte	0x00, 0xf0, 0x11, 0x00


	//----- nvinfo : EIATTR_KPARAM_INFO
	.align		4
.L_473:
        /*0028*/ 	.byte	0x04, 0x17
        /*002a*/ 	.short	(.L_475 - .L_474)
.L_474:
        /*002c*/ 	.word	0x00000000
        /*0030*/ 	.short	0x0002
        /*0032*/ 	.short	0x000c
        /*0034*/ 	.byte	0x00, 0xf0, 0x11, 0x00


	//----- nvinfo : EIATTR_KPARAM_INFO
	.align		4
.L_475:
        /*0038*/ 	.byte	0x04, 0x17
        /*003a*/ 	.short	(.L_477 - .L_476)
.L_476:
        /*003c*/ 	.word	0x00000000
        /*0040*/ 	.short	0x0001
        /*0042*/ 	.short	0x0008
        /*0044*/ 	.byte	0x00, 0xf0, 0x11, 0x00


	//----- nvinfo : EIATTR_KPARAM_INFO
	.align		4
.L_477:
        /*0048*/ 	.byte	0x04, 0x17
        /*004a*/ 	.short	(.L_479 - .L_478)
.L_478:
        /*004c*/ 	.word	0x00000000
        /*0050*/ 	.short	0x0000
        /*0052*/ 	.short	0x0000
        /*0054*/ 	.byte	0x00, 0xf5, 0x21, 0x00


	//----- nvinfo : EIATTR_SPARSE_MMA_MASK
	.align		4
.L_479:
        /*0058*/ 	.byte	0x03, 0x50
        /*005a*/ 	.short	0x0000


	//----- nvinfo : EIATTR_MAXREG_COUNT
	.align		4
        /*005c*/ 	.byte	0x03, 0x1b
        /*005e*/ 	.short	0x00ff


	//----- nvinfo : EIATTR_MERCURY_ISA_VERSION
	.align		4
        /*0060*/ 	.byte	0x03, 0x5f
        /*0062*/ 	.short	0x0101


	//----- nvinfo : EIATTR_VRC_CTA_INIT_COUNT
	.align		4
        /*0064*/ 	.byte	0x02, 0x4a
	.zero		1
	.zero		1


	//----- nvinfo : EIATTR_EXIT_INSTR_OFFSETS
	.align		4
        /*0068*/ 	.byte	0x04, 0x1c
        /*006a*/ 	.short	(.L_481 - .L_480)


	//   ....[0]....
.L_480:
        /*006c*/ 	.word	0x00000040


	//   ....[1]....
        /*0070*/ 	.word	0x000000b0


	//   ....[2]....
        /*0074*/ 	.word	0x00000ab0


	//   ....[3]....
        /*0078*/ 	.word	0x000015b0


	//   ....[4]....
        /*007c*/ 	.word	0x00001b50


	//   ....[5]....
        /*0080*/ 	.word	0x00001e70


	//   ....[6]....
        /*0084*/ 	.word	0x00001ff0


	//----- nvinfo : EIATTR_CRS_STACK_SIZE
	.align		4
.L_481:
        /*0088*/ 	.byte	0x04, 0x1e
        /*008a*/ 	.short	(.L_483 - .L_482)
.L_482:
        /*008c*/ 	.word	0x00000000


	//----- nvinfo : EIATTR_CBANK_PARAM_SIZE
	.align		4
.L_483:
        /*0090*/ 	.byte	0x03, 0x19
        /*0092*/ 	.short	0x0018


	//----- nvinfo : EIATTR_PARAM_CBANK
	.align		4
        /*0094*/ 	.byte	0x04, 0x0a
        /*0096*/ 	.short	(.L_485 - .L_484)
	.align		4
.L_484:
        /*0098*/ 	.word	index@(.nv.constant0._Z19applyHadamardKernelP13OpticalNeuroniiii)
        /*009c*/ 	.short	0x0380
        /*009e*/ 	.short	0x0018


	//----- nvinfo : EIATTR_SW_WAR
	.align		4
.L_485:
        /*00a0*/ 	.byte	0x04, 0x36
        /*00a2*/ 	.short	(.L_487 - .L_486)
.L_486:
        /*00a4*/ 	.word	0x00000008
.L_487:


//--------------------- .nv.info._Z15applyKWTAKernelP13OpticalNeuroniiiii --------------------------
	.section	.nv.info._Z15applyKWTAKernelP13OpticalNeuroniiiii,"",@"SHT_CUDA_INFO"
	.sectionflags	@""
	.align	4


	//----- nvinfo : EIATTR_CUDA_API_VERSION
	.align		4
        /*0000*/ 	.byte	0x04, 0x37
        /*0002*/ 	.short	(.L_489 - .L_488)
.L_488:
        /*0004*/ 	.word	0x00000082


	//----- nvinfo : EIATTR_KPARAM_INFO
	.align		4
.L_489:
        /*0008*/ 	.byte	0x04, 0x17
        /*000a*/ 	.short	(.L_491 - .L_490)
.L_490:
        /*000c*/ 	.word	0x00000000
        /*0010*/ 	.short	0x0005
        /*0012*/ 	.short	0x0018
        /*0014*/ 	.byte	0x00, 0xf0, 0x11, 0x00


	//----- nvinfo : EIATTR_KPARAM_INFO
	.align		4
.L_491:
        /*0018*/ 	.byte	0x04, 0x17
        /*001a*/ 	.short	(.L_493 - .L_492)
.L_492:
        /*001c*/ 	.word	0x00000000
        /*0020*/ 	.short	0x0004
        /*0022*/ 	.short	0x0014
        /*0024*/ 	.byte	0x00, 0xf0, 0x11, 0x00


	//----- nvinfo : EIATTR_KPARAM_INFO
	.align		4
.L_493:
        /*0028*/ 	.byte	0x04, 0x17
        /*002a*/ 	.short	(.L_495 - .L_494)
.L_494:
        /*002c*/ 	.word	0x00000000
        /*0030*/ 	.short	0x0003
        /*0032*/ 	.short	0x0010
        /*0034*/ 	.byte	0x00, 0xf0, 0x11, 0x00


	//----- nvinfo : EIATTR_KPARAM_INFO
	.align		4
.L_495:
        /*0038*/ 	.byte	0x04, 0x17
        /*003a*/ 	.short	(.L_497 - .L_496)
.L_496:
        /*003c*/ 	.word	0x00000000
        /*0040*/ 	.short	0x0002
        /*0042*/ 	.short	0x000c
        /*0044*/ 	.byte	0x00, 0xf0, 0x11, 0x00


	//----- nvinfo : EIATTR_KPARAM_INFO
	.align		4
.L_497:
        /*0048*/ 	.byte	0x04, 0x17
        /*004a*/ 	.short	(.L_499 - .L_498)
.L_498:
        /*004c*/ 	.word	0x00000000
        /*0050*/ 	.short	0x0001
        /*0052*/ 	.short	0x0008
        /*0054*/ 	.byte	0x00, 0xf0, 0x11, 0x00


	//----- nvinfo : EIATTR_KPARAM_INFO
	.align		4
.L_499:
        /*0058*/ 	.byte	0x04, 0x17
        /*005a*/ 	.short	(.L_501 - .L_500)
.L_500:
        /*005c*/ 	.word	0x00000000
        /*0060*/ 	.short	0x0000
        /*0062*/ 	.short	0x0000
        /*0064*/ 	.byte	0x00, 0xf5, 0x21, 0x00


	//----- nvinfo : EIATTR_SPARSE_MMA_MASK
	.align		4
.L_501:
        /*0068*/ 	.byte	0x03, 0x50
        /*006a*/ 	.short	0x0000


	//----- nvinfo : EIATTR_MAXREG_COUNT
	.align		4
        /*006c*/ 	.byte	0x03, 0x1b
        /*006e*/ 	.short	0x00ff


	//----- nvinfo : EIATTR_MERCURY_ISA_VERSION
	.align		4
        /*0070*/ 	.byte	0x03, 0x5f
        /*0072*/ 	.short	0x0101


	//----- nvinfo : EIATTR_VRC_CTA_INIT_COUNT
	.align		4
        /*0074*/ 	.byte	0x02, 0x4a
	.zero		1
	.zero		1


	//----- nvinfo : EIATTR_EXIT_INSTR_OFFSETS
	.align		4
        /*0078*/ 	.byte	0x04, 0x1c
        /*007a*/ 	.short	(.L_503 - .L_502)


	//   ....[0]....
.L_502:
        /*007c*/ 	.word	0x00000090


	//   ....[1]....
        /*0080*/ 	.word	0x000000e0


	//   ....[2]....
        /*0084*/ 	.word	0x00001d30


	//   ....[3]....
        /*0088*/ 	.word	0x00002630


	//   ....[4]....
        /*008c*/ 	.word	0x00002ab0


	//   ....[5]....
        /*0090*/ 	.word	0x00002c30


	//   ....[6]....
        /*0094*/ 	.word	0x00002cb0


	//----- nvinfo : EIATTR_CRS_STACK_SIZE
	.align		4
.L_503:
        /*0098*/ 	.byte	0x04, 0x1e
        /*009a*/ 	.short	(.L_505 - .L_504)
.L_504:
        /*009c*/ 	.word	0x00000000


	//----- nvinfo : EIATTR_CBANK_PARAM_SIZE
	.align		4
.L_505:
        /*00a0*/ 	.byte	0x03, 0x19
        /*00a2*/ 	.short	0x001c


	//----- nvinfo : EIATTR_PARAM_CBANK
	.align		4
        /*00a4*/ 	.byte	0x04, 0x0a
        /*00a6*/ 	.short	(.L_507 - .L_506)
	.align		4
.L_506:
        /*00a8*/ 	.word	index@(.nv.constant0._Z15applyKWTAKernelP13OpticalNeuroniiiii)
        /*00ac*/ 	.short	0x0380
        /*00ae*/ 	.short	0x001c


	//----- nvinfo : EIATTR_SW_WAR
	.align		4
.L_507:
        /*00b0*/ 	.byte	0x04, 0x36
        /*00b2*/ 	.short	(.L_509 - .L_508)
.L_508:
        /*00b4*/ 	.word	0x00000008
.L_509:


//--------------------- .nv.info._Z22forwardPassLayerKernelP13OpticalNeuronPK14OpticalSynapseiPKiS5_iifiif --------------------------
	.section	.nv.info._Z22forwardPassLayerKernelP13OpticalNeuronPK14OpticalSynapseiPKiS5_iifiif,"",@"SHT_CUDA_INFO"
	.sectionflags	@""
	.align	4


	//----- nvinfo : EIATTR_CUDA_API_VERSION
	.align		4
        /*0000*/ 	.byte	0x04, 0x37
        /*0002*/ 	.short	(.L_511 - .L_510)
.L_510:
        /*0004*/ 	.word	0x00000082


	//----- nvinfo : EIATTR_KPARAM_INFO
	.align		4
.L_511:
        /*0008*/ 	.byte	0x04, 0x17
        /*000a*/ 	.short	(.L_513 - .L_512)
.L_512:
        /*000c*/ 	.word	0x00000000
        /*0010*/ 	.short	0x000a
        /*0012*/ 	.short	0x003c
        /*0014*/ 	.byte	0x00, 0xf0, 0x11, 0x00


	//----- nvinfo : EIATTR_KPARAM_INFO
	.align		4
.L_513:
        /*0018*/ 	.byte	0x04, 0x17
        /*001a*/ 	.short	(.L_515 - .L_514)
.L_514:
        /*001c*/ 	.word	0x00000000
        /*0020*/ 	.short	0x0009
        /*0022*/ 	.short	0x0038
        /*0024*/ 	.byte	0x00, 0xf0, 0x11, 0x00


	//----- nvinfo : EIATTR_KPARAM_INFO
	.align		4
.L_515:
        /*0028*/ 	.byte	0x04, 0x17
        /*002a*/ 	.short	(.L_517 - .L_516)
.L_516:
        /*002c*/ 	.word	0x00000000
        /*0030*/ 	.short	0x0008
        /*0032*/ 	.short	0x0034
        /*0034*/ 	.byte	0x00, 0xf0, 0x11, 0x00


	//----- nvinfo : EIATTR_KPARAM_INFO
	.align		4
.L_517:
        /*0038*/ 	.byte	0x04, 0x17
        /*003a*/ 	.short	(.L_519 - .L_518)
.L_518:
        /*003c*/ 	.word	0x00000000
        /*0040*/ 	.short	0x0007
        /*0042*/ 	.short	0x0030
        /*0044*/ 	.byte	0x00, 0xf0, 0x11, 0x00


	//----- nvinfo : EIATTR_KPARAM_INFO
	.align		4
.L_519:
        /*0048*/ 	.byte	0x04, 0x17
        /*004a*/ 	.short	(.L_521 - .L_520)
.L_520:
        /*004c*/ 	.word	0x00000000
        /*0050*/ 	.short	0x0006
        /*0052*/ 	.short	0x002c
        /*0054*/ 	.byte	0x00, 0xf0, 0x11, 0x00


	//----- nvinfo : EIATTR_KPARAM_INFO
	.align		4
.L_521:
        /*0058*/ 	.byte	0x04, 0x17
        /*005a*/ 	.short	(.L_523 - .L_522)
.L_522:
        /*005c*/ 	.word	0x00000000
        /*0060*/ 	.short	0x0005
        /*0062*/ 	.short	0x0028
        /*0064*/ 	.byte	0x00, 0xf0, 0x11, 0x00


	//----- nvinfo : EIATTR_KPARAM_INFO
	.align		4
.L_523:
        /*0068*/ 	.byte	0x04, 0x17
        /*006a*/ 	.short	(.L_525 - .L_524)
.L_524:
        /*006c*/ 	.word	0x00000000
        /*0070*/ 	.short	0x0004
        /*0072*/ 	.short	0x0020
        /*0074*/ 	.byte	0x00, 0xf5, 0x21, 0x00


	//----- nvinfo : EIATTR_KPARAM_INFO
	.align		4
.L_525:
        /*0078*/ 	.byte	0x04, 0x17
        /*007a*/ 	.short	(.L_527 - .L_526)
.L_526:
        /*007c*/ 	.word	0x00000000
        /*0080*/ 	.short	0x0003
        /*0082*/ 	.short	0x0018
        /*0084*/ 	.byte	0x00, 0xf5, 0x21, 0x00


	//----- nvinfo : EIATTR_KPARAM_INFO
	.align		4
.L_527:
        /*0088*/ 	.byte	0x04, 0x17
        /*008a*/ 	.short	(.L_529 - .L_528)
.L_528:
        /*008c*/ 	.word	0x00000000
        /*0090*/ 	.short	0x0002
        /*0092*/ 	.short	0x0010
        /*0094*/ 	.byte	0x00, 0xf0, 0x11, 0x00


	//----- nvinfo : EIATTR_KPARAM_INFO
	.align		4
.L_529:
        /*0098*/ 	.byte	0x04, 0x17
        /*009a*/ 	.short	(.L_531 - .L_530)
.L_530:
        /*009c*/ 	.word	0x00000000
        /*00a0*/ 	.short	0x0001
        /*00a2*/ 	.short	0x0008
        /*00a4*/ 	.byte	0x00, 0xf5, 0x21, 0x00


	//----- nvinfo : EIATTR_KPARAM_INFO
	.align		4
.L_531:
        /*00a8*/ 	.byte	0x04, 0x17
        /*00aa*/ 	.short	(.L_533 - .L_532)
.L_532:
        /*00ac*/ 	.word	0x00000000
        /*00b0*/ 	.short	0x0000
        /*00b2*/ 	.short	0x0000
        /*00b4*/ 	.byte	0x00, 0xf5, 0x21, 0x00


	//----- nvinfo : EIATTR_SPARSE_MMA_MASK
	.align		4
.L_533:
        /*00b8*/ 	.byte	0x03, 0x50
        /*00ba*/ 	.short	0x0000


	//----- nvinfo : EIATTR_MAXREG_COUNT
	.align		4
        /*00bc*/ 	.byte	0x03, 0x1b
        /*00be*/ 	.short	0x00ff


	//----- nvinfo : EIATTR_MERCURY_ISA_VERSION
	.align		4
        /*00c0*/ 	.byte	0x03, 0x5f
        /*00c2*/ 	.short	0x0101


	//----- nvinfo : EIATTR_VRC_CTA_INIT_COUNT
	.align		4
        /*00c4*/ 	.byte	0x02, 0x4a
	.zero		1
	.zero		1


	//----- nvinfo : EIATTR_EXIT_INSTR_OFFSETS
	.align		4
        /*00c8*/ 	.byte	0x04, 0x1c
        /*00ca*/ 	.short	(.L_535 - .L_534)


	//   ....[0]....
.L_534:
        /*00cc*/ 	.word	0x000001f0


	//   ....[1]....
        /*00d0*/ 	.word	0x00001f10


	//   ....[2]....
        /*00d4*/ 	.word	0x00002170


	//----- nvinfo : EIATTR_CRS_STACK_SIZE
	.align		4
.L_535:
        /*00d8*/ 	.byte	0x04, 0x1e
        /*00da*/ 	.short	(.L_537 - .L_536)
.L_536:
        /*00dc*/ 	.word	0x00000000


	//----- nvinfo : EIATTR_CBANK_PARAM_SIZE
	.align		4
.L_537:
        /*00e0*/ 	.byte	0x03, 0x19
        /*00e2*/ 	.short	0x0040


	//----- nvinfo : EIATTR_PARAM_CBANK
	.align		4
        /*00e4*/ 	.byte	0x04, 0x0a
        /*00e6*/ 	.short	(.L_539 - .L_538)
	.align		4
.L_538:
        /*00e8*/ 	.word	index@(.nv.constant0._Z22forwardPassLayerKernelP13OpticalNeuronPK14OpticalSynapseiPKiS5_iifiif)
        /*00ec*/ 	.short	0x0380
        /*00ee*/ 	.short	0x0040


	//----- nvinfo : EIATTR_SW_WAR
	.align		4
.L_539:
        /*00f0*/ 	.byte	0x04, 0x36
        /*00f2*/ 	.short	(.L_541 - .L_540)
.L_540:
        /*00f4*/ 	.word	0x00000008
.L_541:


//--------------------- .nv.info._Z17forwardPassKernelP13OpticalNeuronP14OpticalSynapseiiPiiPKiS5_fP17curandStateXORWOWi --------------------------
	.section	.nv.info._Z17forwardPassKernelP13OpticalNeuronP14OpticalSynapseiiPiiPKiS5_fP17curandStateXORWOWi,"",@"SHT_CUDA_INFO"
	.sectionflags	@""
	.align	4


	//----- nvinfo : EIATTR_CUDA_API_VERSION
	.align		4
        /*0000*/ 	.byte	0x04, 0x37
        /*0002*/ 	.short	(.L_543 - .L_542)
.L_542:
        /*0004*/ 	.word	0x00000082


	//----- nvinfo : EIATTR_KPARAM_INFO
	.align		4
.L_543:
        /*0008*/ 	.byte	0x04, 0x17
        /*000a*/ 	.short	(.L_545 - .L_544)
.L_544:
        /*000c*/ 	.word	0x00000000
        /*0010*/ 	.short	0x000a
        /*0012*/ 	.short	0x0048
        /*0014*/ 	.byte	0x00, 0xf0, 0x11, 0x00


	//----- nvinfo : EIATTR_KPARAM_INFO
	.align		4
.L_545:
        /*0018*/ 	.byte	0x04, 0x17
        /*001a*/ 	.short	(.L_547 - .L_546)
.L_546:
        /*001c*/ 	.word	0x00000000
        /*0020*/ 	.short	0x0009
        /*0022*/ 	.short	0x0040
        /*0024*/ 	.byte	0x00, 0xf5, 0x21, 0x00


	//----- nvinfo : EIATTR_KPARAM_INFO
	.align		4
.L_547:
        /*0028*/ 	.byte	0x04, 0x17
        /*002a*/ 	.short	(.L_549 - .L_548)
.L_548:
        /*002c*/ 	.word	0x00000000
        /*0030*/ 	.short	0x0008
        /*0032*/ 	.short	0x0038
        /*0034*/ 	.byte	0x00, 0xf0, 0x11, 0x00


	//----- nvinfo : EIATTR_KPARAM_INFO
	.align		4
.L_549:
        /*0038*/ 	.byte	0x04, 0x17
        /*003a*/ 	.short	(.L_551 - .L_550)
.L_550:
        /*003c*/ 	.word	0x00000000
        /*0040*/ 	.short	0x0007
        /*0042*/ 	.short	0x0030
        /*0044*/ 	.byte	0x00, 0xf5, 0x21, 0x00


	//----- nvinfo : EIATTR_KPARAM_INFO
	.align		4
.L_551:
        /*0048*/ 	.byte	0x04, 0x17
        /*004a*/ 	.short	(.L_553 - .L_552)
.L_552:
        /*004c*/ 	.word	0x00000000
        /*0050*/ 	.short	0x0006
        /*0052*/ 	.short	0x0028
        /*0054*/ 	.byte	0x00, 0xf5, 0x21, 0x00


	//----- nvinfo : EIATTR_KPARAM_INFO
	.align		4
.L_553:
        /*0058*/ 	.byte	0x04, 0x17
        /*005a*/ 	.short	(.L_555 - .L_554)
.L_554:
        /*005c*/ 	.word	0x00000000
        /*0060*/ 	.short	0x0005
        /*0062*/ 	.short	0x0020
        /*0064*/ 	.byte	0x00, 0xf0, 0x11, 0x00


	//----- nvinfo : EIATTR_KPARAM_INFO
	.align		4
.L_555:
        /*0068*/ 	.byte	0x04, 0x17
        /*006a*/ 	.short	(.L_557 - .L_556)
.L_556:
        /*006c*/ 	.word	0x00000000
        /*0070*/ 	.short	0x0004
        /*0072*/ 	.short	0x0018
        /*0074*/ 	.byte	0x00, 0xf5, 0x21, 0x00


	//----- nvinfo : EIATTR_KPARAM_INFO
	.align		4
.L_557:
        /*0078*/ 	.byte	0x04, 0x17
        /*007a*/ 	.short	(.L_559 - .L_558)
.L_558:
        /*007c*/ 	.word	0x00000000
        /*0080*/ 	.short	0x0003
        /*0082*/ 	.short	0x0014
        /*0084*/ 	.byte	0x00, 0xf0, 0x11, 0x00


	//----- nvinfo : EIATTR_KPARAM_INFO
	.align		4
.L_559:
        /*0088*/ 	.byte	0x04, 0x17
        /*008a*/ 	.short	(.L_561 - .L_560)
.L_560:
        /*008c*/ 	.word	0x00000000
        /*0090*/ 	.short	0x0002
        /*0092*/ 	.short	0x0010
        /*0094*/ 	.byte	0x00, 0xf0, 0x11, 0x00


	//----- nvinfo : EIATTR_KPARAM_INFO
	.align		4
.L_561:
        /*0098*/ 	.byte	0x04, 0x17
        /*009a*/ 	.short	(.L_563 - .L_562)
.L_562:
        /*009c*/ 	.word	0x00000000
        /*00a0*/ 	.short	0x0001
        /*00a2*/ 	.short	0x0008
        /*00a4*/ 	.byte	0x00, 0xf5, 0x21, 0x00


	//----- nvinfo : EIATTR_KPARAM_INFO
	.align		4
.L_563:
        /*00a8*/ 	.byte	0x04, 0x17
        /*00aa*/ 	.short	(.L_565 - .L_564)
.L_564:
        /*00ac*/ 	.word	0x00000000
        /*00b0*/ 	.short	0x0000
        /*00b2*/ 	.short	0x0000
        /*00b4*/ 	.byte	0x00, 0xf5, 0x21, 0x00


	//----- nvinfo : EIATTR_SPARSE_MMA_MASK
	.align		4
.L_565:
        /*00b8*/ 	.byte	0x03, 0x50
        /*00ba*/ 	.short	0x0000


	//----- nvinfo : EIATTR_MAXREG_COUNT
	.align		4
        /*00bc*/ 	.byte	0x03, 0x1b
        /*00be*/ 	.short	0x00ff


	//----- nvinfo : EIATTR_MERCURY_ISA_VERSION
	.align		4
        /*00c0*/ 	.byte	0x03, 0x5f
        /*00c2*/ 	.short	0x0101


	//----- nvinfo : EIATTR_VRC_CTA_INIT_COUNT
	.align		4
        /*00c4*/ 	.byte	0x02, 0x4a
	.zero		1
	.zero		1


	//----- nvinfo : EIATTR_EXIT_INSTR_OFFSETS
	.align		4
        /*00c8*/ 	.byte	0x04, 0x1c
        /*00ca*/ 	.short	(.L_567 - .L_566)


	//   ....[0]....
.L_566:
        /*00cc*/ 	.word	0x00000200


	//   ....[1]....
        /*00d0*/ 	.word	0x00000400


	//   ....[2]....
        /*00d4*/ 	.word	0x00000ad0


	//   ....[3]....
        /*00d8*/ 	.word	0x00000e20


	//----- nvinfo : EIATTR_CRS_STACK_SIZE
	.align		4
.L_567:
        /*00dc*/ 	.byte	0x04, 0x1e
        /*00de*/ 	.short	(.L_569 - .L_568)
.L_568:
        /*00e0*/ 	.word	0x00000000


	//----- nvinfo : EIATTR_CBANK_PARAM_SIZE
	.align		4
.L_569:
        /*00e4*/ 	.byte	0x03, 0x19
        /*00e6*/ 	.short	0x004c


	//----- nvinfo : EIATTR_PARAM_CBANK
	.align		4
        /*00e8*/ 	.byte	0x04, 0x0a
        /*00ea*/ 	.short	(.L_571 - .L_570)
	.align		4
.L_570:
        /*00ec*/ 	.word	index@(.nv.constant0._Z17forwardPassKernelP13OpticalNeuronP14OpticalSynapseiiPiiPKiS5_fP17curandStateXORWOWi)
        /*00f0*/ 	.short	0x0380
        /*00f2*/ 	.short	0x004c


	//----- nvinfo : EIATTR_SW_WAR
	.align		4
.L_571:
        /*00f4*/ 	.byte	0x04, 0x36
        /*00f6*/ 	.short	(.L_573 - .L_572)
.L_572:
        /*00f8*/ 	.word	0x00000008
.L_573:


//--------------------- .nv.info._Z14setInputKernelP13OpticalNeuronPKfiii --------------------------
	.section	.nv.info._Z14setInputKernelP13OpticalNeuronPKfiii,"",@"SHT_CUDA_INFO"
	.sectionflags	@""
	.align	4


	//----- nvinfo : EIATTR_CUDA_API_VERSION
	.align		4
        /*0000*/ 	.byte	0x04, 0x37
        /*0002*/ 	.short	(.L_575 - .L_574)
.L_574:
        /*0004*/ 	.word	0x00000082


	//----- nvinfo : EIATTR_KPARAM_INFO
	.align		4
.L_575:
        /*0008*/ 	.byte	0x04, 0x17
        /*000a*/ 	.short	(.L_577 - .L_576)
.L_576:
        /*000c*/ 	.word	0x00000000
        /*0010*/ 	.short	0x0004
        /*0012*/ 	.short	0x0018
        /*0014*/ 	.byte	0x00, 0xf0, 0x11, 0x00


	//----- nvinfo : EIATTR_KPARAM_INFO
	.align		4
.L_577:
        /*0018*/ 	.byte	0x04, 0x17
        /*001a*/ 	.short	(.L_579 - .L_578)
.L_578:
        /*001c*/ 	.word	0x00000000
        /*0020*/ 	.short	0x0003
        /*0022*/ 	.short	0x0014
        /*0024*/ 	.byte	0x00, 0xf0, 0x11, 0x00


	//----- nvinfo : EIATTR_KPARAM_INFO
	.align		4
.L_579:
        /*0028*/ 	.byte	0x04, 0x17
        /*002a*/ 	.short	(.L_581 - .L_580)
.L_580:
        /*002c*/ 	.word	0x00000000
        /*0030*/ 	.short	0x0002
        /*0032*/ 	.short	0x0010
        /*0034*/ 	.byte	0x00, 0xf0, 0x11, 0x00


	//----- nvinfo : EIATTR_KPARAM_INFO
	.align		4
.L_581:
        /*0038*/ 	.byte	0x04, 0x17
        /*003a*/ 	.short	(.L_583 - .L_582)
.L_582:
        /*003c*/ 	.word	0x00000000
        /*0040*/ 	.short	0x0001
        /*0042*/ 	.short	0x0008
        /*0044*/ 	.byte	0x00, 0xf5, 0x21, 0x00


	//----- nvinfo : EIATTR_KPARAM_INFO
	.align		4
.L_583:
        /*0048*/ 	.byte	0x04, 0x17
        /*004a*/ 	.short	(.L_585 - .L_584)
.L_584:
        /*004c*/ 	.word	0x00000000
        /*0050*/ 	.short	0x0000
        /*0052*/ 	.short	0x0000
        /*0054*/ 	.byte	0x00, 0xf5, 0x21, 0x00


	//----- nvinfo : EIATTR_SPARSE_MMA_MASK
	.align		4
.L_585:
        /*0058*/ 	.byte	0x03, 0x50
        /*005a*/ 	.short	0x0000


	//----- nvinfo : EIATTR_MAXREG_COUNT
	.align		4
        /*005c*/ 	.byte	0x03, 0x1b
        /*005e*/ 	.short	0x00ff


	//----- nvinfo : EIATTR_MERCURY_ISA_VERSION
	.align		4
        /*0060*/ 	.byte	0x03, 0x5f
        /*0062*/ 	.short	0x0101


	//----- nvinfo : EIATTR_VRC_CTA_INIT_COUNT
	.align		4
        /*0064*/ 	.byte	0x02, 0x4a
	.zero		1
	.zero		1


	//----- nvinfo : EIATTR_EXIT_INSTR_OFFSETS
	.align		4
        /*0068*/ 	.byte	0x04, 0x1c
        /*006a*/ 	.short	(.L_587 - .L_586)


	//   ....[0]....
.L_586:
        /*006c*/ 	.word	0x00000220


	//   ....[1]....
        /*0070*/ 	.word	0x00000450


	//----- nvinfo : EIATTR_CRS_STACK_SIZE
	.align		4
.L_587:
        /*0074*/ 	.byte	0x04, 0x1e
        /*0076*/ 	.short	(.L_589 - .L_588)
.L_588:
        /*0078*/ 	.word	0x00000000


	//----- nvinfo : EIATTR_CBANK_PARAM_SIZE
	.align		4
.L_589:
        /*007c*/ 	.byte	0x03, 0x19
        /*007e*/ 	.short	0x001c


	//----- nvinfo : EIATTR_PARAM_CBANK
	.align		4
        /*0080*/ 	.byte	0x04, 0x0a
        /*0082*/ 	.short	(.L_591 - .L_590)
	.align		4
.L_590:
        /*0084*/ 	.word	index@(.nv.constant0._Z14setInputKernelP13OpticalNeuronPKfiii)
        /*0088*/ 	.short	0x0380
        /*008a*/ 	.short	0x001c


	//----- nvinfo : EIATTR_SW_WAR
	.align		4
.L_591:
        /*008c*/ 	.byte	0x04, 0x36
        /*008e*/ 	.short	(.L_593 - .L_592)
.L_592:
        /*0090*/ 	.word	0x00000008
.L_593:


//--------------------- .nv.info._Z16initRandomStatesP17curandStateXORWOWmi --------------------------
	.section	.nv.info._Z16initRandomStatesP17curandStateXORWOWmi,"",@"SHT_CUDA_INFO"
	.sectionflags	@""
	.align	4


	//----- nvinfo : EIATTR_CUDA_API_VERSION
	.align		4
        /*0000*/ 	.byte	0x04, 0x37
        /*0002*/ 	.short	(.L_595 - .L_594)
.L_594:
        /*0004*/ 	.word	0x00000082


	//----- nvinfo : EIATTR_KPARAM_INFO
	.align		4
.L_595:
        /*0008*/ 	.byte	0x04, 0x17
        /*000a*/ 	.short	(.L_597 - .L_596)
.L_596:
        /*000c*/ 	.word	0x00000000
        /*0010*/ 	.short	0x0002
        /*0012*/ 	.short	0x0010
        /*0014*/ 	.byte	0x00, 0xf0, 0x11, 0x00


	//----- nvinfo : EIATTR_KPARAM_INFO
	.align		4
.L_597:
        /*0018*/ 	.byte	0x04, 0x17
        /*001a*/ 	.short	(.L_599 - .L_598)
.L_598:
        /*001c*/ 	.word	0x00000000
        /*0020*/ 	.short	0x0001
        /*0022*/ 	.short	0x0008
        /*0024*/ 	.byte	0x00, 0xf0, 0x21, 0x00


	//----- nvinfo : EIATTR_KPARAM_INFO
	.align		4
.L_599:
        /*0028*/ 	.byte	0x04, 0x17
        /*002a*/ 	.short	(.L_601 - .L_600)
.L_600:
        /*002c*/ 	.word	0x00000000
        /*0030*/ 	.short	0x0000
        /*0032*/ 	.short	0x0000
        /*0034*/ 	.byte	0x00, 0xf5, 0x21, 0x00


	//----- nvinfo : EIATTR_SPARSE_MMA_MASK
	.align		4
.L_601:
        /*0038*/ 	.byte	0x03, 0x50
        /*003a*/ 	.short	0x0000


	//----- nvinfo : EIATTR_MAXREG_COUNT
	.align		4
        /*003c*/ 	.byte	0x03, 0x1b
        /*003e*/ 	.short	0x00ff


	//----- nvinfo : EIATTR_MERCURY_ISA_VERSION
	.align		4
        /*0040*/ 	.byte	0x03, 0x5f
        /*0042*/ 	.short	0x0101


	//----- nvinfo : EIATTR_VRC_CTA_INIT_COUNT
	.align		4
        /*0044*/ 	.byte	0x02, 0x4a
	.zero		1
	.zero		1


	//----- nvinfo : EIATTR_EXIT_INSTR_OFFSETS
	.align		4
        /*0048*/ 	.byte	0x04, 0x1c
        /*004a*/ 	.short	(.L_603 - .L_602)


	//   ....[0]....
.L_602:
        /*004c*/ 	.word	0x00000070


	//   ....[1]....
        /*0050*/ 	.word	0x00000f00


	//----- nvinfo : EIATTR_CRS_STACK_SIZE
	.align		4
.L_603:
        /*0054*/ 	.byte	0x04, 0x1e
        /*0056*/ 	.short	(.L_605 - .L_604)
.L_604:
        /*0058*/ 	.word	0x00000000


	//----- nvinfo : EIATTR_CBANK_PARAM_SIZE
	.align		4
.L_605:
        /*005c*/ 	.byte	0x03, 0x19
        /*005e*/ 	.short	0x0014


	//----- nvinfo : EIATTR_PARAM_CBANK
	.align		4
        /*0060*/ 	.byte	0x04, 0x0a
        /*0062*/ 	.short	(.L_607 - .L_606)
	.align		4
.L_606:
        /*0064*/ 	.word	index@(.nv.constant0._Z16initRandomStatesP17curandStateXORWOWmi)
        /*0068*/ 	.short	0x0380
        /*006a*/ 	.short	0x0014


	//----- nvinfo : EIATTR_SW_WAR
	.align		4
.L_607:
        /*006c*/ 	.byte	0x04, 0x36
        /*006e*/ 	.short	(.L_609 - .L_608)
.L_608:
        /*0070*/ 	.word	0x00000008
.L_609:


//--------------------- .nv.callgraph             --------------------------
	.section	.nv.callgraph,"",@"SHT_CUDA_CALLGRAPH"
	.align	4
	.sectionentsize	8
	.align		4
        /*0000*/ 	.word	0x00000000
	.align		4
        /*0004*/ 	.word	0xffffffff
	.align		4
        /*0008*/ 	.word	index@(_Z17verifyInputLoadedPfii)
	.align		4
        /*000c*/ 	.word	index@(vprintf)
	.align		4
        /*0010*/ 	.word	index@(_Z19debugSynapseWeightsP14OpticalSynapseiiPKc)
	.align		4
        /*0014*/ 	.word	index@(vprintf)
	.align		4
        /*0018*/ 	.word	index@(_Z17debugNeuronValuesP13OpticalNeuroniiPKc)
	.align		4
        /*001c*/ 	.word	index@(vprintf)
	.align		4
        /*0020*/ 	.word	0x00000000
	.align		4
        /*0024*/ 	.word	0xfffffffe
	.align		4
        /*0028*/ 	.word	0x00000000
	.align		4
        /*002c*/ 	.word	0xfffffffd
	.align		4
        /*0030*/ 	.word	0x00000000
	.align		4
        /*0034*/ 	.word	0xfffffffc


//--------------------- .nv.constant4             --------------------------
	.section	.nv.constant4,"a",@progbits
	.align	8
	.align		8
.nv.constant4:
        /*0000*/ 	.dword	precalc_xorwow_matrix
	.align		8
        /*0008*/ 	.dword	precalc_xorwow_offset_matrix
	.align		8
        /*0010*/ 	.dword	mrg32k3aM1
	.align		8
        /*0018*/ 	.dword	mrg32k3aM2
	.align		8
        /*0020*/ 	.dword	mrg32k3aM1SubSeq
	.align		8
        /*0028*/ 	.dword	mrg32k3aM2SubSeq
	.align		8
        /*0030*/ 	.dword	mrg32k3aM1Seq
	.align		8
        /*0038*/ 	.dword	mrg32k3aM2Seq
	.align		8
        /*0040*/ 	.dword	$str
	.align		8
        /*0048*/ 	.dword	$str$1
	.align		8
        /*0050*/ 	.dword	$str$2
	.align		8
        /*0058*/ 	.dword	$str$3
	.align		8
        /*0060*/ 	.dword	__cudart_i2opi_f
	.align		8
        /*0068*/ 	.dword	vprintf


//--------------------- .nv.constant3             --------------------------
	.section	.nv.constant3,"a",@progbits
	.align	8
.nv.constant3:
	.type		__cr_lgamma_table,@object
	.size		__cr_lgamma_table,(.L_8 - __cr_lgamma_table)
__cr_lgamma_table:
        /*0000*/ 	.byte	0x00, 0x00, 0x00, 0x00, 0x00, 0x00, 0x00, 0x00, 0x00, 0x00, 0x00, 0x00, 0x00, 0x00, 0x00, 0x00
        /*0010*/ 	.byte	0xef, 0x39, 0xfa, 0xfe, 0x42, 0x2e, 0xe6, 0x3f, 0x02, 0x20, 0x2a, 0xfa, 0x0b, 0xab, 0xfc, 0x3f
        /*0020*/ 	.byte	0xf9, 0x2c, 0x92, 0x7c, 0xa7, 0x6c, 0x09, 0x40, 0xc9, 0x79, 0x44, 0x3c, 0x64, 0x26, 0x13, 0x40
        /*0030*/ 	.byte	0xca, 0x01, 0xcf, 0x3a, 0x27, 0x51, 0x1a, 0x40, 0x30, 0xcc, 0x2d, 0xf3, 0xe1, 0x0c, 0x21, 0x40
        /*0040*/ 	.byte	0x0d, 0xb7, 0xfc, 0x82, 0x8e, 0x35, 0x25, 0x40
.L_8:


//--------------------- .text._Z26updateMZIPhasesFromTargetsPK13OpticalNeuroniiiiPKiS3_iPff --------------------------
	.section	.text._Z26updateMZIPhasesFromTargetsPK13OpticalNeuroniiiiPKiS3_iPff,"ax",@progbits
	.align	128
        .global         _Z26updateMZIPhasesFromTargetsPK13OpticalNeuroniiiiPKiS3_iPff
        .type           _Z26updateMZIPhasesFromTargetsPK13OpticalNeuroniiiiPKiS3_iPff,@function
        .size           _Z26updateMZIPhasesFromTargetsPK13OpticalNeuroniiiiPKiS3_iPff,(.L_x_494 - _Z26updateMZIPhasesFromTargetsPK13OpticalNeuroniiiiPKiS3_iPff)
        .other          _Z26updateMZIPhasesFromTargetsPK13OpticalNeuroniiiiPKiS3_iPff,@"STO_CUDA_ENTRY STV_DEFAULT"
_Z26updateMZIPhasesFromTargetsPK13OpticalNeuroniiiiPKiS3_iPff:
.text._Z26updateMZIPhasesFromTargetsPK13OpticalNeuroniiiiPKiS3_iPff:
[----:B------:R-:W-:Y:S08]  /*0000*/  LDC R1, c[0x0][0x37c] ;  /* 0x0000df00ff017b82 */ /* 0x000ff00000000800 */
[----:B------:R-:W0:Y:S01]  /*0010*/  LDC R9, c[0x0][0x3a8] ;  /* 0x0000ea00ff097b82 */ /* 0x000e220000000800 */
[----:B------:R-:W1:Y:S01]  /*0020*/  LDCU.64 UR4, c[0x0][0x3a0] ;  /* 0x00007400ff0477ac */ /* 0x000e620008000a00 */
[----:B------:R-:W2:Y:S01]  /*0030*/  LDCU.64 UR10, c[0x0][0x358] ;  /* 0x00006b00ff0a77ac */ /* 0x000ea20008000a00 */
[----:B-1----:R-:W-:Y:S01]  /*0040*/  MOV R6, UR4 ;  /* 0x0000000400067c02 */ /* 0x002fe20008000f00 */
[----:B------:R-:W-:-:S04]  /*0050*/  IMAD.U32 R7, RZ, RZ, UR5 ;  /* 0x00000005ff077e24 */ /* 0x000fc8000f8e00ff */
[----:B0-----:R-:W-:-:S06]  /*0060*/  IMAD.WIDE R2, R9, 0x4, R6 ;  /* 0x0000000409027825 */ /* 0x001fcc00078e0206 */
[----:B--2---:R-:W2:Y:S01]  /*0070*/  LDG.E R3, desc[UR10][R2.64] ;  /* 0x0000000a02037981 */ /* 0x004ea2000c1e1900 */
[----:B------:R-:W0:Y:S01]  /*0080*/  S2UR UR4, SR_CTAID.X ;  /* 0x00000000000479c3 */ /* 0x000e220000002500 */
[----:B------:R-:W0:Y:S07]  /*0090*/  S2R R5, SR_TID.X ;  /* 0x0000000000057919 */ /* 0x000e2e0000002100 */
[----:B------:R-:W0:Y:S02]  /*00a0*/  LDC R4, c[0x0][0x360] ;  /* 0x0000d800ff047b82 */ /* 0x000e240000000800 */
[----:B0-----:R-:W-:-:S05]  /*00b0*/  IMAD R4, R4, UR4, R5 ;  /* 0x0000000404047c24 */ /* 0x001fca000f8e0205 */
[----:B--2---:R-:W-:-:S13]  /*00c0*/  ISETP.GE.AND P0, PT, R4, R3, PT ;  /* 0x000000030400720c */ /* 0x004fda0003f06270 */
[----:B------:R-:W-:Y:S05]  /*00d0*/  @P0 EXIT ;  /* 0x000000000000094d */ /* 0x000fea0003800000 */
[----:B------:R-:W-:Y:S01]  /*00e0*/  ISETP.GE.AND P0, PT, R9, 0x1, PT ;  /* 0x000000010900780c */ /* 0x000fe20003f06270 */
[----:B------:R-:W-:-:S12]  /*00f0*/  HFMA2 R5, -RZ, RZ, 0, 0 ;  /* 0x00000000ff057431 */ /* 0x000fd800000001ff */
[----:B------:R-:W-:Y:S05]  /*0100*/  @!P0 BRA `(.L_x_0) ;  /* 0x00000000004c8947 */ /* 0x000fea0003800000 */
[----:B------:R-:W-:Y:S01]  /*0110*/  BSSY.RECONVERGENT B0, `(.L_x_0) ;  /* 0x0000012000007945 */ /* 0x000fe20003800200 */
[----:B------:R-:W-:Y:S01]  /*0120*/  VIADD R0, R9, 0xffffffff ;  /* 0xffffffff09007836 */ /* 0x000fe20000000000 */
[----:B------:R-:W-:Y:S01]  /*0130*/  MOV R9, RZ ;  /* 0x000000ff00097202 */ /* 0x000fe20000000f00 */
[----:B------:R-:W-:Y:S01]  /*0140*/  IMAD.MOV.U32 R5, RZ, RZ, RZ ;  /* 0x000000ffff057224 */ /* 0x000fe200078e00ff */
[----:B------:R-:W0:Y:S01]  /*0150*/  LDCU.64 UR6, c[0x0][0x3a0] ;  /* 0x00007400ff0677ac */ /* 0x000e220008000a00 */
[----:B------:R-:W1:Y:S05]  /*0160*/  LDCU UR5, c[0x0][0x3a8] ;  /* 0x00007500ff0577ac */ /* 0x000e6a0008000800 */
.L_x_2:
[----:B0-----:R-:W-:Y:S01]  /*0170*/  MOV R6, UR6 ;  /* 0x0000000600067c02 */ /* 0x001fe20008000f00 */
[----:B------:R-:W-:-:S04]  /*0180*/  IMAD.U32 R7, RZ, RZ, UR7 ;  /* 0x00000007ff077e24 */ /* 0x000fc8000f8e00ff */
[----:B------:R-:W-:-:S06]  /*0190*/  IMAD.WIDE.U32 R2, R9, 0x4, R6 ;  /* 0x0000000409027825 */ /* 0x000fcc00078e0006 */
[----:B------:R-:W2:Y:S01]  /*01a0*/  LDG.E R3, desc[UR10][R2.64] ;  /* 0x0000000a02037981 */ /* 0x000ea2000c1e1900 */
[----:B------:R-:W-:Y:S02]  /*01b0*/  MOV R8, R9 ;  /* 0x0000000900087202 */ /* 0x000fe40000000f00 */
[----:B--2---:R-:W-:-:S13]  /*01c0*/  ISETP.GE.AND P0, PT, R4, R3, PT ;  /* 0x000000030400720c */ /* 0x004fda0003f06270 */
[----:B------:R-:W-:Y:S05]  /*01d0*/  @!P0 BRA `(.L_x_1) ;  /* 0x0000000000148947 */ /* 0x000fea0003800000 */
[----:B------:R-:W-:Y:S01]  /*01e0*/  VIADD R9, R9, 0x1 ;  /* 0x0000000109097836 */ /* 0x000fe20000000000 */
[----:B------:R-:W-:-:S04]  /*01f0*/  MOV R5, R8 ;  /* 0x0000000800057202 */ /* 0x000fc80000000f00 */
[----:B-1----:R-:W-:-:S13]  /*0200*/  ISETP.NE.AND P0, PT, R9, UR5, PT ;  /* 0x0000000509007c0c */ /* 0x002fda000bf05270 */
[----:B------:R-:W-:Y:S05]  /*0210*/  @P0 BRA `(.L_x_2) ;  /* 0xfffffffc00d40947 */ /* 0x000fea000383ffff */
[----:B------:R-:W-:-:S07]  /*0220*/  IMAD.MOV.U32 R5, RZ, RZ, R0 ;  /* 0x000000ffff057224 */ /* 0x000fce00078e0000 */
.L_x_1:
[----:B-1----:R-:W-:Y:S05]  /*0230*/  BSYNC.RECONVERGENT B0 ;  /* 0x0000000000007941 */ /* 0x002fea0003800200 */
.L_x_0:
[C---:B------:R-:W-:Y:S01]  /*0240*/  IMAD.WIDE.U32 R2, R5.reuse, 0x4, R6 ;  /* 0x0000000405027825 */ /* 0x040fe200078e0006 */
[----:B------:R-:W0:Y:S05]  /*0250*/  LDCU UR4, c[0x0][0x394] ;  /* 0x00007280ff0477ac */ /* 0x000e2a0008000800 */
[----:B------:R-:W2:Y:S01]  /*0260*/  LDG.E R3, desc[UR10][R2.64] ;  /* 0x0000000a02037981 */ /* 0x000ea2000c1e1900 */
[----:B------:R-:W-:Y:S02]  /*0270*/  LOP3.LUT R5, R5, 0x1, RZ, 0xc0, !PT ;  /* 0x0000000105057812 */ /* 0x000fe400078ec0ff */
[----:B--2---:R-:W-:-:S05]  /*0280*/  IADD3 R0, PT, PT, R4, -R3, RZ ;  /* 0x8000000304007210 */ /* 0x004fca0007ffe0ff */
[----:B------:R-:W-:-:S05]  /*0290*/  IMAD R0, R0, 0x2, R5 ;  /* 0x0000000200007824 */ /* 0x000fca00078e0205 */
[----:B------:R-:W-:-:S04]  /*02a0*/  IADD3 R5, PT, PT, R0, 0x1, RZ ;  /* 0x0000000100057810 */ /* 0x000fc80007ffe0ff */
[----:B0-----:R-:W-:-:S13]  /*02b0*/  ISETP.GE.AND P0, PT, R5, UR4, PT ;  /* 0x0000000405007c0c */ /* 0x001fda000bf06270 */
[----:B------:R-:W-:Y:S05]  /*02c0*/  @P0 EXIT ;  /* 0x000000000000094d */ /* 0x000fea0003800000 */
[----:B------:R-:W0:Y:S01]  /*02d0*/  LDCU UR4, c[0x0][0x38c] ;  /* 0x00007180ff0477ac */ /* 0x000e220008000800 */
[----:B------:R-:W-:Y:S01]  /*02e0*/  IMAD.MOV.U32 R21, RZ, RZ, RZ ;  /* 0x000000ffff157224 */ /* 0x000fe200078e00ff */
[----:B0-----:R-:W-:-:S09]  /*02f0*/  UISETP.GE.AND UP0, UPT, UR4, 0x1, UPT ;  /* 0x000000010400788c */ /* 0x001fd2000bf06270 */
[----:B------:R-:W-:Y:S05]  /*0300*/  BRA.U !UP0, `(.L_x_3) ;  /* 0x0000000908b87547 */ /* 0x000fea000b800000 */
[----:B------:R-:W0:Y:S01]  /*0310*/  LDCU UR5, c[0x0][0x390] ;  /* 0x00007200ff0577ac */ /* 0x000e220008000800 */
[----:B------:R-:W-:Y:S02]  /*0320*/  HFMA2 R21, -RZ, RZ, 0, 0 ;  /* 0x00000000ff157431 */ /* 0x000fe400000001ff */
[----:B------:R-:W-:Y:S01]  /*0330*/  IMAD.MOV.U32 R12, RZ, RZ, RZ ;  /* 0x000000ffff0c7224 */ /* 0x000fe200078e00ff */
[----:B------:R-:W-:Y:S02]  /*0340*/  UISETP.GE.U32.AND UP1, UPT, UR4, 0x4, UPT ;  /* 0x000000040400788c */ /* 0x000fe4000bf26070 */
[----:B------:R-:W-:-:S04]  /*0350*/  ULOP3.LUT UR8, UR4, 0x3, URZ, 0xc0, !UPT ;  /* 0x0000000304087892 */ /* 0x000fc8000f8ec0ff */
[----:B------:R-:W-:Y:S01]  /*0360*/  UISETP.NE.AND UP0, UPT, UR8, URZ, UPT ;  /* 0x000000ff0800728c */ /* 0x000fe2000bf05270 */
[----:B0-----:R-:W-:-:S04]  /*0370*/  IADD3 R13, PT, PT, R0, UR5, RZ ;  /* 0x00000005000d7c10 */ /* 0x001fc8000fffe0ff */
[----:B------:R-:W-:Y:S01]  /*0380*/  SHF.R.S32.HI R14, RZ, 0x1f, R13 ;  /* 0x0000001fff0e7819 */ /* 0x000fe2000001140d */
[----:B------:R-:W-:Y:S06]  /*0390*/  BRA.U !UP1, `(.L_x_4) ;  /* 0x00000005096c7547 */ /* 0x000fec000b800000 */
[----:B------:R-:W0:Y:S01]  /*03a0*/  LDCU.64 UR6, c[0x0][0x398] ;  /* 0x00007300ff0677ac */ /* 0x000e220008000a00 */
[----:B------:R-:W-:Y:S02]  /*03b0*/  MOV R21, RZ ;  /* 0x000000ff00157202 */ /* 0x000fe40000000f00 */
[----:B------:R-:W-:Y:S01]  /*03c0*/  MOV R15, RZ ;  /* 0x000000ff000f7202 */ /* 0x000fe20000000f00 */
[----:B------:R-:W-:-:S06]  /*03d0*/  ULOP3.LUT UR4, UR4, 0x7ffffffc, URZ, 0xc0, !UPT ;  /* 0x7ffffffc04047892 */ /* 0x000fcc000f8ec0ff */
[----:B------:R-:W-:Y:S01]  /*03e0*/  IMAD.U32 R12, RZ, RZ, UR4 ;  /* 0x00000004ff0c7e24 */ /* 0x000fe2000f8e00ff */
[----:B0-----:R-:W-:-:S04]  /*03f0*/  UIADD3 UR5, UP1, UPT, UR6, 0x8, URZ ;  /* 0x0000000806057890 */ /* 0x001fc8000ff3e0ff */
[----:B------:R-:W-:Y:S02]  /*0400*/  UIADD3.X UR6, UPT, UPT, URZ, UR7, URZ, UP1, !UPT ;  /* 0x00000007ff067290 */ /* 0x000fe40008ffe4ff */
[----:B------:R-:W-:Y:S01]  /*0410*/  MOV R2, UR5 ;  /* 0x0000000500027c02 */ /* 0x000fe20008000f00 */
[----:B------:R-:W-:-:S03]  /*0420*/  UIADD3 UR7, UPT, UPT, -UR4, URZ, URZ ;  /* 0x000000ff04077290 */ /* 0x000fc6000fffe1ff */
[----:B------:R-:W-:-:S09]  /*0430*/  MOV R3, UR6 ;  /* 0x0000000600037c02 */ /* 0x000fd20008000f00 */
.L_x_5:
[----:B------:R-:W0:Y:S01]  /*0440*/  LDC.64 R6, c[0x0][0x380] ;  /* 0x0000e000ff067b82 */ /* 0x000e220000000a00 */
[----:B------:R-:W-:Y:S01]  /*0450*/  IMAD R23, R14, 0x50, RZ ;  /* 0x000000500e177824 */ /* 0x000fe200078e02ff */
[----:B------:R-:W2:Y:S06]  /*0460*/  LDG.E R22, desc[UR10][R2.64+-0x8] ;  /* 0xfffff80a02167981 */ /* 0x000eac000c1e1900 */
[----:B------:R-:W1:Y:S01]  /*0470*/  LDC R16, c[0x0][0x388] ;  /* 0x0000e200ff107b82 */ /* 0x000e620000000800 */
[----:B0-----:R-:W-:-:S04]  /*0480*/  IMAD.WIDE R6, R15, 0x50, R6 ;  /* 0x000000500f067825 */ /* 0x001fc800078e0206 */
[----:B------:R-:W-:-:S04]  /*0490*/  IMAD.WIDE.U32 R8, R13, 0x50, R6 ;  /* 0x000000500d087825 */ /* 0x000fc800078e0006 */
[----:B------:R-:W-:-:S05]  /*04a0*/  IMAD.IADD R9, R9, 0x1, R23 ;  /* 0x0000000109097824 */ /* 0x000fca00078e0217 */
[----:B------:R-:W3:Y:S04]  /*04b0*/  LDG.E R25, desc[UR10][R8.64+0x28] ;  /* 0x0000280a08197981 */ /* 0x000ee8000c1e1900 */
[----:B------:R-:W4:Y:S01]  /*04c0*/  LDG.E R20, desc[UR10][R8.64+0x78] ;  /* 0x0000780a08147981 */ /* 0x000f22000c1e1900 */
[----:B-1----:R-:W-:-:S03]  /*04d0*/  IMAD.WIDE R6, R16, 0x50, R6 ;  /* 0x0000005010067825 */ /* 0x002fc600078e0206 */
[----:B------:R-:W5:Y:S04]  /*04e0*/  LDG.E R19, desc[UR10][R8.64+0x24] ;  /* 0x0000240a08137981 */ /* 0x000f68000c1e1900 */
[----:B------:R0:W5:Y:S01]  /*04f0*/  LDG.E R24, desc[UR10][R8.64+0x74] ;  /* 0x0000740a08187981 */ /* 0x000162000c1e1900 */
[----:B------:R-:W-:-:S05]  /*0500*/  IMAD.WIDE.U32 R10, R13, 0x50, R6 ;  /* 0x000000500d0a7825 */ /* 0x000fca00078e0006 */
[----:B------:R-:W-:-:S05]  /*0510*/  IADD3 R11, PT, PT, R23, R11, RZ ;  /* 0x0000000b170b7210 */ /* 0x000fca0007ffe0ff */
[----:B------:R-:W5:Y:S04]  /*0520*/  LDG.E R17, desc[UR10][R10.64+0x28] ;  /* 0x0000280a0a117981 */ /* 0x000f68000c1e1900 */
[----:B------:R-:W5:Y:S01]  /*0530*/  LDG.E R18, desc[UR10][R10.64+0x24] ;  /* 0x0000240a0a127981 */ /* 0x000f62000c1e1900 */
[----:B------:R-:W-:-:S04]  /*0540*/  IMAD.WIDE R6, R16, 0x50, R6 ;  /* 0x0000005010067825 */ /* 0x000fc800078e0206 */
[----:B0-----:R-:W-:-:S04]  /*0550*/  IMAD.WIDE.U32 R8, R13, 0x50, R6 ;  /* 0x000000500d087825 */ /* 0x001fc800078e0006 */
[----:B------:R-:W-:Y:S01]  /*0560*/  IMAD.WIDE R6, R16, 0x50, R6 ;  /* 0x0000005010067825 */ /* 0x000fe200078e0206 */
[----:B------:R-:W-:-:S05]  /*0570*/  IADD3 R9, PT, PT, R23, R9, RZ ;  /* 0x0000000917097210 */ /* 0x000fca0007ffe0ff */
[----:B------:R-:W5:Y:S01]  /*0580*/  LDG.E R27, desc[UR10][R8.64+0x28] ;  /* 0x0000280a081b7981 */ /* 0x000f62000c1e1900 */
[----:B------:R-:W-:-:S03]  /*0590*/  IMAD.WIDE.U32 R6, R13, 0x50, R6 ;  /* 0x000000500d067825 */ /* 0x000fc600078e0006 */
[----:B------:R-:W5:Y:S01]  /*05a0*/  LDG.E R28, desc[UR10][R8.64+0x24] ;  /* 0x0000240a081c7981 */ /* 0x000f62000c1e1900 */
[----:B------:R-:W-:-:S03]  /*05b0*/  IMAD.IADD R7, R23, 0x1, R7 ;  /* 0x0000000117077824 */ /* 0x000fc600078e0207 */
[----:B------:R-:W5:Y:S04]  /*05c0*/  LDG.E R23, desc[UR10][R2.64+0x4] ;  /* 0x0000040a02177981 */ /* 0x000f68000c1e1900 */
[----:B------:R-:W5:Y:S01]  /*05d0*/  LDG.E R29, desc[UR10][R6.64+0x74] ;  /* 0x0000740a061d7981 */ /* 0x000f62000c1e1900 */
[----:B--2---:R-:W-:-:S04]  /*05e0*/  ISETP.NE.AND P0, PT, R22, R0, PT ;  /* 0x000000001600720c */ /* 0x004fc80003f05270 */
[----:B------:R-:W-:Y:S02]  /*05f0*/  ISETP.NE.OR P1, PT, R22, R5, !P0 ;  /* 0x000000051600720c */ /* 0x000fe40004725670 */
[----:B------:R-:W2:Y:S01]  /*0600*/  LDG.E R22, desc[UR10][R10.64+0x74] ;  /* 0x0000740a0a167981 */ /* 0x000ea2000c1e1900 */
[----:B---3--:R-:W-:Y:S01]  /*0610*/  FMUL R26, R25, R25 ;  /* 0x00000019191a7220 */ /* 0x008fe20000400000 */
[----:B----4-:R-:W-:Y:S02]  /*0620*/  FMUL R25, R20, R20 ;  /* 0x0000001414197220 */ /* 0x010fe40000400000 */
[----:B------:R-:W3:Y:S01]  /*0630*/  LDG.E R20, desc[UR10][R10.64+0x78] ;  /* 0x0000780a0a147981 */ /* 0x000ee2000c1e1900 */
[----:B-----5:R-:W-:-:S03]  /*0640*/  FFMA R26, R19, R19, R26 ;  /* 0x00000013131a7223 */ /* 0x020fc6000000001a */
[----:B------:R-:W4:Y:S01]  /*0650*/  LDG.E R19, desc[UR10][R2.64+-0x4] ;  /* 0xfffffc0a02137981 */ /* 0x000f22000c1e1900 */
[----:B------:R-:W-:-:S04]  /*0660*/  FFMA R25, R24, R24, R25 ;  /* 0x0000001818197223 */ /* 0x000fc80000000019 */
[----:B------:R-:W-:Y:S01]  /*0670*/  FADD R24, R26, -R25 ;  /* 0x800000191a187221 */ /* 0x000fe20000000000 */
[----:B------:R-:W5:Y:S03]  /*0680*/  LDG.E R10, desc[UR10][R8.64+0x74] ;  /* 0x0000740a080a7981 */ /* 0x000f66000c1e1900 */
[C-C-:B------:R-:W-:Y:S01]  /*0690*/  @!P0 FADD R25, R24.reuse, R21.reuse ;  /* 0x0000001518198221 */ /* 0x140fe20000000000 */
[----:B------:R-:W-:Y:S01]  /*06a0*/  @!P1 FADD R21, -R24, R21 ;  /* 0x0000001518159221 */ /* 0x000fe20000000100 */
[----:B------:R0:W5:Y:S04]  /*06b0*/  LDG.E R26, desc[UR10][R8.64+0x78] ;  /* 0x0000780a081a7981 */ /* 0x000168000c1e1900 */
[----:B------:R-:W5:Y:S01]  /*06c0*/  LDG.E R24, desc[UR10][R2.64] ;  /* 0x0000000a02187981 */ /* 0x000f62000c1e1900 */
[----:B------:R-:W-:-:S03]  /*06d0*/  FMUL R17, R17, R17 ;  /* 0x0000001111117220 */ /* 0x000fc60000400000 */
[----:B------:R-:W5:Y:S01]  /*06e0*/  LDG.E R11, desc[UR10][R6.64+0x78] ;  /* 0x0000780a060b7981 */ /* 0x000f62000c1e1900 */
[----:B0-----:R-:W-:-:S03]  /*06f0*/  FFMA R8, R18, R18, R17 ;  /* 0x0000001212087223 */ /* 0x001fc60000000011 */
[----:B------:R-:W5:Y:S04]  /*0700*/  LDG.E R18, desc[UR10][R6.64+0x28] ;  /* 0x0000280a06127981 */ /* 0x000f68000c1e1900 */
[----:B------:R5:W5:Y:S01]  /*0710*/  LDG.E R17, desc[UR10][R6.64+0x24] ;  /* 0x0000240a06117981 */ /* 0x000b62000c1e1900 */
[----:B------:R-:W-:Y:S01]  /*0720*/  @P0 MOV R25, R21 ;  /* 0x0000001500190202 */ /* 0x000fe20000000f00 */
[----:B------:R-:W-:-:S04]  /*0730*/  FMUL R27, R27, R27 ;  /* 0x0000001b1b1b7220 */ /* 0x000fc80000400000 */
[----:B------:R-:W-:Y:S01]  /*0740*/  FFMA R27, R28, R28, R27 ;  /* 0x0000001c1c1b7223 */ /* 0x000fe2000000001b */
[----:B------:R-:W-:-:S04]  /*0750*/  UIADD3 UR7, UPT, UPT, UR7, 0x4, URZ ;  /* 0x0000000407077890 */ /* 0x000fc8000fffe0ff */
[----:B------:R-:W-:Y:S01]  /*0760*/  UISETP.NE.AND UP1, UPT, UR7, URZ, UPT ;  /* 0x000000ff0700728c */ /* 0x000fe2000bf25270 */
[----:B------:R-:W-:Y:S02]  /*0770*/  IMAD R15, R16, 0x4, R15 ;  /* 0x00000004100f7824 */ /* 0x000fe400078e020f */
[----:B---3--:R-:W-:Y:S01]  /*0780*/  FMUL R9, R20, R20 ;  /* 0x0000001414097220 */ /* 0x008fe20000400000 */
[----:B----4-:R-:W-:-:S03]  /*0790*/  ISETP.NE.AND P1, PT, R19, R0, PT ;  /* 0x000000001300720c */ /* 0x010fc60003f25270 */
[----:B--2---:R-:W-:-:S04]  /*07a0*/  FFMA R9, R22, R22, R9 ;  /* 0x0000001616097223 */ /* 0x004fc80000000009 */
[----:B------:R-:W-:Y:S01]  /*07b0*/  FADD R8, R8, -R9 ;  /* 0x8000000908087221 */ /* 0x000fe20000000000 */
[----:B-----5:R-:W-:-:S05]  /*07c0*/  FMUL R7, R26, R26 ;  /* 0x0000001a1a077220 */ /* 0x020fca0000400000 */
[----:B------:R-:W-:Y:S01]  /*07d0*/  @P1 FADD R20, -R8, R25 ;  /* 0x0000001908141221 */ /* 0x000fe20000000100 */
[----:B------:R-:W-:Y:S01]  /*07e0*/  ISETP.NE.AND P0, PT, R24, R0, PT ;  /* 0x000000001800720c */ /* 0x000fe20003f05270 */
[----:B------:R-:W-:Y:S01]  /*07f0*/  FFMA R10, R10, R10, R7 ;  /* 0x0000000a0a0a7223 */ /* 0x000fe20000000007 */
[----:B------:R-:W-:-:S03]  /*0800*/  @P1 ISETP.NE.AND P2, PT, R19, R5, PT ;  /* 0x000000051300120c */ /* 0x000fc60003f45270 */
[----:B------:R-:W-:Y:S01]  /*0810*/  FADD R7, R27, -R10 ;  /* 0x8000000a1b077221 */ /* 0x000fe20000000000 */
[----:B------:R-:W-:Y:S01]  /*0820*/  @P1 FSEL R6, R20, R25, !P2 ;  /* 0x0000001914061208 */ /* 0x000fe20005000000 */
[----:B------:R-:W-:Y:S01]  /*0830*/  @!P1 FADD R6, R8, R25 ;  /* 0x0000001908069221 */ /* 0x000fe20000000000 */
[----:B------:R-:W-:Y:S01]  /*0840*/  ISETP.NE.AND P1, PT, R23, R0, PT ;  /* 0x000000001700720c */ /* 0x000fe20003f25270 */
[----:B------:R-:W-:Y:S01]  /*0850*/  FMUL R18, R18, R18 ;  /* 0x0000001212127220 */ /* 0x000fe20000400000 */
[----:B------:R-:W-:-:S03]  /*0860*/  FMUL R8, R11, R11 ;  /* 0x0000000b0b087220 */ /* 0x000fc60000400000 */
[----:B------:R-:W-:Y:S01]  /*0870*/  @P0 FADD R9, -R7, R6 ;  /* 0x0000000607090221 */ /* 0x000fe20000000100 */
[----:B------:R-:W-:Y:S01]  /*0880*/  @P0 ISETP.NE.AND P2, PT, R24, R5, PT ;  /* 0x000000051800020c */ /* 0x000fe20003f45270 */
[----:B------:R-:W-:Y:S01]  /*0890*/  FFMA R18, R17, R17, R18 ;  /* 0x0000001111127223 */ /* 0x000fe20000000012 */
[----:B------:R-:W-:Y:S02]  /*08a0*/  FFMA R29, R29, R29, R8 ;  /* 0x0000001d1d1d7223 */ /* 0x000fe40000000008 */
[----:B------:R-:W-:Y:S01]  /*08b0*/  @P0 FSEL R9, R9, R6, !P2 ;  /* 0x0000000609090208 */ /* 0x000fe20005000000 */
[----:B------:R-:W-:Y:S01]  /*08c0*/  @!P0 FADD R9, R7, R6 ;  /* 0x0000000607098221 */ /* 0x000fe20000000000 */
[----:B------:R-:W-:Y:S01]  /*08d0*/  FADD R8, R18, -R29 ;  /* 0x8000001d12087221 */ /* 0x000fe20000000000 */
[----:B------:R-:W-:-:S03]  /*08e0*/  @P1 ISETP.NE.AND P0, PT, R23, R5, PT ;  /* 0x000000051700120c */ /* 0x000fc60003f05270 */
[----:B------:R-:W-:Y:S01]  /*08f0*/  @P1 FADD R6, -R8, R9 ;  /* 0x0000000908061221 */ /* 0x000fe20000000100 */
[----:B------:R-:W-:-:S04]  /*0900*/  IADD3 R2, P2, PT, R2, 0x10, RZ ;  /* 0x0000001002027810 */ /* 0x000fc80007f5e0ff */
[----:B------:R-:W-:Y:S01]  /*0910*/  @P1 FSEL R21, R6, R9, !P0 ;  /* 0x0000000906151208 */ /* 0x000fe20004000000 */
[----:B------:R-:W-:Y:S01]  /*0920*/  @!P1 FADD R21, R8, R9 ;  /* 0x0000000908159221 */ /* 0x000fe20000000000 */
[----:B------:R-:W-:Y:S01]  /*0930*/  IADD3.X R3, PT, PT, RZ, R3, RZ, P2, !PT ;  /* 0x00000003ff037210 */ /* 0x000fe200017fe4ff */
[----:B------:R-:W-:Y:S06]  /*0940*/  BRA.U UP1, `(.L_x_5) ;  /* 0xfffffff901bc7547 */ /* 0x000fec000b83ffff */
.L_x_4:
[----:B------:R-:W-:Y:S05]  /*0950*/  BRA.U !UP0, `(.L_x_3) ;  /* 0x0000000508247547 */ /* 0x000fea000b800000 */
[----:B------:R-:W0:Y:S01]  /*0960*/  LDCU UR4, c[0x0][0x38c] ;  /* 0x00007180ff0477ac */ /* 0x000e220008000800 */
[----:B------:R-:W-:Y:S02]  /*0970*/  UISETP.NE.AND UP0, UPT, UR8, 0x1, UPT ;  /* 0x000000010800788c */ /* 0x000fe4000bf05270 */
[----:B0-----:R-:W-:-:S04]  /*0980*/  ULOP3.LUT UR4, UR4, 0x1, URZ, 0xc0, !UPT ;  /* 0x0000000104047892 */ /* 0x001fc8000f8ec0ff */
[----:B------:R-:W-:-:S03]  /*0990*/  UISETP.NE.U32.AND UP1, UPT, UR4, 0x1, UPT ;  /* 0x000000010400788c */ /* 0x000fc6000bf25070 */
[----:B------:R-:W-:Y:S08]  /*09a0*/  BRA.U !UP0, `(.L_x_6) ;  /* 0x0000000108ac7547 */ /* 0x000ff0000b800000 */
[----:B------:R-:W0:Y:S01]  /*09b0*/  LDC R11, c[0x0][0x388] ;  /* 0x0000e200ff0b7b82 */ /* 0x000e220000000800 */
[----:B------:R-:W-:-:S07]  /*09c0*/  IMAD R19, R14, 0x50, RZ ;  /* 0x000000500e137824 */ /* 0x000fce00078e02ff */
[----:B------:R-:W1:Y:S08]  /*09d0*/  LDC.64 R6, c[0x0][0x380] ;  /* 0x0000e000ff067b82 */ /* 0x000e700000000a00 */
[----:B------:R-:W2:Y:S01]  /*09e0*/  LDC.64 R2, c[0x0][0x398] ;  /* 0x0000e600ff027b82 */ /* 0x000ea20000000a00 */
[----:B0-----:R-:W-:-:S04]  /*09f0*/  IMAD R9, R12, R11, RZ ;  /* 0x0000000b0c097224 */ /* 0x001fc800078e02ff */
[----:B-1----:R-:W-:-:S04]  /*0a00*/  IMAD.WIDE R6, R9, 0x50, R6 ;  /* 0x0000005009067825 */ /* 0x002fc800078e0206 */
[----:B------:R-:W-:-:S04]  /*0a10*/  IMAD.WIDE.U32 R8, R13, 0x50, R6 ;  /* 0x000000500d087825 */ /* 0x000fc800078e0006 */
[----:B--2---:R-:W-:Y:S01]  /*0a20*/  IMAD.WIDE.U32 R2, R12, 0x4, R2 ;  /* 0x000000040c027825 */ /* 0x004fe200078e0002 */
[----:B------:R-:W-:-:S03]  /*0a30*/  IADD3 R9, PT, PT, R19, R9, RZ ;  /* 0x0000000913097210 */ /* 0x000fc60007ffe0ff */
[----:B------:R-:W-:Y:S01]  /*0a40*/  IMAD.WIDE R6, R11, 0x50, R6 ;  /* 0x000000500b067825 */ /* 0x000fe200078e0206 */
[----:B------:R-:W2:Y:S04]  /*0a50*/  LDG.E R10, desc[UR10][R2.64] ;  /* 0x0000000a020a7981 */ /* 0x000ea8000c1e1900 */
[----:B------:R-:W3:Y:S01]  /*0a60*/  LDG.E R15, desc[UR10][R8.64+0x28] ;  /* 0x0000280a080f7981 */ /* 0x000ee2000c1e1900 */
[----:B------:R-:W-:-:S03]  /*0a70*/  IMAD.WIDE.U32 R6, R13, 0x50, R6 ;  /* 0x000000500d067825 */ /* 0x000fc600078e0006 */
[----:B------:R-:W4:Y:S02]  /*0a80*/  LDG.E R17, desc[UR10][R8.64+0x78] ;  /* 0x0000780a08117981 */ /* 0x000f24000c1e1900 */
[----:B------:R-:W-:Y:S02]  /*0a90*/  IADD3 R7, PT, PT, R19, R7, RZ ;  /* 0x0000000713077210 */ /* 0x000fe40007ffe0ff */
[----:B------:R-:W5:Y:S04]  /*0aa0*/  LDG.E R11, desc[UR10][R8.64+0x24] ;  /* 0x0000240a080b7981 */ /* 0x000f68000c1e1900 */
[----:B------:R5:W5:Y:S04]  /*0ab0*/  LDG.E R16, desc[UR10][R8.64+0x74] ;  /* 0x0000740a08107981 */ /* 0x000b68000c1e1900 */
[----:B------:R-:W5:Y:S04]  /*0ac0*/  LDG.E R2, desc[UR10][R2.64+0x4] ;  /* 0x0000040a02027981 */ /* 0x000f68000c1e1900 */
[----:B------:R-:W5:Y:S04]  /*0ad0*/  LDG.E R20, desc[UR10][R6.64+0x28] ;  /* 0x0000280a06147981 */ /* 0x000f68000c1e1900 */
[----:B------:R-:W5:Y:S04]  /*0ae0*/  LDG.E R23, desc[UR10][R6.64+0x78] ;  /* 0x0000780a06177981 */ /* 0x000f68000c1e1900 */
[----:B------:R-:W5:Y:S04]  /*0af0*/  LDG.E R19, desc[UR10][R6.64+0x24] ;  /* 0x0000240a06137981 */ /* 0x000f68000c1e1900 */
[----:B------:R-:W5:Y:S01]  /*0b00*/  LDG.E R22, desc[UR10][R6.64+0x74] ;  /* 0x0000740a06167981 */ /* 0x000f62000c1e1900 */
[----:B------:R-:W-:Y:S01]  /*0b10*/  VIADD R12, R12, 0x2 ;  /* 0x000000020c0c7836 */ /* 0x000fe20000000000 */
[----:B--2---:R-:W-:Y:S01]  /*0b20*/  ISETP.NE.AND P1, PT, R10, R0, PT ;  /* 0x000000000a00720c */ /* 0x004fe20003f25270 */
[----:B---3--:R-:W-:Y:S01]  /*0b30*/  FMUL R18, R15, R15 ;  /* 0x0000000f0f127220 */ /* 0x008fe20000400000 */
[----:B----4-:R-:W-:-:S03]  /*0b40*/  FMUL R17, R17, R17 ;  /* 0x0000001111117220 */ /* 0x010fc60000400000 */
[----:B-----5:R-:W-:Y:S01]  /*0b50*/  FFMA R8, R11, R11, R18 ;  /* 0x0000000b0b087223 */ /* 0x020fe20000000012 */
[----:B------:R-:W-:-:S07]  /*0b60*/  FFMA R17, R16, R16, R17 ;  /* 0x0000001010117223 */ /* 0x000fce0000000011 */
[----:B------:R-:W-:Y:S01]  /*0b70*/  @P1 ISETP.NE.AND P2, PT, R10, R5, PT ;  /* 0x000000050a00120c */ /* 0x000fe20003f45270 */
[----:B------:R-:W-:Y:S01]  /*0b80*/  FADD R8, R8, -R17 ;  /* 0x8000001108087221 */ /* 0x000fe20000000000 */
[----:B------:R-:W-:Y:S01]  /*0b90*/  ISETP.NE.AND P0, PT, R2, R0, PT ;  /* 0x000000000200720c */ /* 0x000fe20003f05270 */
[----:B------:R-:W-:Y:S02]  /*0ba0*/  FMUL R20, R20, R20 ;  /* 0x0000001414147220 */ /* 0x000fe40000400000 */
[----:B------:R-:W-:Y:S01]  /*0bb0*/  @P1 FADD R10, R21, -R8 ;  /* 0x80000008150a1221 */ /* 0x000fe20000000000 */
[----:B------:R-:W-:Y:S01]  /*0bc0*/  FMUL R23, R23, R23 ;  /* 0x0000001717177220 */ /* 0x000fe20000400000 */
[----:B------:R-:W-:-:S03]  /*0bd0*/  FFMA R3, R19, R19, R20 ;  /* 0x0000001313037223 */ /* 0x000fc60000000014 */
[----:B------:R-:W-:Y:S01]  /*0be0*/  @P1 FSEL R10, R10, R21, !P2 ;  /* 0x000000150a0a1208 */ /* 0x000fe20005000000 */
[----:B------:R-:W-:Y:S01]  /*0bf0*/  FFMA R22, R22, R22, R23 ;  /* 0x0000001616167223 */ /* 0x000fe20000000017 */
[----:B------:R-:W-:-:S03]  /*0c00*/  @!P1 FADD R10, R21, R8 ;  /* 0x00000008150a9221 */ /* 0x000fc60000000000 */
[----:B------:R-:W-:Y:S01]  /*0c10*/  FADD R3, R3, -R22 ;  /* 0x8000001603037221 */ /* 0x000fe20000000000 */
[----:B------:R-:W-:-:S03]  /*0c20*/  @P0 ISETP.NE.AND P1, PT, R2, R5, PT ;  /* 0x000000050200020c */ /* 0x000fc60003f25270 */
[----:B------:R-:W-:-:S05]  /*0c30*/  @P0 FADD R21, -R3, R10 ;  /* 0x0000000a03150221 */ /* 0x000fca0000000100 */
[----:B------:R-:W-:Y:S01]  /*0c40*/  @P0 FSEL R21, R21, R10, !P1 ;  /* 0x0000000a15150208 */ /* 0x000fe20004800000 */
[----:B------:R-:W-:-:S07]  /*0c50*/  @!P0 FADD R21, R3, R10 ;  /* 0x0000000a03158221 */ /* 0x000fce0000000000 */
.L_x_6:
[----:B------:R-:W-:Y:S05]  /*0c60*/  BRA.U UP1, `(.L_x_3) ;  /* 0x0000000101607547 */ /* 0x000fea000b800000 */
[----:B------:R-:W0:Y:S01]  /*0c70*/  LDCU UR4, c[0x0][0x388] ;  /* 0x00007100ff0477ac */ /* 0x000e220008000800 */
[----:B------:R-:W1:Y:S08]  /*0c80*/  LDC.64 R2, c[0x0][0x380] ;  /* 0x0000e000ff027b82 */ /* 0x000e700000000a00 */
[----:B------:R-:W2:Y:S01]  /*0c90*/  LDC.64 R6, c[0x0][0x398] ;  /* 0x0000e600ff067b82 */ /* 0x000ea20000000a00 */
[----:B0-----:R-:W-:-:S05]  /*0ca0*/  IMAD R8, R12, UR4, RZ ;  /* 0x000000040c087c24 */ /* 0x001fca000f8e02ff */
[----:B------:R-:W-:-:S04]  /*0cb0*/  IADD3 R13, P0, PT, R13, R8, RZ ;  /* 0x000000080d0d7210 */ /* 0x000fc80007f1e0ff */
[----:B------:R-:W-:Y:S01]  /*0cc0*/  LEA.HI.X.SX32 R8, R8, R14, 0x1, P0 ;  /* 0x0000000e08087211 */ /* 0x000fe200000f0eff */
[----:B-1----:R-:W-:-:S04]  /*0cd0*/  IMAD.WIDE.U32 R2, R13, 0x50, R2 ;  /* 0x000000500d027825 */ /* 0x002fc800078e0002 */
[----:B------:R-:W-:Y:S02]  /*0ce0*/  IMAD R9, R8, 0x50, RZ ;  /* 0x0000005008097824 */ /* 0x000fe400078e02ff */
[----:B--2---:R-:W-:-:S03]  /*0cf0*/  IMAD.WIDE.U32 R12, R12, 0x4, R6 ;  /* 0x000000040c0c7825 */ /* 0x004fc600078e0006 */
[----:B------:R-:W-:-:S03]  /*0d00*/  IADD3 R3, PT, PT, R3, R9, RZ ;  /* 0x0000000903037210 */ /* 0x000fc60007ffe0ff */
[----:B------:R-:W2:Y:S04]  /*0d10*/  LDG.E R12, desc[UR10][R12.64] ;  /* 0x0000000a0c0c7981 */ /* 0x000ea8000c1e1900 */
[----:B------:R-:W3:Y:S04]  /*0d20*/  LDG.E R7, desc[UR10][R2.64+0x28] ;  /* 0x0000280a02077981 */ /* 0x000ee8000c1e1900 */
[----:B------:R-:W4:Y:S04]  /*0d30*/  LDG.E R9, desc[UR10][R2.64+0x78] ;  /* 0x0000780a02097981 */ /* 0x000f28000c1e1900 */
[----:B------:R-:W5:Y:S04]  /*0d40*/  LDG.E R6, desc[UR10][R2.64+0x24] ;  /* 0x0000240a02067981 */ /* 0x000f68000c1e1900 */
[----:B------:R-:W5:Y:S01]  /*0d50*/  LDG.E R8, desc[UR10][R2.64+0x74] ;  /* 0x0000740a02087981 */ /* 0x000f62000c1e1900 */
[----:B--2---:R-:W-:-:S04]  /*0d60*/  ISETP.NE.AND P0, PT, R12, R0, PT ;  /* 0x000000000c00720c */ /* 0x004fc80003f05270 */
[----:B------:R-:W-:Y:S01]  /*0d70*/  ISETP.NE.OR P1, PT, R12, R5, !P0 ;  /* 0x000000050c00720c */ /* 0x000fe20004725670 */
[----:B---3--:R-:W-:Y:S01]  /*0d80*/  FMUL R7, R7, R7 ;  /* 0x0000000707077220 */ /* 0x008fe20000400000 */
[----:B----4-:R-:W-:-:S03]  /*0d90*/  FMUL R9, R9, R9 ;  /* 0x0000000909097220 */ /* 0x010fc60000400000 */
[----:B-----5:R-:W-:Y:S01]  /*0da0*/  FFMA R0, R6, R6, R7 ;  /* 0x0000000606007223 */ /* 0x020fe20000000007 */
[----:B------:R-:W-:-:S04]  /*0db0*/  FFMA R9, R8, R8, R9 ;  /* 0x0000000808097223 */ /* 0x000fc80000000009 */
[----:B------:R-:W-:-:S04]  /*0dc0*/  FADD R0, R0, -R9 ;  /* 0x8000000900007221 */ /* 0x000fc80000000000 */
[----:B------:R-:W-:-:S04]  /*0dd0*/  @!P1 FADD R21, R21, -R0 ;  /* 0x8000000015159221 */ /* 0x000fc80000000000 */
[----:B------:R-:W-:-:S07]  /*0de0*/  @!P0 FADD R21, R21, R0 ;  /* 0x0000000015158221 */ /* 0x000fce0000000000 */
.L_x_3:
[----:B------:R-:W0:Y:S01]  /*0df0*/  LDCU UR4, c[0x0][0x38c] ;  /* 0x00007180ff0477ac */ /* 0x000e220008000800 */
[----:B------:R-:W-:Y:S01]  /*0e00*/  BSSY.RECONVERGENT B0, `(.L_x_7) ;  /* 0x000000f000007945 */ /* 0x000fe20003800200 */
[----:B0-----:R-:W-:-:S04]  /*0e10*/  UISETP.LT.AND UP0, UPT, UR4, 0x1, UPT ;  /* 0x000000010400788c */ /* 0x001fc8000bf01270 */
[----:B------:R-:W-:-:S06]  /*0e20*/  USEL UR4, UR4, 0x1, !UP0 ;  /* 0x0000000104047887 */ /* 0x000fcc000c000000 */
[----:B------:R-:W-:-:S04]  /*0e30*/  I2FP.F32.U32 R6, UR4 ;  /* 0x0000000400067c45 */ /* 0x000fc80008201000 */
[----:B------:R-:W0:Y:S08]  /*0e40*/  MUFU.RCP R3, R6 ;  /* 0x0000000600037308 */ /* 0x000e300000001000 */
[----:B------:R-:W1:Y:S01]  /*0e50*/  FCHK P0, R21, R6 ;  /* 0x0000000615007302 */ /* 0x000e620000000000 */
[----:B0-----:R-:W-:-:S04]  /*0e60*/  FFMA R0, -R6, R3, 1 ;  /* 0x3f80000006007423 */ /* 0x001fc80000000103 */
[----:B------:R-:W-:-:S04]  /*0e70*/  FFMA R0, R3, R0, R3 ;  /* 0x0000000003007223 */ /* 0x000fc80000000003 */
[----:B------:R-:W-:-:S04]  /*0e80*/  FFMA R3, R0, R21, RZ ;  /* 0x0000001500037223 */ /* 0x000fc800000000ff */
[----:B------:R-:W-:-:S04]  /*0e90*/  FFMA R2, -R6, R3, R21 ;  /* 0x0000000306027223 */ /* 0x000fc80000000115 */
[----:B------:R-:W-:Y:S01]  /*0ea0*/  FFMA R0, R0, R2, R3 ;  /* 0x0000000200007223 */ /* 0x000fe20000000003 */
[----:B-1----:R-:W-:Y:S06]  /*0eb0*/  @!P0 BRA `(.L_x_8) ;  /* 0x00000000000c8947 */ /* 0x002fec0003800000 */
[----:B------:R-:W-:Y:S02]  /*0ec0*/  MOV R3, R21 ;  /* 0x0000001500037202 */ /* 0x000fe40000000f00 */
[----:B------:R-:W-:-:S07]  /*0ed0*/  MOV R2, 0xef0 ;  /* 0x00000ef000027802 */ /* 0x000fce0000000f00 */
[----:B------:R-:W-:Y:S05]  /*0ee0*/  CALL.REL.NOINC `($__internal_0_$__cuda_sm3x_div_rn_noftz_f32_slowpath) ;  /* 0x0000000400107944 */ /* 0x000fea0003c00000 */
.L_x_8:
[----:B------:R-:W-:Y:S05]  /*0ef0*/  BSYNC.RECONVERGENT B0 ;  /* 0x0000000000007941 */ /* 0x000fea0003800200 */
.L_x_7:
[----:B------:R-:W0:Y:S01]  /*0f00*/  LDC.64 R2, c[0x0][0x3b0] ;  /* 0x0000ec00ff027b82 */ /* 0x000e220000000a00 */
[----:B------:R-:W1:Y:S01]  /*0f10*/  LDCU UR4, c[0x0][0x3b8] ;  /* 0x00007700ff0477ac */ /* 0x000e620008000800 */
[----:B0-----:R-:W-:-:S05]  /*0f20*/  IMAD.WIDE R4, R4, 0x4, R2 ;  /* 0x0000000404047825 */ /* 0x001fca00078e0202 */
[----:B------:R-:W1:Y:S01]  /*0f30*/  LDG.E R3, desc[UR10][R4.64] ;  /* 0x0000000a04037981 */ /* 0x000e62000c1e1900 */
[----:B------:R-:W-:Y:S01]  /*0f40*/  BSSY.RECONVERGENT B0, `(.L_x_9) ;  /* 0x0000039000007945 */ /* 0x000fe20003800200 */
[----:B-1----:R-:W-:-:S04]  /*0f50*/  FFMA R0, R0, UR4, R3 ;  /* 0x0000000400007c23 */ /* 0x002fc80008000003 */
[----:B------:R-:W-:-:S04]  /*0f60*/  FADD R9, R0, 6.2831854820251464844 ;  /* 0x40c90fdb00097421 */ /* 0x000fc80000000000 */
[C---:B------:R-:W-:Y:S01]  /*0f70*/  FADD R0, |R9|.reuse, -RZ ;  /* 0x800000ff09007221 */ /* 0x040fe20000000200 */
[----:B------:R-:W-:-:S13]  /*0f80*/  FSETP.GEU.AND P0, PT, |R9|, 6.2831854820251464844, PT ;  /* 0x40c90fdb0900780b */ /* 0x000fda0003f0e200 */
[----:B------:R-:W-:Y:S05]  /*0f90*/  @!P0 BRA `(.L_x_10) ;  /* 0x0000000000cc8947 */ /* 0x000fea0003800000 */
[----:B------:R-:W-:-:S13]  /*0fa0*/  FSETP.GTU.AND P0, PT, R0, 52707180, PT ;  /* 0x4c490fdb0000780b */ /* 0x000fda0003f0c000 */
[----:B------:R-:W-:Y:S05]  /*0fb0*/  @P0 BRA `(.L_x_11) ;  /* 0x00000000005c0947 */ /* 0x000fea0003800000 */
[----:B------:R-:W-:Y:S01]  /*0fc0*/  FMUL R2, R0, 0.15915493667125701904 ;  /* 0x3e22f98300027820 */ /* 0x000fe20000400000 */
[----:B------:R-:W-:Y:S03]  /*0fd0*/  BSSY.RECONVERGENT B1, `(.L_x_12) ;  /* 0x0000013000017945 */ /* 0x000fe60003800200 */
[----:B------:R-:W0:Y:S02]  /*0fe0*/  FRND.TRUNC R3, R2 ;  /* 0x0000000200037307 */ /* 0x000e24000020d000 */
[----:B0-----:R-:W-:-:S05]  /*0ff0*/  FFMA R7, R3, -6.2831854820251464844, R0 ;  /* 0xc0c90fdb03077823 */ /* 0x001fca0000000000 */
[----:B------:R-:W-:-:S13]  /*1000*/  ISETP.GE.U32.AND P0, PT, R7, 0x40c90fdb, PT ;  /* 0x40c90fdb0700780c */ /* 0x000fda0003f06070 */
[----:B------:R-:W-:Y:S05]  /*1010*/  @!P0 BRA `(.L_x_13) ;  /* 0x0000000000388947 */ /* 0x000fea0003800000 */
[----:B------:R-:W-:-:S04]  /*1020*/  ISETP.GE.U32.AND P0, PT, R7, -0x7fffffff, PT ;  /* 0x800000010700780c */ /* 0x000fc80003f06070 */
[----:B------:R-:W-:-:S09]  /*1030*/  FSETP.GEU.OR P1, PT, R7, -6.2831854820251464844, !P0 ;  /* 0xc0c90fdb0700780b */ /* 0x000fd2000472e400 */
[----:B------:R-:W-:-:S04]  /*1040*/  @P0 FADD R2, R3, -1 ;  /* 0xbf80000003020421 */ /* 0x000fc80000000000 */
[----:B------:R-:W-:-:S04]  /*1050*/  @!P1 FADD R2, R2, -1 ;  /* 0xbf80000002029421 */ /* 0x000fc80000000000 */
[----:B------:R-:W-:Y:S01]  /*1060*/  @P0 IMAD.MOV.U32 R3, RZ, RZ, R2 ;  /* 0x000000ffff030224 */ /* 0x000fe200078e0002 */
[----:B------:R-:W-:Y:S06]  /*1070*/  @P0 BRA `(.L_x_13) ;  /* 0x0000000000200947 */ /* 0x000fec0003800000 */
[----:B------:R-:W-:Y:S01]  /*1080*/  FSETP.GE.AND P0, PT, R7, 12.566370964050292969, PT ;  /* 0x41490fdb0700780b */ /* 0x000fe20003f06000 */
[----:B------:R-:W-:-:S12]  /*1090*/  FADD R3, R3, 1 ;  /* 0x3f80000003037421 */ /* 0x000fd80000000000 */
[----:B------:R-:W-:-:S05]  /*10a0*/  @P0 MOV R2, 0x40c90fdb ;  /* 0x40c90fdb00020802 */ /* 0x000fca0000000f00 */
[----:B------:R-:W-:-:S05]  /*10b0*/  @P0 FFMA R2, R2, -3, R7 ;  /* 0xc040000002020823 */ /* 0x000fca0000000007 */
[----:B------:R-:W-:Y:S01]  /*10c0*/  FSETP.GE.AND P1, PT, R2, RZ, P0 ;  /* 0x000000ff0200720b */ /* 0x000fe20000726000 */
[----:B------:R-:W-:-:S12]  /*10d0*/  @P0 FADD R2, R3, 1 ;  /* 0x3f80000003020421 */ /* 0x000fd80000000000 */
[----:B------:R-:W-:-:S05]  /*10e0*/  @P1 FADD R2, R2, 1 ;  /* 0x3f80000002021421 */ /* 0x000fca0000000000 */
[----:B------:R-:W-:-:S07]  /*10f0*/  @P0 MOV R3, R2 ;  /* 0x0000000200030202 */ /* 0x000fce0000000f00 */
.L_x_13:
[----:B------:R-:W-:Y:S05]  /*1100*/  BSYNC.RECONVERGENT B1 ;  /* 0x0000000000017941 */ /* 0x000fea0003800200 */
.L_x_12:
[----:B------:R-:W-:Y:S01]  /*1110*/  FFMA R0, R3, -6.2831854820251464844, R0 ;  /* 0xc0c90fdb03007823 */ /* 0x000fe20000000000 */
[----:B------:R-:W-:Y:S06]  /*1120*/  BRA `(.L_x_10) ;  /* 0x0000000000687947 */ /* 0x000fec0003800000 */
.L_x_11:
[C---:B------:R-:W-:Y:S01]  /*1130*/  LOP3.LUT R2, R0.reuse, 0xff800000, RZ, 0xc0, !PT ;  /* 0xff80000000027812 */ /* 0x040fe200078ec0ff */
[----:B------:R-:W-:Y:S01]  /*1140*/  BSSY.RECONVERGENT B1, `(.L_x_14) ;  /* 0x0000016000017945 */ /* 0x000fe20003800200 */
[----:B------:R-:W-:Y:S02]  /*1150*/  ISETP.GT.U32.AND P0, PT, R0, 0x7f7fffff, PT ;  /* 0x7f7fffff0000780c */ /* 0x000fe40003f04070 */
[----:B------:R-:W-:Y:S01]  /*1160*/  MOV R8, 0x7fffffff ;  /* 0x7fffffff00087802 */ /* 0x000fe20000000f00 */
[----:B------:R-:W-:Y:S01]  /*1170*/  VIADD R3, R2, 0xbf800000 ;  /* 0xbf80000002037836 */ /* 0x000fe20000000000 */
[----:B------:R-:W-:Y:S02]  /*1180*/  LOP3.LUT R2, R0, 0x7fffff, RZ, 0xc0, !PT ;  /* 0x007fffff00027812 */ /* 0x000fe400078ec0ff */
[----:B------:R-:W-:Y:S02]  /*1190*/  FSEL R8, R8, 33554432, P0 ;  /* 0x4c00000008087808 */ /* 0x000fe40000000000 */
[----:B------:R-:W-:-:S02]  /*11a0*/  ISETP.NE.AND P1, PT, R3, RZ, PT ;  /* 0x000000ff0300720c */ /* 0x000fc40003f25270 */
[----:B------:R-:W-:-:S11]  /*11b0*/  LOP3.LUT R2, R2, 0x3f800000, RZ, 0xfc, !PT ;  /* 0x3f80000002027812 */ /* 0x000fd600078efcff */
[----:B------:R-:W-:Y:S05]  /*11c0*/  @!P1 BRA `(.L_x_15) ;  /* 0x0000000000349947 */ /* 0x000fea0003800000 */
.L_x_16:
[----:B------:R-:W-:-:S04]  /*11d0*/  VIMNMX.U32 R0, PT, PT, R3, 0xb800000, PT ;  /* 0x0b80000003007848 */ /* 0x000fc80003fe0000 */
[----:B------:R-:W-:Y:S01]  /*11e0*/  IADD3 R2, PT, PT, R0, R2, RZ ;  /* 0x0000000200027210 */ /* 0x000fe20007ffe0ff */
[----:B------:R-:W-:-:S04]  /*11f0*/  IMAD.IADD R3, R3, 0x1, -R0 ;  /* 0x0000000103037824 */ /* 0x000fc800078e0a00 */
[----:B------:R-:W-:Y:S01]  /*1200*/  FMUL R7, R2, 0.63661974668502807617 ;  /* 0x3f22f98302077820 */ /* 0x000fe20000400000 */
[----:B------:R-:W-:-:S03]  /*1210*/  ISETP.NE.AND P1, PT, R3, RZ, PT ;  /* 0x000000ff0300720c */ /* 0x000fc60003f25270 */
[----:B------:R-:W-:-:S04]  /*1220*/  FFMA R6, R7, -1.5707963705062866211, R2 ;  /* 0xbfc90fdb07067823 */ /* 0x000fc80000000002 */
[----:B------:R-:W-:-:S04]  /*1230*/  FFMA R7, R6, 0.63661974668502807617, R7 ;  /* 0x3f22f98306077823 */ /* 0x000fc80000000007 */
[----:B------:R-:W-:-:S04]  /*1240*/  FFMA R6, R7, -1.5707963705062866211, R2 ;  /* 0xbfc90fdb07067823 */ /* 0x000fc80000000002 */
[----:B------:R-:W-:-:S04]  /*1250*/  FFMA.RZ R6, R6, 0.63661974668502807617, R7 ;  /* 0x3f22f98306067823 */ /* 0x000fc8000000c007 */
[----:B------:R-:W0:Y:S02]  /*1260*/  FRND.TRUNC R7, R6 ;  /* 0x0000000600077307 */ /* 0x000e24000020d000 */
[----:B0-----:R-:W-:-:S05]  /*1270*/  FFMA R2, R7, -1.5707963705062866211, R2 ;  /* 0xbfc90fdb07027823 */ /* 0x001fca0000000002 */
[----:B------:R-:W-:-:S13]  /*1280*/  ISETP.NE.AND P0, PT, R2, RZ, PT ;  /* 0x000000ff0200720c */ /* 0x000fda0003f05270 */
[----:B------:R-:W-:Y:S05]  /*1290*/  @P0 BRA P1, `(.L_x_16) ;  /* 0xfffffffc00cc0947 */ /* 0x000fea000083ffff */
.L_x_15:
[----:B------:R-:W-:Y:S05]  /*12a0*/  BSYNC.RECONVERGENT B1 ;  /* 0x0000000000017941 */ /* 0x000fea0003800200 */
.L_x_14:
[----:B------:R-:W-:-:S04]  /*12b0*/  FMUL R3, R2, 1.1920928955078125e-07 ;  /* 0x3400000002037820 */ /* 0x000fc80000400000 */
[----:B------:R-:W-:-:S07]  /*12c0*/  FMUL R0, R8, R3 ;  /* 0x0000000308007220 */ /* 0x000fce0000400000 */
.L_x_10:
[----:B------:R-:W-:Y:S05]  /*12d0*/  BSYNC.RECONVERGENT B0 ;  /* 0x0000000000007941 */ /* 0x000fea0003800200 */
.L_x_9:
[C---:B------:R-:W-:Y:S02]  /*12e0*/  FSETP.NAN.AND P0, PT, |R0|.reuse, |R0|, PT ;  /* 0x400000000000720b */ /* 0x040fe40003f08200 */
[----:B------:R-:W-:-:S04]  /*12f0*/  LOP3.LUT R3, R0, 0x80000000, R9, 0xb8, !PT ;  /* 0x8000000000037812 */ /* 0x000fc800078eb809 */
[----:B------:R-:W-:-:S05]  /*1300*/  FSEL R3, R0, R3, P0 ;  /* 0x0000000300037208 */ /* 0x000fca0000000000 */
[----:B------:R-:W-:Y:S01]  /*1310*/  STG.E desc[UR10][R4.64], R3 ;  /* 0x0000000304007986 */ /* 0x000fe2000c10190a */
[----:B------:R-:W-:Y:S05]  /*1320*/  EXIT ;  /* 0x000000000000794d */ /* 0x000fea0003800000 */
        .weak           $__internal_0_$__cuda_sm3x_div_rn_noftz_f32_slowpath
        .type           $__internal_0_$__cuda_sm3x_div_rn_noftz_f32_slowpath,@function
        .size           $__internal_0_$__cuda_sm3x_div_rn_noftz_f32_slowpath,(.L_x_494 - $__internal_0_$__cuda_sm3x_div_rn_noftz_f32_slowpath)
$__internal_0_$__cuda_sm3x_div_rn_noftz_f32_slowpath:
[----:B------:R-:W-:Y:S01]  /*1330*/  SHF.R.U32.HI R5, RZ, 0x17, R6 ;  /* 0x00000017ff057819 */ /* 0x000fe20000011606 */
[----:B------:R-:W-:Y:S01]  /*1340*/  BSSY.RECONVERGENT B1, `(.L_x_17) ;  /* 0x0000063000017945 */ /* 0x000fe20003800200 */
[----:B------:R-:W-:Y:S02]  /*1350*/  SHF.R.U32.HI R0, RZ, 0x17, R3 ;  /* 0x00000017ff007819 */ /* 0x000fe40000011603 */
[----:B------:R-:W-:Y:S02]  /*1360*/  LOP3.LUT R5, R5, 0xff, RZ, 0xc0, !PT ;  /* 0x000000ff05057812 */ /* 0x000fe400078ec0ff */
[----:B------:R-:W-:Y:S02]  /*1370*/  LOP3.LUT R10, R0, 0xff, RZ, 0xc0, !PT ;  /* 0x000000ff000a7812 */ /* 0x000fe400078ec0ff */
[----:B------:R-:W-:Y:S02]  /*1380*/  IADD3 R8, PT, PT, R5, -0x1, RZ ;  /* 0xffffffff05087810 */ /* 0x000fe40007ffe0ff */
[----:B------:R-:W-:-:S02]  /*1390*/  IADD3 R9, PT, PT, R10, -0x1, RZ ;  /* 0xffffffff0a097810 */ /* 0x000fc40007ffe0ff */
[----:B------:R-:W-:-:S04]  /*13a0*/  ISETP.GT.U32.AND P0, PT, R8, 0xfd, PT ;  /* 0x000000fd0800780c */ /* 0x000fc80003f04070 */
[----:B------:R-:W-:-:S13]  /*13b0*/  ISETP.GT.U32.OR P0, PT, R9, 0xfd, P0 ;  /* 0x000000fd0900780c */ /* 0x000fda0000704470 */
[----:B------:R-:W-:Y:S01]  /*13c0*/  @!P0 IMAD.MOV.U32 R7, RZ, RZ, RZ ;  /* 0x000000ffff078224 */ /* 0x000fe200078e00ff */
[----:B------:R-:W-:Y:S06]  /*13d0*/  @!P0 BRA `(.L_x_18) ;  /* 0x0000000000608947 */ /* 0x000fec0003800000 */
[----:B------:R-:W-:Y:S02]  /*13e0*/  FSETP.GTU.FTZ.AND P0, PT, |R3|, +INF , PT ;  /* 0x7f8000000300780b */ /* 0x000fe40003f1c200 */
[----:B------:R-:W-:Y:S02]  /*13f0*/  FSETP.GTU.FTZ.AND P1, PT, |R6|, +INF , PT ;  /* 0x7f8000000600780b */ /* 0x000fe40003f3c200 */
[----:B------:R-:W-:Y:S02]  /*1400*/  MOV R0, R6 ;  /* 0x0000000600007202 */ /* 0x000fe40000000f00 */
[----:B------:R-:W-:-:S13]  /*1410*/  PLOP3.LUT P0, PT, P0, P1, PT, 0xf8, 0x8f ;  /* 0x00000000008f781c */ /* 0x000fda0000703f70 */
[----:B------:R-:W-:Y:S05]  /*1420*/  @P0 BRA `(.L_x_19) ;  /* 0x00000004004c0947 */ /* 0x000fea0003800000 */
[----:B------:R-:W-:-:S13]  /*1430*/  LOP3.LUT P0, RZ, R6, 0x7fffffff, R3, 0xc8, !PT ;  /* 0x7fffffff06ff7812 */ /* 0x000fda000780c803 */
[----:B------:R-:W-:Y:S05]  /*1440*/  @!P0 BRA `(.L_x_20) ;  /* 0x00000004003c8947 */ /* 0x000fea0003800000 */
[C---:B------:R-:W-:Y:S02]  /*1450*/  FSETP.NEU.FTZ.AND P2, PT, |R3|.reuse, +INF , PT ;  /* 0x7f8000000300780b */ /* 0x040fe40003f5d200 */
[----:B------:R-:W-:Y:S02]  /*1460*/  FSETP.NEU.FTZ.AND P1, PT, |R0|, +INF , PT ;  /* 0x7f8000000000780b */ /* 0x000fe40003f3d200 */
[----:B------:R-:W-:-:S11]  /*1470*/  FSETP.NEU.FTZ.AND P0, PT, |R3|, +INF , PT ;  /* 0x7f8000000300780b */ /* 0x000fd60003f1d200 */
[----:B------:R-:W-:Y:S05]  /*1480*/  @!P1 BRA !P2, `(.L_x_20) ;  /* 0x00000004002c9947 */ /* 0x000fea0005000000 */
[----:B------:R-:W-:-:S04]  /*1490*/  LOP3.LUT P2, RZ, R3, 0x7fffffff, RZ, 0xc0, !PT ;  /* 0x7fffffff03ff7812 */ /* 0x000fc8000784c0ff */
[----:B------:R-:W-:-:S13]  /*14a0*/  PLOP3.LUT P1, PT, P1, P2, PT, 0x2f, 0xf2 ;  /* 0x0000000000f2781c */ /* 0x000fda0000f24577 */
[----:B------:R-:W-:Y:S05]  /*14b0*/  @P1 BRA `(.L_x_21) ;  /* 0x0000000400181947 */ /* 0x000fea0003800000 */
[----:B------:R-:W-:-:S04]  /*14c0*/  LOP3.LUT P1, RZ, R6, 0x7fffffff, RZ, 0xc0, !PT ;  /* 0x7fffffff06ff7812 */ /* 0x000fc8000782c0ff */
[----:B------:R-:W-:-:S13]  /*14d0*/  PLOP3.LUT P0, PT, P0, P1, PT, 0x2f, 0xf2 ;  /* 0x0000000000f2781c */ /* 0x000fda0000702577 */
[----:B------:R-:W-:Y:S05]  /*14e0*/  @P0 BRA `(.L_x_22) ;  /* 0x0000000400000947 */ /* 0x000fea0003800000 */
[----:B------:R-:W-:Y:S02]  /*14f0*/  ISETP.GE.AND P0, PT, R9, RZ, PT ;  /* 0x000000ff0900720c */ /* 0x000fe40003f06270 */
[----:B------:R-:W-:-:S11]  /*1500*/  ISETP.GE.AND P1, PT, R8, RZ, PT ;  /* 0x000000ff0800720c */ /* 0x000fd60003f26270 */
[----:B------:R-:W-:Y:S01]  /*1510*/  @P0 MOV R7, RZ ;  /* 0x000000ff00070202 */ /* 0x000fe20000000f00 */
[----:B------:R-:W-:Y:S02]  /*1520*/  @!P0 IMAD.MOV.U32 R7, RZ, RZ, -0x40 ;  /* 0xffffffc0ff078424 */ /* 0x000fe400078e00ff */
[----:B------:R-:W-:Y:S01]  /*1530*/  @!P0 FFMA R3, R3, 1.84467440737095516160e+19, RZ ;  /* 0x5f80000003038823 */ /* 0x000fe200000000ff */
[----:B------:R-:W-:Y:S02]  /*1540*/  @!P1 FFMA R6, R0, 1.84467440737095516160e+19, RZ ;  /* 0x5f80000000069823 */ /* 0x000fe400000000ff */
[----:B------:R-:W-:-:S07]  /*1550*/  @!P1 IADD3 R7, PT, PT, R7, 0x40, RZ ;  /* 0x0000004007079810 */ /* 0x000fce0007ffe0ff */
.L_x_18:
[----:B------:R-:W-:Y:S01]  /*1560*/  LEA R9, R5, 0xc0800000, 0x17 ;  /* 0xc080000005097811 */ /* 0x000fe200078eb8ff */
[----:B------:R-:W-:Y:S03]  /*1570*/  BSSY.RECONVERGENT B2, `(.L_x_23) ;  /* 0x0000036000027945 */ /* 0x000fe60003800200 */
[----:B------:R-:W-:Y:S01]  /*1580*/  IADD3 R9, PT, PT, -R9, R6, RZ ;  /* 0x0000000609097210 */ /* 0x000fe20007ffe1ff */
[----:B------:R-:W-:-:S03]  /*1590*/  VIADD R6, R10, 0xffffff81 ;  /* 0xffffff810a067836 */ /* 0x000fc60000000000 */
[----:B------:R-:W0:Y:S01]  /*15a0*/  MUFU.RCP R8, R9 ;  /* 0x0000000900087308 */ /* 0x000e220000001000 */
[----:B------:R-:W-:Y:S01]  /*15b0*/  FADD.FTZ R11, -R9, -RZ ;  /* 0x800000ff090b7221 */ /* 0x000fe20000010100 */
[C---:B------:R-:W-:Y:S01]  /*15c0*/  IMAD R0, R6.reuse, -0x800000, R3 ;  /* 0xff80000006007824 */ /* 0x040fe200078e0203 */
[----:B------:R-:W-:-:S04]  /*15d0*/  IADD3 R6, PT, PT, R6, 0x7f, -R5 ;  /* 0x0000007f06067810 */ /* 0x000fc80007ffe805 */
[----:B------:R-:W-:Y:S01]  /*15e0*/  IADD3 R6, PT, PT, R6, R7, RZ ;  /* 0x0000000706067210 */ /* 0x000fe20007ffe0ff */
[----:B0-----:R-:W-:-:S04]  /*15f0*/  FFMA R13, R8, R11, 1 ;  /* 0x3f800000080d7423 */ /* 0x001fc8000000000b */
[----:B------:R-:W-:-:S04]  /*1600*/  FFMA R10, R8, R13, R8 ;  /* 0x0000000d080a7223 */ /* 0x000fc80000000008 */
[----:B------:R-:W-:-:S04]  /*1610*/  FFMA R3, R0, R10, RZ ;  /* 0x0000000a00037223 */ /* 0x000fc800000000ff */
[----:B------:R-:W-:-:S04]  /*1620*/  FFMA R8, R11, R3, R0 ;  /* 0x000000030b087223 */ /* 0x000fc80000000000 */
[----:B------:R-:W-:-:S04]  /*1630*/  FFMA R13, R10, R8, R3 ;  /* 0x000000080a0d7223 */ /* 0x000fc80000000003 */
[----:B------:R-:W-:-:S04]  /*1640*/  FFMA R8, R11, R13, R0 ;  /* 0x0000000d0b087223 */ /* 0x000fc80000000000 */
[----:B------:R-:W-:-:S05]  /*1650*/  FFMA R0, R10, R8, R13 ;  /* 0x000000080a007223 */ /* 0x000fca000000000d */
[----:B------:R-:W-:-:S04]  /*1660*/  SHF.R.U32.HI R3, RZ, 0x17, R0 ;  /* 0x00000017ff037819 */ /* 0x000fc80000011600 */
[----:B------:R-:W-:-:S04]  /*1670*/  LOP3.LUT R3, R3, 0xff, RZ, 0xc0, !PT ;  /* 0x000000ff03037812 */ /* 0x000fc800078ec0ff */
[----:B------:R-:W-:-:S05]  /*1680*/  IADD3 R7, PT, PT, R3, R6, RZ ;  /* 0x0000000603077210 */ /* 0x000fca0007ffe0ff */
[----:B------:R-:W-:-:S05]  /*1690*/  VIADD R3, R7, 0xffffffff ;  /* 0xffffffff07037836 */ /* 0x000fca0000000000 */
[----:B------:R-:W-:-:S13]  /*16a0*/  ISETP.GE.U32.AND P0, PT, R3, 0xfe, PT ;  /* 0x000000fe0300780c */ /* 0x000fda0003f06070 */
[----:B------:R-:W-:Y:S05]  /*16b0*/  @!P0 BRA `(.L_x_24) ;  /* 0x0000000000808947 */ /* 0x000fea0003800000 */
[----:B------:R-:W-:-:S13]  /*16c0*/  ISETP.GT.AND P0, PT, R7, 0xfe, PT ;  /* 0x000000fe0700780c */ /* 0x000fda0003f04270 */
[----:B------:R-:W-:Y:S05]  /*16d0*/  @P0 BRA `(.L_x_25) ;  /* 0x00000000006c0947 */ /* 0x000fea0003800000 */
[----:B------:R-:W-:-:S13]  /*16e0*/  ISETP.GE.AND P0, PT, R7, 0x1, PT ;  /* 0x000000010700780c */ /* 0x000fda0003f06270 */
[----:B------:R-:W-:Y:S05]  /*16f0*/  @P0 BRA `(.L_x_26) ;  /* 0x0000000000740947 */ /* 0x000fea0003800000 */
[----:B------:R-:W-:Y:S02]  /*1700*/  ISETP.GE.AND P0, PT, R7, -0x18, PT ;  /* 0xffffffe80700780c */ /* 0x000fe40003f06270 */
[----:B------:R-:W-:-:S11]  /*1710*/  LOP3.LUT R0, R0, 0x80000000, RZ, 0xc0, !PT ;  /* 0x8000000000007812 */ /* 0x000fd600078ec0ff */
[----:B------:R-:W-:Y:S05]  /*1720*/  @!P0 BRA `(.L_x_26) ;  /* 0x0000000000688947 */ /* 0x000fea0003800000 */
[CCC-:B------:R-:W-:Y:S01]  /*1730*/  FFMA.RZ R3, R10.reuse, R8.reuse, R13.reuse ;  /* 0x000000080a037223 */ /* 0x1c0fe2000000c00d */
[CCC-:B------:R-:W-:Y:S01]  /*1740*/  FFMA.RM R6, R10.reuse, R8.reuse, R13.reuse ;  /* 0x000000080a067223 */ /* 0x1c0fe2000000400d */
[C---:B------:R-:W-:Y:S02]  /*1750*/  ISETP.NE.AND P2, PT, R7.reuse, RZ, PT ;  /* 0x000000ff0700720c */ /* 0x040fe40003f45270 */
[----:B------:R-:W-:Y:S02]  /*1760*/  ISETP.NE.AND P1, PT, R7, RZ, PT ;  /* 0x000000ff0700720c */ /* 0x000fe40003f25270 */
[----:B------:R-:W-:Y:S01]  /*1770*/  LOP3.LUT R5, R3, 0x7fffff, RZ, 0xc0, !PT ;  /* 0x007fffff03057812 */ /* 0x000fe200078ec0ff */
[----:B------:R-:W-:Y:S01]  /*1780*/  FFMA.RP R3, R10, R8, R13 ;  /* 0x000000080a037223 */ /* 0x000fe2000000800d */
[----:B------:R-:W-:Y:S02]  /*1790*/  IADD3 R8, PT, PT, R7, 0x20, RZ ;  /* 0x0000002007087810 */ /* 0x000fe40007ffe0ff */
[----:B------:R-:W-:-:S02]  /*17a0*/  LOP3.LUT R5, R5, 0x800000, RZ, 0xfc, !PT ;  /* 0x0080000005057812 */ /* 0x000fc400078efcff */
[----:B------:R-:W-:Y:S02]  /*17b0*/  IADD3 R7, PT, PT, -R7, RZ, RZ ;  /* 0x000000ff07077210 */ /* 0x000fe40007ffe1ff */
[----:B------:R-:W-:Y:S02]  /*17c0*/  SHF.L.U32 R8, R5, R8, RZ ;  /* 0x0000000805087219 */ /* 0x000fe400000006ff */
[----:B------:R-:W-:Y:S02]  /*17d0*/  FSETP.NEU.FTZ.AND P0, PT, R3, R6, PT ;  /* 0x000000060300720b */ /* 0x000fe40003f1d000 */
[----:B------:R-:W-:Y:S02]  /*17e0*/  SEL R6, R7, RZ, P2 ;  /* 0x000000ff07067207 */ /* 0x000fe40001000000 */
[----:B------:R-:W-:Y:S02]  /*17f0*/  ISETP.NE.AND P1, PT, R8, RZ, P1 ;  /* 0x000000ff0800720c */ /* 0x000fe40000f25270 */
[----:B------:R-:W-:-:S02]  /*1800*/  SHF.R.U32.HI R6, RZ, R6, R5 ;  /* 0x00000006ff067219 */ /* 0x000fc40000011605 */
[----:B------:R-:W-:Y:S02]  /*1810*/  PLOP3.LUT P0, PT, P0, P1, PT, 0xf8, 0x8f ;  /* 0x00000000008f781c */ /* 0x000fe40000703f70 */
[----:B------:R-:W-:Y:S02]  /*1820*/  SHF.R.U32.HI R8, RZ, 0x1, R6 ;  /* 0x00000001ff087819 */ /* 0x000fe40000011606 */
[----:B------:R-:W-:-:S04]  /*1830*/  SEL R3, RZ, 0x1, !P0 ;  /* 0x00000001ff037807 */ /* 0x000fc80004000000 */
[----:B------:R-:W-:-:S04]  /*1840*/  LOP3.LUT R3, R3, 0x1, R8, 0xf8, !PT ;  /* 0x0000000103037812 */ /* 0x000fc800078ef808 */
[----:B------:R-:W-:-:S05]  /*1850*/  LOP3.LUT R3, R3, R6, RZ, 0xc0, !PT ;  /* 0x0000000603037212 */ /* 0x000fca00078ec0ff */
[----:B------:R-:W-:-:S05]  /*1860*/  IMAD.IADD R3, R8, 0x1, R3 ;  /* 0x0000000108037824 */ /* 0x000fca00078e0203 */
[----:B------:R-:W-:Y:S01]  /*1870*/  LOP3.LUT R0, R3, R0, RZ, 0xfc, !PT ;  /* 0x0000000003007212 */ /* 0x000fe200078efcff */
[----:B------:R-:W-:Y:S06]  /*1880*/  BRA `(.L_x_26) ;  /* 0x0000000000107947 */ /* 0x000fec0003800000 */
.L_x_25:
[----:B------:R-:W-:-:S04]  /*1890*/  LOP3.LUT R0, R0, 0x80000000, RZ, 0xc0, !PT ;  /* 0x8000000000007812 */ /* 0x000fc800078ec0ff */
[----:B------:R-:W-:Y:S01]  /*18a0*/  LOP3.LUT R0, R0, 0x7f800000, RZ, 0xfc, !PT ;  /* 0x7f80000000007812 */ /* 0x000fe200078efcff */
[----:B------:R-:W-:Y:S06]  /*18b0*/  BRA `(.L_x_26) ;  /* 0x0000000000047947 */ /* 0x000fec0003800000 */
.L_x_24:
[----:B------:R-:W-:-:S07]  /*18c0*/  LEA R0, R6, R0, 0x17 ;  /* 0x0000000006007211 */ /* 0x000fce00078eb8ff */
.L_x_26:
[----:B------:R-:W-:Y:S05]  /*18d0*/  BSYNC.RECONVERGENT B2 ;  /* 0x0000000000027941 */ /* 0x000fea0003800200 */
.L_x_23:
[----:B------:R-:W-:Y:S05]  /*18e0*/  BRA `(.L_x_27) ;  /* 0x0000000000207947 */ /* 0x000fea0003800000 */
.L_x_22:
[----:B------:R-:W-:-:S04]  /*18f0*/  LOP3.LUT R0, R6, 0x80000000, R3, 0x48, !PT ;  /* 0x8000000006007812 */ /* 0x000fc800078e4803 */
[----:B------:R-:W-:Y:S01]  /*1900*/  LOP3.LUT R0, R0, 0x7f800000, RZ, 0xfc, !PT ;  /* 0x7f80000000007812 */ /* 0x000fe200078efcff */
[----:B------:R-:W-:Y:S06]  /*1910*/  BRA `(.L_x_27) ;  /* 0x0000000000147947 */ /* 0x000fec0003800000 */
.L_x_21:
[----:B------:R-:W-:Y:S01]  /*1920*/  LOP3.LUT R0, R6, 0x80000000, R3, 0x48, !PT ;  /* 0x8000000006007812 */ /* 0x000fe200078e4803 */
[----:B------:R-:W-:Y:S06]  /*1930*/  BRA `(.L_x_27) ;  /* 0x00000000000c7947 */ /* 0x000fec0003800000 */
.L_x_20:
[----:B------:R-:W0:Y:S01]  /*1940*/  MUFU.RSQ R0, -QNAN ;  /* 0xffc0000000007908 */ /* 0x000e220000001400 */
[----:B------:R-:W-:Y:S05]  /*1950*/  BRA `(.L_x_27) ;  /* 0x0000000000047947 */ /* 0x000fea0003800000 */
.L_x_19:
[----:B------:R-:W-:-:S07]  /*1960*/  FADD.FTZ R0, R3, R0 ;  /* 0x0000000003007221 */ /* 0x000fce0000010000 */
.L_x_27:
[----:B------:R-:W-:Y:S05]  /*1970*/  BSYNC.RECONVERGENT B1 ;  /* 0x0000000000017941 */ /* 0x000fea0003800200 */
.L_x_17:
[----:B------:R-:W-:-:S04]  /*1980*/  HFMA2 R3, -RZ, RZ, 0, 0 ;  /* 0x00000000ff037431 */ /* 0x000fc800000001ff */
[----:B0-----:R-:W-:Y:S05]  /*1990*/  RET.REL.NODEC R2 `(_Z26updateMZIPhasesFromTargetsPK13OpticalNeuroniiiiPKiS3_iPff) ;  /* 0xffffffe402987950 */ /* 0x001fea0003c3ffff */
.L_x_28:
[----:B------:R-:W-:-:S00]  /*19a0*/  BRA `(.L_x_28) ;  /* 0xfffffffc00fc7947 */ /* 0x000fc0000383ffff */
[----:B------:R-:W-:-:S00]  /*19b0*/  NOP ;  /* 0x0000000000007918 */ /* 0x000fc00000000000 */
        /* <DEDUP_REMOVED lines=12> */
.L_x_494:


//--------------------- .text._Z19computeOutputEnergyPK13OpticalNeuroniiiiPf --------------------------
	.section	.text._Z19computeOutputEnergyPK13OpticalNeuroniiiiPf,"ax",@progbits
	.align	128
        .global         _Z19computeOutputEnergyPK13OpticalNeuroniiiiPf
        .type           _Z19computeOutputEnergyPK13OpticalNeuroniiiiPf,@function
        .size           _Z19computeOutputEnergyPK13OpticalNeuroniiiiPf,(.L_x_511 - _Z19computeOutputEnergyPK13OpticalNeuroniiiiPf)
        .other          _Z19computeOutputEnergyPK13OpticalNeuroniiiiPf,@"STO_CUDA_ENTRY STV_DEFAULT"
_Z19computeOutputEnergyPK13OpticalNeuroniiiiPf:
.text._Z19computeOutputEnergyPK13OpticalNeuroniiiiPf:
[----:B------:R-:W-:Y:S01]  /*0000*/  LDC R1, c[0x0][0x37c] ;  /* 0x0000df00ff017b82 */ /* 0x000fe20000000800 */
[----:B------:R-:W0:Y:S07]  /*0010*/  S2R R3, SR_TID.X ;  /* 0x0000000000037919 */ /* 0x000e2e0000002100 */
[----:B------:R-:W0:Y:S01]  /*0020*/  S2UR UR4, SR_CTAID.X ;  /* 0x00000000000479c3 */ /* 0x000e220000002500 */
[----:B------:R-:W1:Y:S07]  /*0030*/  LDCU UR5, c[0x0][0x38c] ;  /* 0x00007180ff0577ac */ /* 0x000e6e0008000800 */
[----:B------:R-:W0:Y:S02]  /*0040*/  LDC R0, c[0x0][0x360] ;  /* 0x0000d800ff007b82 */ /* 0x000e240000000800 */
[----:B0-----:R-:W-:-:S05]  /*0050*/  IMAD R0, R0, UR4, R3 ;  /* 0x0000000400007c24 */ /* 0x001fca000f8e0203 */
[----:B-1----:R-:W-:-:S13]  /*0060*/  ISETP.GE.AND P0, PT, R0, UR5, PT ;  /* 0x0000000500007c0c */ /* 0x002fda000bf06270 */
[----:B------:R-:W-:Y:S05]  /*0070*/  @P0 EXIT ;  /* 0x000000000000094d */ /* 0x000fea0003800000 */
[----:B------:R-:W0:Y:S01]  /*0080*/  LDCU UR8, c[0x0][0x394] ;  /* 0x00007280ff0877ac */ /* 0x000e220008000800 */
[----:B------:R-:W-:Y:S01]  /*0090*/  HFMA2 R20, -RZ, RZ, 0, 0 ;  /* 0x00000000ff147431 */ /* 0x000fe200000001ff */
[----:B------:R-:W1:Y:S01]  /*00a0*/  LDCU.64 UR16, c[0x0][0x358] ;  /* 0x00006b00ff1077ac */ /* 0x000e620008000a00 */
[----:B0-----:R-:W-:-:S09]  /*00b0*/  UISETP.GE.AND UP0, UPT, UR8, 0x1, UPT ;  /* 0x000000010800788c */ /* 0x001fd2000bf06270 */
[----:B-1----:R-:W-:Y:S05]  /*00c0*/  BRA.U !UP0, `(.L_x_29) ;  /* 0x0000000d08307547 */ /* 0x002fea000b800000 */
[----:B------:R-:W0:Y:S01]  /*00d0*/  LDCU UR4, c[0x0][0x388] ;  /* 0x00007100ff0477ac */ /* 0x000e220008000800 */
[----:B------:R-:W-:Y:S01]  /*00e0*/  MOV R20, RZ ;  /* 0x000000ff00147202 */ /* 0x000fe20000000f00 */
[----:B------:R-:W-:Y:S02]  /*00f0*/  UISETP.GE.U32.AND UP1, UPT, UR8, 0x8, UPT ;  /* 0x000000080800788c */ /* 0x000fe4000bf26070 */
[----:B------:R-:W-:-:S04]  /*0100*/  ULOP3.LUT UR19, UR8, 0x7, URZ, 0xc0, !UPT ;  /* 0x0000000708137892 */ /* 0x000fc8000f8ec0ff */
[----:B------:R-:W-:Y:S01]  /*0110*/  UISETP.NE.AND UP0, UPT, UR19, URZ, UPT ;  /* 0x000000ff1300728c */ /* 0x000fe2000bf05270 */
[----:B0-----:R-:W-:Y:S01]  /*0120*/  IMAD R3, R0, UR4, RZ ;  /* 0x0000000400037c24 */ /* 0x001fe2000f8e02ff */
[----:B------:R-:W-:-:S04]  /*0130*/  UMOV UR4, URZ ;  /* 0x000000ff00047c82 */ /* 0x000fc80008000000 */
[----:B------:R-:W-:Y:S01]  /*0140*/  SHF.R.S32.HI R5, RZ, 0x1f, R3 ;  /* 0x0000001fff057819 */ /* 0x000fe20000011403 */
[----:B------:R-:W-:Y:S06]  /*0150*/  BRA.U !UP1, `(.L_x_30) ;  /* 0x0000000509d07547 */ /* 0x000fec000b800000 */
[----:B------:R-:W0:Y:S01]  /*0160*/  LDCU UR5, c[0x0][0x390] ;  /* 0x00007200ff0577ac */ /* 0x000e220008000800 */
[----:B------:R-:W-:Y:S01]  /*0170*/  HFMA2 R20, -RZ, RZ, 0, 0 ;  /* 0x00000000ff147431 */ /* 0x000fe200000001ff */
[----:B------:R-:W1:Y:S01]  /*0180*/  LDCU.64 UR6, c[0x0][0x380] ;  /* 0x00007000ff0677ac */ /* 0x000e620008000a00 */
[----:B------:R-:W2:Y:S01]  /*0190*/  LDCU UR18, c[0x0][0x390] ;  /* 0x00007200ff1277ac */ /* 0x000ea20008000800 */
[----:B------:R-:W-:-:S04]  /*01a0*/  ULOP3.LUT UR4, UR8, 0x7ffffff8, URZ, 0xc0, !UPT ;  /* 0x7ffffff808047892 */ /* 0x000fc8000f8ec0ff */
[----:B------:R-:W-:Y:S02]  /*01b0*/  UIADD3 UR12, UPT, UPT, -UR4, URZ, URZ ;  /* 0x000000ff040c7290 */ /* 0x000fe4000fffe1ff */
[----:B0-----:R-:W-:Y:S02]  /*01c0*/  UIADD3 UR9, UPT, UPT, UR5, 0x1, URZ ;  /* 0x0000000105097890 */ /* 0x001fe4000fffe0ff */
[----:B------:R-:W-:Y:S02]  /*01d0*/  UIADD3 UR10, UPT, UPT, UR5, 0x7, URZ ;  /* 0x00000007050a7890 */ /* 0x000fe4000fffe0ff */
[----:B------:R-:W-:Y:S02]  /*01e0*/  UIADD3 UR11, UPT, UPT, UR5, 0x2, URZ ;  /* 0x00000002050b7890 */ /* 0x000fe4000fffe0ff */
[----:B-1----:R-:W-:Y:S01]  /*01f0*/  UIADD3 UR6, UP1, UPT, UR6, 0x28, URZ ;  /* 0x0000002806067890 */ /* 0x002fe2000ff3e0ff */
[----:B------:R-:W-:Y:S01]  /*0200*/  MOV R4, UR9 ;  /* 0x0000000900047c02 */ /* 0x000fe20008000f00 */
[----:B------:R-:W-:Y:S01]  /*0210*/  UIADD3 UR13, UPT, UPT, UR5, 0x6, URZ ;  /* 0x00000006050d7890 */ /* 0x000fe2000fffe0ff */
[----:B--2---:R-:W-:Y:S01]  /*0220*/  MOV R2, UR18 ;  /* 0x0000001200027c02 */ /* 0x004fe20008000f00 */
[----:B------:R-:W-:Y:S01]  /*0230*/  UIADD3 UR14, UPT, UPT, UR5, 0x3, URZ ;  /* 0x00000003050e7890 */ /* 0x000fe2000fffe0ff */
[----:B------:R-:W-:Y:S01]  /*0240*/  MOV R6, UR10 ;  /* 0x0000000a00067c02 */ /* 0x000fe20008000f00 */
[----:B------:R-:W-:Y:S01]  /*0250*/  UIADD3 UR15, UPT, UPT, UR5, 0x5, URZ ;  /* 0x00000005050f7890 */ /* 0x000fe2000fffe0ff */
[----:B------:R-:W-:Y:S01]  /*0260*/  MOV R8, UR11 ;  /* 0x0000000b00087c02 */ /* 0x000fe20008000f00 */
[----:B------:R-:W-:-:S02]  /*0270*/  UIADD3.X UR7, UPT, UPT, URZ, UR7, URZ, UP1, !UPT ;  /* 0x00000007ff077290 */ /* 0x000fc40008ffe4ff */
[----:B------:R-:W-:-:S12]  /*0280*/  UIADD3 UR5, UPT, UPT, UR5, 0x4, URZ ;  /* 0x0000000405057890 */ /* 0x000fd8000fffe0ff */
.L_x_31:
[----:B------:R-:W-:Y:S02]  /*0290*/  IADD3 R13, P0, PT, R3, R2, RZ ;  /* 0x00000002030d7210 */ /* 0x000fe40007f1e0ff */
[----:B------:R-:W-:Y:S02]  /*02a0*/  MOV R10, UR6 ;  /* 0x00000006000a7c02 */ /* 0x000fe40008000f00 */
[----:B------:R-:W-:Y:S02]  /*02b0*/  MOV R11, UR7 ;  /* 0x00000007000b7c02 */ /* 0x000fe40008000f00 */
[----:B------:R-:W-:Y:S01]  /*02c0*/  LEA.HI.X.SX32 R7, R2, R5, 0x1, P0 ;  /* 0x0000000502077211 */ /* 0x000fe200000f0eff */
[----:B------:R-:W-:-:S04]  /*02d0*/  IMAD.WIDE.U32 R12, R13, 0x50, R10 ;  /* 0x000000500d0c7825 */ /* 0x000fc800078e000a */
[----:B------:R-:W-:-:S05]  /*02e0*/  IMAD R7, R7, 0x50, RZ ;  /* 0x0000005007077824 */ /* 0x000fca00078e02ff */
[----:B------:R-:W-:-:S05]  /*02f0*/  IADD3 R13, PT, PT, R13, R7, RZ ;  /* 0x000000070d0d7210 */ /* 0x000fca0007ffe0ff */
[----:B------:R-:W2:Y:S04]  /*0300*/  LDG.E R27, desc[UR16][R12.64] ;  /* 0x000000100c1b7981 */ /* 0x000ea8000c1e1900 */
[----:B------:R0:W3:Y:S01]  /*0310*/  LDG.E R28, desc[UR16][R12.64+-0x4] ;  /* 0xfffffc100c1c7981 */ /* 0x0000e2000c1e1900 */
[C---:B------:R-:W-:Y:S02]  /*0320*/  IADD3 R23, P0, PT, R3.reuse, R4, RZ ;  /* 0x0000000403177210 */ /* 0x040fe40007f1e0ff */
[----:B------:R-:W-:Y:S02]  /*0330*/  IADD3 R7, P1, PT, R3, R8, RZ ;  /* 0x0000000803077210 */ /* 0x000fe40007f3e0ff */
[-C--:B------:R-:W-:Y:S01]  /*0340*/  LEA.HI.X.SX32 R16, R4, R5.reuse, 0x1, P0 ;  /* 0x0000000504107211 */ /* 0x080fe200000f0eff */
[----:B------:R-:W-:Y:S01]  /*0350*/  IMAD.WIDE.U32 R22, R23, 0x50, R10 ;  /* 0x0000005017167825 */ /* 0x000fe200078e000a */
[----:B------:R-:W-:-:S02]  /*0360*/  LEA.HI.X.SX32 R9, R8, R5, 0x1, P1 ;  /* 0x0000000508097211 */ /* 0x000fc400008f0eff */
[----:B------:R-:W-:Y:S01]  /*0370*/  IADD3 R15, P1, PT, R3, UR14, RZ ;  /* 0x0000000e030f7c10 */ /* 0x000fe2000ff3e0ff */
[----:B------:R-:W-:Y:S01]  /*0380*/  IMAD R21, R16, 0x50, RZ ;  /* 0x0000005010157824 */ /* 0x000fe200078e02ff */
[----:B------:R-:W-:Y:S01]  /*0390*/  MOV R14, UR14 ;  /* 0x0000000e000e7c02 */ /* 0x000fe20008000f00 */
[----:B------:R-:W-:Y:S01]  /*03a0*/  IMAD R9, R9, 0x50, RZ ;  /* 0x0000005009097824 */ /* 0x000fe200078e02ff */
[----:B------:R-:W-:Y:S01]  /*03b0*/  IADD3 R19, P2, PT, R3, UR15, RZ ;  /* 0x0000000f03137c10 */ /* 0x000fe2000ff5e0ff */
[----:B0-----:R-:W-:Y:S01]  /*03c0*/  IMAD.WIDE.U32 R12, R7, 0x50, R10 ;  /* 0x00000050070c7825 */ /* 0x001fe200078e000a */
[----:B------:R-:W-:Y:S02]  /*03d0*/  MOV R16, UR15 ;  /* 0x0000000f00107c02 */ /* 0x000fe40008000f00 */
[----:B------:R-:W-:Y:S02]  /*03e0*/  IADD3 R17, P0, PT, R3, UR13, RZ ;  /* 0x0000000d03117c10 */ /* 0x000fe4000ff1e0ff */
[----:B------:R-:W-:-:S02]  /*03f0*/  MOV R18, UR13 ;  /* 0x0000000d00127c02 */ /* 0x000fc40008000f00 */
[----:B------:R-:W-:Y:S02]  /*0400*/  LEA.HI.X.SX32 R14, R14, R5, 0x1, P1 ;  /* 0x000000050e0e7211 */ /* 0x000fe400008f0eff */
[----:B------:R-:W-:Y:S02]  /*0410*/  IADD3 R13, PT, PT, R13, R9, RZ ;  /* 0x000000090d0d7210 */ /* 0x000fe40007ffe0ff */
[-C--:B------:R-:W-:Y:S01]  /*0420*/  LEA.HI.X.SX32 R7, R16, R5.reuse, 0x1, P2 ;  /* 0x0000000510077211 */ /* 0x080fe200010f0eff */
[----:B------:R-:W-:Y:S01]  /*0430*/  IMAD.WIDE.U32 R16, R17, 0x50, R10 ;  /* 0x0000005011107825 */ /* 0x000fe200078e000a */
[----:B------:R-:W-:Y:S02]  /*0440*/  LEA.HI.X.SX32 R9, R18, R5, 0x1, P0 ;  /* 0x0000000512097211 */ /* 0x000fe400000f0eff */
[----:B------:R-:W-:Y:S01]  /*0450*/  IADD3 R23, PT, PT, R23, R21, RZ ;  /* 0x0000001517177210 */ /* 0x000fe20007ffe0ff */
[----:B------:R-:W-:Y:S02]  /*0460*/  IMAD R21, R14, 0x50, RZ ;  /* 0x000000500e157824 */ /* 0x000fe400078e02ff */
[----:B------:R-:W-:-:S02]  /*0470*/  IMAD R7, R7, 0x50, RZ ;  /* 0x0000005007077824 */ /* 0x000fc400078e02ff */
[----:B------:R-:W-:-:S04]  /*0480*/  IMAD.WIDE.U32 R14, R15, 0x50, R10 ;  /* 0x000000500f0e7825 */ /* 0x000fc800078e000a */
[----:B------:R-:W-:Y:S01]  /*0490*/  IMAD.WIDE.U32 R18, R19, 0x50, R10 ;  /* 0x0000005013127825 */ /* 0x000fe200078e000a */
[----:B------:R-:W-:Y:S02]  /*04a0*/  IADD3 R15, PT, PT, R15, R21, RZ ;  /* 0x000000150f0f7210 */ /* 0x000fe40007ffe0ff */
[----:B------:R-:W4:Y:S01]  /*04b0*/  LDG.E R21, desc[UR16][R22.64+-0x4] ;  /* 0xfffffc1016157981 */ /* 0x000f22000c1e1900 */
[----:B------:R-:W-:Y:S01]  /*04c0*/  IMAD R9, R9, 0x50, RZ ;  /* 0x0000005009097824 */ /* 0x000fe200078e02ff */
[----:B------:R-:W-:Y:S02]  /*04d0*/  IADD3 R19, PT, PT, R19, R7, RZ ;  /* 0x0000000713137210 */ /* 0x000fe40007ffe0ff */
[----:B------:R-:W5:Y:S02]  /*04e0*/  LDG.E R7, desc[UR16][R22.64] ;  /* 0x0000001016077981 */ /* 0x000f64000c1e1900 */
[----:B------:R-:W-:Y:S02]  /*04f0*/  IADD3 R17, PT, PT, R17, R9, RZ ;  /* 0x0000000911117210 */ /* 0x000fe40007ffe0ff */
[----:B------:R-:W4:Y:S01]  /*0500*/  LDG.E R9, desc[UR16][R12.64+-0x4] ;  /* 0xfffffc100c097981 */ /* 0x000f22000c1e1900 */
[----:B------:R-:W-:-:S03]  /*0510*/  MOV R29, UR5 ;  /* 0x00000005001d7c02 */ /* 0x000fc60008000f00 */
[----:B------:R-:W4:Y:S04]  /*0520*/  LDG.E R25, desc[UR16][R14.64] ;  /* 0x000000100e197981 */ /* 0x000f28000c1e1900 */
[----:B------:R0:W4:Y:S04]  /*0530*/  LDG.E R23, desc[UR16][R12.64] ;  /* 0x000000100c177981 */ /* 0x000128000c1e1900 */
[----:B------:R1:W4:Y:S04]  /*0540*/  LDG.E R22, desc[UR16][R14.64+-0x4] ;  /* 0xfffffc100e167981 */ /* 0x000328000c1e1900 */
[----:B------:R-:W4:Y:S01]  /*0550*/  LDG.E R24, desc[UR16][R16.64+-0x4] ;  /* 0xfffffc1010187981 */ /* 0x000f22000c1e1900 */
[----:B0-----:R-:W-:-:S03]  /*0560*/  IADD3 R13, P0, PT, R3, UR5, RZ ;  /* 0x00000005030d7c10 */ /* 0x001fc6000ff1e0ff */
[----:B------:R0:W4:Y:S01]  /*0570*/  LDG.E R26, desc[UR16][R16.64] ;  /* 0x00000010101a7981 */ /* 0x000122000c1e1900 */
[----:B------:R-:W-:-:S03]  /*0580*/  LEA.HI.X.SX32 R12, R29, R5, 0x1, P0 ;  /* 0x000000051d0c7211 */ /* 0x000fc600000f0eff */
[----:B------:R-:W4:Y:S02]  /*0590*/  LDG.E R29, desc[UR16][R18.64] ;  /* 0x00000010121d7981 */ /* 0x000f24000c1e1900 */
[----:B-1----:R-:W-:Y:S02]  /*05a0*/  IMAD R14, R12, 0x50, RZ ;  /* 0x000000500c0e7824 */ /* 0x002fe400078e02ff */
[----:B------:R-:W-:-:S05]  /*05b0*/  IMAD.WIDE.U32 R12, R13, 0x50, R10 ;  /* 0x000000500d0c7825 */ /* 0x000fca00078e000a */
[----:B------:R-:W-:Y:S01]  /*05c0*/  IADD3 R13, PT, PT, R13, R14, RZ ;  /* 0x0000000e0d0d7210 */ /* 0x000fe20007ffe0ff */
[----:B--2---:R-:W-:Y:S02]  /*05d0*/  FMUL R15, R27, R27 ;  /* 0x0000001b1b0f7220 */ /* 0x004fe40000400000 */
[----:B------:R5:W2:Y:S02]  /*05e0*/  LDG.E R27, desc[UR16][R18.64+-0x4] ;  /* 0xfffffc10121b7981 */ /* 0x000aa4000c1e1900 */
[----:B---3--:R-:W-:Y:S01]  /*05f0*/  FFMA R28, R28, R28, R15 ;  /* 0x0000001c1c1c7223 */ /* 0x008fe2000000000f */
[----:B------:R-:W-:-:S04]  /*0600*/  IADD3 R15, P0, PT, R3, R6, RZ ;  /* 0x00000006030f7210 */ /* 0x000fc80007f1e0ff */
[----:B------:R-:W-:Y:S01]  /*0610*/  LEA.HI.X.SX32 R14, R6, R5, 0x1, P0 ;  /* 0x00000005060e7211 */ /* 0x000fe200000f0eff */
[----:B------:R-:W-:Y:S02]  /*0620*/  IMAD.WIDE.U32 R10, R15, 0x50, R10 ;  /* 0x000000500f0a7825 */ /* 0x000fe400078e000a */
[----:B------:R-:W3:Y:S02]  /*0630*/  LDG.E R15, desc[UR16][R12.64+-0x4] ;  /* 0xfffffc100c0f7981 */ /* 0x000ee4000c1e1900 */
[----:B0-----:R-:W-:Y:S02]  /*0640*/  IMAD R17, R14, 0x50, RZ ;  /* 0x000000500e117824 */ /* 0x001fe400078e02ff */
[----:B------:R-:W3:Y:S03]  /*0650*/  LDG.E R14, desc[UR16][R12.64] ;  /* 0x000000100c0e7981 */ /* 0x000ee6000c1e1900 */
[----:B------:R-:W-:-:S05]  /*0660*/  IADD3 R11, PT, PT, R11, R17, RZ ;  /* 0x000000110b0b7210 */ /* 0x000fca0007ffe0ff */
[----:B------:R-:W3:Y:S04]  /*0670*/  LDG.E R16, desc[UR16][R10.64] ;  /* 0x000000100a107981 */ /* 0x000ee8000c1e1900 */
[----:B------:R0:W3:Y:S01]  /*0680*/  LDG.E R17, desc[UR16][R10.64+-0x4] ;  /* 0xfffffc100a117981 */ /* 0x0000e2000c1e1900 */
[----:B------:R-:W-:Y:S01]  /*0690*/  FADD R28, R28, R20 ;  /* 0x000000141c1c7221 */ /* 0x000fe20000000000 */
[----:B------:R-:W-:Y:S01]  /*06a0*/  UIADD3 UR12, UPT, UPT, UR12, 0x8, URZ ;  /* 0x000000080c0c7890 */ /* 0x000fe2000fffe0ff */
[----:B-----5:R-:W-:-:S04]  /*06b0*/  FMUL R18, R7, R7 ;  /* 0x0000000707127220 */ /* 0x020fc80000400000 */
[----:B----4-:R-:W-:-:S04]  /*06c0*/  FFMA R21, R21, R21, R18 ;  /* 0x0000001515157223 */ /* 0x010fc80000000012 */
[----:B------:R-:W-:Y:S01]  /*06d0*/  FADD R21, R28, R21 ;  /* 0x000000151c157221 */ /* 0x000fe20000000000 */
[----:B------:R-:W-:Y:S01]  /*06e0*/  FMUL R18, R23, R23 ;  /* 0x0000001717127220 */ /* 0x000fe20000400000 */
[----:B------:R-:W-:-:S03]  /*06f0*/  FMUL R25, R25, R25 ;  /* 0x0000001919197220 */ /* 0x000fc60000400000 */
[----:B------:R-:W-:Y:S01]  /*0700*/  FFMA R18, R9, R9, R18 ;  /* 0x0000000909127223 */ /* 0x000fe20000000012 */
[----:B------:R-:W-:-:S03]  /*0710*/  FFMA R25, R22, R22, R25 ;  /* 0x0000001616197223 */ /* 0x000fc60000000019 */
[----:B------:R-:W-:-:S04]  /*0720*/  FADD R18, R21, R18 ;  /* 0x0000001215127221 */ /* 0x000fc80000000000 */
[----:B------:R-:W-:Y:S01]  /*0730*/  FADD R18, R18, R25 ;  /* 0x0000001912127221 */ /* 0x000fe20000000000 */
[----:B0-----:R-:W-:Y:S01]  /*0740*/  FMUL R10, R29, R29 ;  /* 0x0000001d1d0a7220 */ /* 0x001fe20000400000 */
[----:B------:R-:W-:Y:S01]  /*0750*/  FMUL R7, R26, R26 ;  /* 0x0000001a1a077220 */ /* 0x000fe20000400000 */
[----:B------:R-:W-:-:S03]  /*0760*/  UISETP.NE.AND UP1, UPT, UR12, URZ, UPT ;  /* 0x000000ff0c00728c */ /* 0x000fc6000bf25270 */
[----:B------:R-:W-:Y:S01]  /*0770*/  FFMA R7, R24, R24, R7 ;  /* 0x0000001818077223 */ /* 0x000fe20000000007 */
[----:B------:R-:W-:Y:S02]  /*0780*/  IADD3 R2, PT, PT, R2, 0x8, RZ ;  /* 0x0000000802027810 */ /* 0x000fe40007ffe0ff */
[----:B------:R-:W-:Y:S02]  /*0790*/  IADD3 R4, PT, PT, R4, 0x8, RZ ;  /* 0x0000000804047810 */ /* 0x000fe40007ffe0ff */
[----:B------:R-:W-:Y:S02]  /*07a0*/  IADD3 R6, PT, PT, R6, 0x8, RZ ;  /* 0x0000000806067810 */ /* 0x000fe40007ffe0ff */
[----:B------:R-:W-:Y:S01]  /*07b0*/  IADD3 R8, PT, PT, R8, 0x8, RZ ;  /* 0x0000000808087810 */ /* 0x000fe20007ffe0ff */
[----:B------:R-:W-:Y:S02]  /*07c0*/  UIADD3 UR13, UPT, UPT, UR13, 0x8, URZ ;  /* 0x000000080d0d7890 */ /* 0x000fe4000fffe0ff */
[----:B------:R-:W-:-:S02]  /*07d0*/  UIADD3 UR14, UPT, UPT, UR14, 0x8, URZ ;  /* 0x000000080e0e7890 */ /* 0x000fc4000fffe0ff */
[----:B------:R-:W-:Y:S02]  /*07e0*/  UIADD3 UR15, UPT, UPT, UR15, 0x8, URZ ;  /* 0x000000080f0f7890 */ /* 0x000fe4000fffe0ff */
[----:B------:R-:W-:Y:S01]  /*07f0*/  UIADD3 UR5, UPT, UPT, UR5, 0x8, URZ ;  /* 0x0000000805057890 */ /* 0x000fe2000fffe0ff */
[----:B--2---:R-:W-:Y:S01]  /*0800*/  FFMA R10, R27, R27, R10 ;  /* 0x0000001b1b0a7223 */ /* 0x004fe2000000000a */
[----:B---3--:R-:W-:-:S04]  /*0810*/  FMUL R14, R14, R14 ;  /* 0x0000000e0e0e7220 */ /* 0x008fc80000400000 */
[----:B------:R-:W-:-:S04]  /*0820*/  FFMA R15, R15, R15, R14 ;  /* 0x0000000f0f0f7223 */ /* 0x000fc8000000000e */
[----:B------:R-:W-:Y:S01]  /*0830*/  FADD R15, R18, R15 ;  /* 0x0000000f120f7221 */ /* 0x000fe20000000000 */
[----:B------:R-:W-:-:S03]  /*0840*/  FMUL R16, R16, R16 ;  /* 0x0000001010107220 */ /* 0x000fc60000400000 */
[----:B------:R-:W-:Y:S01]  /*0850*/  FADD R10, R15, R10 ;  /* 0x0000000a0f0a7221 */ /* 0x000fe20000000000 */
[----:B------:R-:W-:-:S03]  /*0860*/  FFMA R16, R17, R17, R16 ;  /* 0x0000001111107223 */ /* 0x000fc60000000010 */
[----:B------:R-:W-:-:S04]  /*0870*/  FADD R7, R10, R7 ;  /* 0x000000070a077221 */ /* 0x000fc80000000000 */
[----:B------:R-:W-:Y:S01]  /*0880*/  FADD R20, R7, R16 ;  /* 0x0000001007147221 */ /* 0x000fe20000000000 */
[----:B------:R-:W-:Y:S06]  /*0890*/  BRA.U UP1, `(.L_x_31) ;  /* 0xfffffff9017c7547 */ /* 0x000fec000b83ffff */
.L_x_30:
[----:B------:R-:W-:Y:S05]  /*08a0*/  BRA.U !UP0, `(.L_x_29) ;  /* 0x0000000508387547 */ /* 0x000fea000b800000 */
[----:B------:R-:W-:Y:S02]  /*08b0*/  UISETP.GE.U32.AND UP0, UPT, UR19, 0x4, UPT ;  /* 0x000000041300788c */ /* 0x000fe4000bf06070 */
[----:B------:R-:W-:-:S04]  /*08c0*/  ULOP3.LUT UR6, UR8, 0x3, URZ, 0xc0, !UPT ;  /* 0x0000000308067892 */ /* 0x000fc8000f8ec0ff */
[----:B------:R-:W-:-:S03]  /*08d0*/  UISETP.NE.AND UP1, UPT, UR6, URZ, UPT ;  /* 0x000000ff0600728c */ /* 0x000fc6000bf25270 */
[----:B------:R-:W-:Y:S08]  /*08e0*/  BRA.U !UP0, `(.L_x_32) ;  /* 0x0000000108787547 */ /* 0x000ff0000b800000 */
[----:B------:R-:W0:Y:S01]  /*08f0*/  LDCU UR5, c[0x0][0x390] ;  /* 0x00007200ff0577ac */ /* 0x000e220008000800 */
[----:B------:R-:W1:Y:S01]  /*0900*/  LDC.64 R6, c[0x0][0x380] ;  /* 0x0000e000ff067b82 */ /* 0x000e620000000a00 */
[----:B0-----:R-:W-:-:S06]  /*0910*/  UIADD3 UR5, UPT, UPT, UR4, UR5, URZ ;  /* 0x0000000504057290 */ /* 0x001fcc000fffe0ff */
[----:B------:R-:W-:Y:S02]  /*0920*/  IADD3 R9, P0, PT, R3, UR5, RZ ;  /* 0x0000000503097c10 */ /* 0x000fe4000ff1e0ff */
[----:B------:R-:W-:-:S03]  /*0930*/  MOV R2, UR5 ;  /* 0x0000000500027c02 */ /* 0x000fc60008000f00 */
[----:B-1----:R-:W-:Y:S01]  /*0940*/  IMAD.WIDE.U32 R6, R9, 0x50, R6 ;  /* 0x0000005009067825 */ /* 0x002fe200078e0006 */
[----:B------:R-:W-:-:S05]  /*0950*/  LEA.HI.X.SX32 R2, R2, R5, 0x1, P0 ;  /* 0x0000000502027211 */ /* 0x000fca00000f0eff */
[----:B------:R-:W-:-:S05]  /*0960*/  IMAD R9, R2, 0x50, RZ ;  /* 0x0000005002097824 */ /* 0x000fca00078e02ff */
[----:B------:R-:W-:-:S05]  /*0970*/  IADD3 R7, PT, PT, R7, R9, RZ ;  /* 0x0000000907077210 */ /* 0x000fca0007ffe0ff */
[----:B------:R-:W2:Y:S04]  /*0980*/  LDG.E R4, desc[UR16][R6.64+0x28] ;  /* 0x0000281006047981 */ /* 0x000ea8000c1e1900 */
[----:B------:R-:W3:Y:S04]  /*0990*/  LDG.E R2, desc[UR16][R6.64+0x24] ;  /* 0x0000241006027981 */ /* 0x000ee8000c1e1900 */
[----:B------:R-:W4:Y:S04]  /*09a0*/  LDG.E R10, desc[UR16][R6.64+0x78] ;  /* 0x00007810060a7981 */ /* 0x000f28000c1e1900 */
[----:B------:R-:W5:Y:S04]  /*09b0*/  LDG.E R8, desc[UR16][R6.64+0x74] ;  /* 0x0000741006087981 */ /* 0x000f68000c1e1900 */
[----:B------:R-:W5:Y:S04]  /*09c0*/  LDG.E R13, desc[UR16][R6.64+0xc8] ;  /* 0x0000c810060d7981 */ /* 0x000f68000c1e1900 */
[----:B------:R-:W5:Y:S04]  /*09d0*/  LDG.E R15, desc[UR16][R6.64+0x118] ;  /* 0x00011810060f7981 */ /* 0x000f68000c1e1900 */
[----:B------:R-:W5:Y:S04]  /*09e0*/  LDG.E R12, desc[UR16][R6.64+0xc4] ;  /* 0x0000c410060c7981 */ /* 0x000f68000c1e1900 */
[----:B------:R-:W5:Y:S01]  /*09f0*/  LDG.E R14, desc[UR16][R6.64+0x114] ;  /* 0x00011410060e7981 */ /* 0x000f62000c1e1900 */
[----:B------:R-:W-:Y:S01]  /*0a00*/  UIADD3 UR4, UPT, UPT, UR4, 0x4, URZ ;  /* 0x0000000404047890 */ /* 0x000fe2000fffe0ff */
[----:B--2---:R-:W-:-:S04]  /*0a10*/  FMUL R9, R4, R4 ;  /* 0x0000000404097220 */ /* 0x004fc80000400000 */
[----:B---3--:R-:W-:Y:S01]  /*0a20*/  FFMA R9, R2, R2, R9 ;  /* 0x0000000202097223 */ /* 0x008fe20000000009 */
[----:B----4-:R-:W-:-:S03]  /*0a30*/  FMUL R11, R10, R10 ;  /* 0x0000000a0a0b7220 */ /* 0x010fc60000400000 */
[----:B------:R-:W-:Y:S01]  /*0a40*/  FADD R9, R20, R9 ;  /* 0x0000000914097221 */ /* 0x000fe20000000000 */
[----:B-----5:R-:W-:Y:S01]  /*0a50*/  FFMA R8, R8, R8, R11 ;  /* 0x0000000808087223 */ /* 0x020fe2000000000b */
[----:B------:R-:W-:-:S03]  /*0a60*/  FMUL R13, R13, R13 ;  /* 0x0000000d0d0d7220 */ /* 0x000fc60000400000 */
[----:B------:R-:W-:Y:S01]  /*0a70*/  FADD R8, R9, R8 ;  /* 0x0000000809087221 */ /* 0x000fe20000000000 */
[----:B------:R-:W-:Y:S01]  /*0a80*/  FMUL R15, R15, R15 ;  /* 0x0000000f0f0f7220 */ /* 0x000fe20000400000 */
[----:B------:R-:W-:-:S03]  /*0a90*/  FFMA R13, R12, R12, R13 ;  /* 0x0000000c0c0d7223 */ /* 0x000fc6000000000d */
[----:B------:R-:W-:Y:S01]  /*0aa0*/  FFMA R15, R14, R14, R15 ;  /* 0x0000000e0e0f7223 */ /* 0x000fe2000000000f */
[----:B------:R-:W-:-:S04]  /*0ab0*/  FADD R8, R8, R13 ;  /* 0x0000000d08087221 */ /* 0x000fc80000000000 */
[----:B------:R-:W-:-:S07]  /*0ac0*/  FADD R20, R8, R15 ;  /* 0x0000000f08147221 */ /* 0x000fce0000000000 */
.L_x_32:
[----:B------:R-:W-:Y:S05]  /*0ad0*/  BRA.U !UP1, `(.L_x_29) ;  /* 0x0000000109ac7547 */ /* 0x000fea000b800000 */
[----:B------:R-:W-:Y:S02]  /*0ae0*/  UISETP.NE.AND UP0, UPT, UR6, 0x1, UPT ;  /* 0x000000010600788c */ /* 0x000fe4000bf05270 */
[----:B------:R-:W-:-:S04]  /*0af0*/  ULOP3.LUT UR5, UR8, 0x1, URZ, 0xc0, !UPT ;  /* 0x0000000108057892 */ /* 0x000fc8000f8ec0ff */
[----:B------:R-:W-:Y:S01]  /*0b00*/  UISETP.NE.U32.AND UP1, UPT, UR5, 0x1, UPT ;  /* 0x000000010500788c */ /* 0x000fe2000bf25070 */
[----:B------:R-:W-:-:S04]  /*0b10*/  PLOP3.LUT P1, PT, PT, PT, UP0, 0x80, 0x8 ;  /* 0x000000000008781c */ /* 0x000fc80003f2f008 */
[----:B------:R-:W0:Y:S01]  /*0b20*/  @UP0 LDCU.64 UR8, c[0x0][0x380] ;  /* 0x00007000ff0807ac */ /* 0x000e220008000a00 */
[----:B------:R-:W-:Y:S01]  /*0b30*/  PLOP3.LUT P0, PT, PT, PT, UP1, 0x80, 0x8 ;  /* 0x000000000008781c */ /* 0x000fe20003f0f018 */
[----:B------:R-:W1:Y:S04]  /*0b40*/  @UP0 LDCU UR5, c[0x0][0x390] ;  /* 0x00007200ff0507ac */ /* 0x000e680008000800 */
[----:B------:R-:W2:Y:S01]  /*0b50*/  @!UP1 LDCU UR6, c[0x0][0x390] ;  /* 0x00007200ff0697ac */ /* 0x000ea20008000800 */
[----:B------:R-:W3:Y:S01]  /*0b60*/  @!UP1 LDCU.64 UR10, c[0x0][0x380] ;  /* 0x00007000ff0a97ac */ /* 0x000ee20008000a00 */
[----:B0-----:R-:W-:Y:S02]  /*0b70*/  MOV R6, UR8 ;  /* 0x0000000800067c02 */ /* 0x001fe40008000f00 */
[----:B------:R-:W-:Y:S01]  /*0b80*/  MOV R7, UR9 ;  /* 0x0000000900077c02 */ /* 0x000fe20008000f00 */
[----:B-1----:R-:W-:-:S02]  /*0b90*/  @UP0 UIADD3 UR5, UPT, UPT, UR4, UR5, URZ ;  /* 0x0000000504050290 */ /* 0x002fc4000fffe0ff */
[----:B------:R-:W-:-:S04]  /*0ba0*/  @UP0 UIADD3 UR4, UPT, UPT, UR4, 0x2, URZ ;  /* 0x0000000204040890 */ /* 0x000fc8000fffe0ff */
[----:B------:R-:W-:Y:S01]  /*0bb0*/  @P1 IADD3 R9, P2, PT, R3, UR5, RZ ;  /* 0x0000000503091c10 */ /* 0x000fe2000ff5e0ff */
[----:B--2---:R-:W-:Y:S01]  /*0bc0*/  @!UP1 UIADD3 UR4, UPT, UPT, UR4, UR6, URZ ;  /* 0x0000000604049290 */ /* 0x004fe2000fffe0ff */
[----:B------:R-:W-:-:S03]  /*0bd0*/  MOV R2, UR5 ;  /* 0x0000000500027c02 */ /* 0x000fc60008000f00 */
[----:B------:R-:W-:Y:S01]  /*0be0*/  @P1 IMAD.WIDE.U32 R6, R9, 0x50, R6 ;  /* 0x0000005009061825 */ /* 0x000fe200078e0006 */
[-C--:B------:R-:W-:Y:S02]  /*0bf0*/  @P1 LEA.HI.X.SX32 R2, R2, R5.reuse, 0x1, P2 ;  /* 0x0000000502021211 */ /* 0x080fe400010f0eff */
[----:B------:R-:W-:Y:S02]  /*0c00*/  @!P0 IADD3 R9, P2, PT, R3, UR4, RZ ;  /* 0x0000000403098c10 */ /* 0x000fe4000ff5e0ff */
[----:B------:R-:W-:Y:S01]  /*0c10*/  MOV R4, UR4 ;  /* 0x0000000400047c02 */ /* 0x000fe20008000f00 */
[----:B------:R-:W-:Y:S01]  /*0c20*/  @P1 IMAD R11, R2, 0x50, RZ ;  /* 0x00000050020b1824 */ /* 0x000fe200078e02ff */
[----:B---3--:R-:W-:Y:S02]  /*0c30*/  MOV R2, UR10 ;  /* 0x0000000a00027c02 */ /* 0x008fe40008000f00 */
[----:B------:R-:W-:Y:S02]  /*0c40*/  MOV R3, UR11 ;  /* 0x0000000b00037c02 */ /* 0x000fe40008000f00 */
[----:B------:R-:W-:-:S02]  /*0c50*/  @!P0 LEA.HI.X.SX32 R5, R4, R5, 0x1, P2 ;  /* 0x0000000504058211 */ /* 0x000fc400010f0eff */
[----:B------:R-:W-:Y:S01]  /*0c60*/  @P1 IADD3 R7, PT, PT, R7, R11, RZ ;  /* 0x0000000b07071210 */ /* 0x000fe20007ffe0ff */
[----:B------:R-:W-:-:S04]  /*0c70*/  @!P0 IMAD.WIDE.U32 R2, R9, 0x50, R2 ;  /* 0x0000005009028825 */ /* 0x000fc800078e0002 */
[----:B------:R-:W-:Y:S01]  /*0c80*/  @!P0 IMAD R5, R5, 0x50, RZ ;  /* 0x0000005005058824 */ /* 0x000fe200078e02ff */
[----:B------:R-:W2:Y:S04]  /*0c90*/  @P1 LDG.E R9, desc[UR16][R6.64+0x28] ;  /* 0x0000281006091981 */ /* 0x000ea8000c1e1900 */
[----:B------:R-:W-:Y:S01]  /*0ca0*/  @!P0 IADD3 R3, PT, PT, R3, R5, RZ ;  /* 0x0000000503038210 */ /* 0x000fe20007ffe0ff */
[----:B------:R-:W3:Y:S04]  /*0cb0*/  @P1 LDG.E R11, desc[UR16][R6.64+0x78] ;  /* 0x00007810060b1981 */ /* 0x000ee8000c1e1900 */
[----:B------:R-:W4:Y:S04]  /*0cc0*/  @P1 LDG.E R8, desc[UR16][R6.64+0x24] ;  /* 0x0000241006081981 */ /* 0x000f28000c1e1900 */
[----:B------:R-:W5:Y:S04]  /*0cd0*/  @P1 LDG.E R10, desc[UR16][R6.64+0x74] ;  /* 0x00007410060a1981 */ /* 0x000f68000c1e1900 */
[----:B------:R-:W5:Y:S04]  /*0ce0*/  @!P0 LDG.E R5, desc[UR16][R2.64+0x28] ;  /* 0x0000281002058981 */ /* 0x000f68000c1e1900 */
[----:B------:R-:W5:Y:S01]  /*0cf0*/  @!P0 LDG.E R4, desc[UR16][R2.64+0x24] ;  /* 0x0000241002048981 */ /* 0x000f62000c1e1900 */
[----:B--2---:R-:W-:Y:S01]  /*0d00*/  @P1 FMUL R9, R9, R9 ;  /* 0x0000000909091220 */ /* 0x004fe20000400000 */
[----:B---3--:R-:W-:-:S03]  /*0d10*/  @P1 FMUL R11, R11, R11 ;  /* 0x0000000b0b0b1220 */ /* 0x008fc60000400000 */
[----:B----4-:R-:W-:Y:S01]  /*0d20*/  @P1 FFMA R9, R8, R8, R9 ;  /* 0x0000000808091223 */ /* 0x010fe20000000009 */
[----:B-----5:R-:W-:-:S03]  /*0d30*/  @P1 FFMA R10, R10, R10, R11 ;  /* 0x0000000a0a0a1223 */ /* 0x020fc6000000000b */
[----:B------:R-:W-:Y:S01]  /*0d40*/  @P1 FADD R9, R20, R9 ;  /* 0x0000000914091221 */ /* 0x000fe20000000000 */
[----:B------:R-:W-:-:S03]  /*0d50*/  @!P0 FMUL R5, R5, R5 ;  /* 0x0000000505058220 */ /* 0x000fc60000400000 */
[----:B------:R-:W-:Y:S01]  /*0d60*/  @P1 FADD R20, R9, R10 ;  /* 0x0000000a09141221 */ /* 0x000fe20000000000 */
[----:B------:R-:W-:-:S04]  /*0d70*/  @!P0 FFMA R5, R4, R4, R5 ;  /* 0x0000000404058223 */ /* 0x000fc80000000005 */
[----:B------:R-:W-:-:S07]  /*0d80*/  @!P0 FADD R20, R20, R5 ;  /* 0x0000000514148221 */ /* 0x000fce0000000000 */
.L_x_29:
[----:B------:R-:W0:Y:S02]  /*0d90*/  LDC.64 R2, c[0x0][0x398] ;  /* 0x0000e600ff027b82 */ /* 0x000e240000000a00 */
[----:B0-----:R-:W-:-:S05]  /*0da0*/  IMAD.WIDE R2, R0, 0x4, R2 ;  /* 0x0000000400027825 */ /* 0x001fca00078e0202 */
[----:B------:R-:W-:Y:S01]  /*0db0*/  STG.E desc[UR16][R2.64], R20 ;  /* 0x0000001402007986 */ /* 0x000fe2000c101910 */
[----:B------:R-:W-:Y:S05]  /*0dc0*/  EXIT ;  /* 0x000000000000794d */ /* 0x000fea0003800000 */
.L_x_33:
        /* <DEDUP_REMOVED lines=11> */
.L_x_511:


//--------------------- .text._Z18applyOutputMZIMeshP13OpticalNeuroniiiiPKfS2_S2_S2_S2_S2_PKiiP17curandStateXORWOWf --------------------------
	.section	.text._Z18applyOutputMZIMeshP13OpticalNeuroniiiiPKfS2_S2_S2_S2_S2_PKiiP17curandStateXORWOWf,"ax",@progbits
	.align	128
        .global         _Z18applyOutputMZIMeshP13OpticalNeuroniiiiPKfS2_S2_S2_S2_S2_PKiiP17curandStateXORWOWf
        .type           _Z18applyOutputMZIMeshP13OpticalNeuroniiiiPKfS2_S2_S2_S2_S2_PKiiP17curandStateXORWOWf,@function
        .size           _Z18applyOutputMZIMeshP13OpticalNeuroniiiiPKfS2_S2_S2_S2_S2_PKiiP17curandStateXORWOWf,(.L_x_496 - _Z18applyOutputMZIMeshP13OpticalNeuroniiiiPKfS2_S2_S2_S2_S2_PKiiP17curandStateXORWOWf)
        .other          _Z18applyOutputMZIMeshP13OpticalNeuroniiiiPKfS2_S2_S2_S2_S2_PKiiP17curandStateXORWOWf,@"STO_CUDA_ENTRY STV_DEFAULT"
_Z18applyOutputMZIMeshP13OpticalNeuroniiiiPKfS2_S2_S2_S2_S2_PKiiP17curandStateXORWOWf:
.text._Z18applyOutputMZIMeshP13OpticalNeuroniiiiPKfS2_S2_S2_S2_S2_PKiiP17curandStateXORWOWf:
[----:B------:R-:W0:Y:S01]  /*0000*/  LDC R1, c[0x0][0x37c] ;  /* 0x0000df00ff017b82 */ /* 0x000e220000000800 */
[----:B------:R-:W1:Y:S07]  /*0010*/  S2R R3, SR_TID.X ;  /* 0x0000000000037919 */ /* 0x000e6e0000002100 */
[----:B------:R-:W1:Y:S01]  /*0020*/  S2UR UR4, SR_CTAID.X ;  /* 0x00000000000479c3 */ /* 0x000e620000002500 */
[----:B------:R-:W2:Y:S01]  /*0030*/  LDCU UR5, c[0x0][0x38c] ;  /* 0x00007180ff0577ac */ /* 0x000ea20008000800 */
[----:B0-----:R-:W-:-:S04]  /*0040*/  IADD3 R1, PT, PT, R1, -0xe0, RZ ;  /* 0xffffff2001017810 */ /* 0x001fc80007ffe0ff */
[C---:B------:R-:W-:Y:S02]  /*0050*/  R2UR UR21, R1.reuse ;  /* 0x00000000011572ca */ /* 0x040fe400000e0000 */
[----:B------:R-:W1:Y:S01]  /*0060*/  LDC R20, c[0x0][0x360] ;  /* 0x0000d800ff147b82 */ /* 0x000e620000000800 */
[----:B------:R-:W-:Y:S01]  /*0070*/  R2UR UR7, R1 ;  /* 0x00000000010772ca */ /* 0x000fe200000e0000 */
[----:B-1----:R-:W-:-:S05]  /*0080*/  IMAD R20, R20, UR4, R3 ;  /* 0x0000000414147c24 */ /* 0x002fca000f8e0203 */
[----:B--2---:R-:W-:-:S13]  /*0090*/  ISETP.GE.AND P0, PT, R20, UR5, PT ;  /* 0x0000000514007c0c */ /* 0x004fda000bf06270 */
[----:B------:R-:W-:Y:S05]  /*00a0*/  @P0 EXIT ;  /* 0x000000000000094d */ /* 0x000fea0003800000 */
[----:B------:R-:W0:Y:S01]  /*00b0*/  LDCU UR5, c[0x0][0x394] ;  /* 0x00007280ff0577ac */ /* 0x000e220008000800 */
[----:B------:R-:W1:Y:S01]  /*00c0*/  LDC.64 R22, c[0x0][0x380] ;  /* 0x0000e000ff167b82 */ /* 0x000e620000000a00 */
[----:B------:R2:W-:Y:S01]  /*00d0*/  STL.128 [R1+0x20], RZ ;  /* 0x000020ff01007387 */ /* 0x0005e20000100c00 */
[----:B------:R-:W3:Y:S03]  /*00e0*/  LDCU UR4, c[0x0][0x388] ;  /* 0x00007100ff0477ac */ /* 0x000ee60008000800 */
[----:B------:R2:W-:Y:S01]  /*00f0*/  STL.128 [R1+0x30], RZ ;  /* 0x000030ff01007387 */ /* 0x0005e20000100c00 */
[----:B------:R-:W-:-:S03]  /*0100*/  UIADD3 UR6, UPT, UPT, UR7, 0x20, URZ ;  /* 0x0000002007067890 */ /* 0x000fc6000fffe0ff */
[----:B------:R2:W-:Y:S01]  /*0110*/  STL.128 [R1+0x40], RZ ;  /* 0x000040ff01007387 */ /* 0x0005e20000100c00 */
[----:B------:R-:W4:Y:S03]  /*0120*/  LDCU.64 UR18, c[0x0][0x358] ;  /* 0x00006b00ff1277ac */ /* 0x000f260008000a00 */
[----:B------:R2:W-:Y:S01]  /*0130*/  STL.128 [R1+0x50], RZ ;  /* 0x000050ff01007387 */ /* 0x0005e20000100c00 */
[----:B------:R-:W-:-:S03]  /*0140*/  UIADD3 UR7, UPT, UPT, UR7, 0x30, URZ ;  /* 0x0000003007077890 */ /* 0x000fc6000fffe0ff */
[----:B------:R2:W-:Y:S01]  /*0150*/  STL.128 [R1+0x60], RZ ;  /* 0x000060ff01007387 */ /* 0x0005e20000100c00 */
[----:B0-----:R-:W-:-:S03]  /*0160*/  UISETP.GE.AND UP0, UPT, UR5, 0x1, UPT ;  /* 0x000000010500788c */ /* 0x001fc6000bf06270 */
[----:B------:R2:W-:Y:S01]  /*0170*/  STL.128 [R1+0x70], RZ ;  /* 0x000070ff01007387 */ /* 0x0005e20000100c00 */
[----:B---3--:R-:W-:-:S03]  /*0180*/  IMAD R20, R20, UR4, RZ ;  /* 0x0000000414147c24 */ /* 0x008fc6000f8e02ff */
[----:B------:R2:W-:Y:S01]  /*0190*/  STL.128 [R1+0x80], RZ ;  /* 0x000080ff01007387 */ /* 0x0005e20000100c00 */
[----:B-1----:R-:W-:-:S03]  /*01a0*/  IMAD.WIDE R22, R20, 0x50, R22 ;  /* 0x0000005014167825 */ /* 0x002fc600078e0216 */
[----:B------:R2:W-:Y:S01]  /*01b0*/  STL.128 [R1+0x90], RZ ;  /* 0x000090ff01007387 */ /* 0x0005e20000100c00 */
[----:B----4-:R-:W-:Y:S05]  /*01c0*/  BRA.U !UP0, `(.L_x_34) ;  /* 0x0000000508f07547 */ /* 0x010fea000b800000 */
[----:B------:R-:W-:Y:S01]  /*01d0*/  UISETP.GE.U32.AND UP0, UPT, UR5, 0x10, UPT ;  /* 0x000000100500788c */ /* 0x000fe2000bf06070 */
[----:B------:R-:W-:Y:S01]  /*01e0*/  HFMA2 R3, -RZ, RZ, 0, 0 ;  /* 0x00000000ff037431 */ /* 0x000fe200000001ff */
[----:B------:R-:W-:-:S04]  /*01f0*/  ULOP3.LUT UR4, UR5, 0xf, URZ, 0xc0, !UPT ;  /* 0x0000000f05047892 */ /* 0x000fc8000f8ec0ff */
[----:B------:R-:W-:-:S03]  /*0200*/  UISETP.NE.AND UP1, UPT, UR4, URZ, UPT ;  /* 0x000000ff0400728c */ /* 0x000fc6000bf25270 */
[----:B------:R-:W-:Y:S08]  /*0210*/  BRA.U !UP0, `(.L_x_35) ;  /* 0x0000000108c87547 */ /* 0x000ff0000b800000 */
[----:B------:R-:W-:Y:S01]  /*0220*/  ULOP3.LUT UR8, UR5, 0x7ffffff0, URZ, 0xc0, !UPT ;  /* 0x7ffffff005087892 */ /* 0x000fe2000f8ec0ff */
[----:B------:R-:W-:Y:S01]  /*0230*/  IMAD.MOV.U32 R0, RZ, RZ, RZ ;  /* 0x000000ffff007224 */ /* 0x000fe200078e00ff */
[----:B------:R-:W0:Y:S04]  /*0240*/  LDCU UR9, c[0x0][0x390] ;  /* 0x00007200ff0977ac */ /* 0x000e280008000800 */
[----:B------:R-:W-:-:S07]  /*0250*/  MOV R3, UR8 ;  /* 0x0000000800037c02 */ /* 0x000fce0008000f00 */
.L_x_36:
[----:B0-----:R-:W-:-:S05]  /*0260*/  IADD3 R25, PT, PT, R0, UR9, RZ ;  /* 0x0000000900197c10 */ /* 0x001fca000fffe0ff */
[----:B------:R-:W-:-:S05]  /*0270*/  IMAD.WIDE R24, R25, 0x50, R22 ;  /* 0x0000005019187825 */ /* 0x000fca00078e0216 */
[----:B-1----:R-:W3:Y:S04]  /*0280*/  LDG.E R4, desc[UR18][R24.64+0x24] ;  /* 0x0000241218047981 */ /* 0x002ee8000c1e1900 */
[----:B------:R-:W3:Y:S04]  /*0290*/  LDG.E R5, desc[UR18][R24.64+0x28] ;  /* 0x0000281218057981 */ /* 0x000ee8000c1e1900 */
[----:B------:R-:W3:Y:S04]  /*02a0*/  LDG.E R6, desc[UR18][R24.64+0x74] ;  /* 0x0000741218067981 */ /* 0x000ee8000c1e1900 */
[----:B------:R-:W3:Y:S04]  /*02b0*/  LDG.E R7, desc[UR18][R24.64+0x78] ;  /* 0x0000781218077981 */ /* 0x000ee8000c1e1900 */
[----:B------:R-:W4:Y:S04]  /*02c0*/  LDG.E R8, desc[UR18][R24.64+0xc4] ;  /* 0x0000c41218087981 */ /* 0x000f28000c1e1900 */
[----:B------:R-:W4:Y:S04]  /*02d0*/  LDG.E R9, desc[UR18][R24.64+0xc8] ;  /* 0x0000c81218097981 */ /* 0x000f28000c1e1900 */
[----:B------:R-:W4:Y:S04]  /*02e0*/  LDG.E R10, desc[UR18][R24.64+0x114] ;  /* 0x00011412180a7981 */ /* 0x000f28000c1e1900 */
[----:B------:R-:W4:Y:S04]  /*02f0*/  LDG.E R11, desc[UR18][R24.64+0x118] ;  /* 0x00011812180b7981 */ /* 0x000f28000c1e1900 */
[----:B------:R-:W5:Y:S04]  /*0300*/  LDG.E R12, desc[UR18][R24.64+0x164] ;  /* 0x00016412180c7981 */ /* 0x000f68000c1e1900 */
[----:B------:R-:W5:Y:S04]  /*0310*/  LDG.E R13, desc[UR18][R24.64+0x168] ;  /* 0x00016812180d7981 */ /* 0x000f68000c1e1900 */
[----:B------:R-:W5:Y:S04]  /*0320*/  LDG.E R14, desc[UR18][R24.64+0x1b4] ;  /* 0x0001b412180e7981 */ /* 0x000f68000c1e1900 */
[----:B------:R-:W5:Y:S04]  /*0330*/  LDG.E R15, desc[UR18][R24.64+0x1b8] ;  /* 0x0001b812180f7981 */ /* 0x000f68000c1e1900 */
[----:B------:R-:W2:Y:S04]  /*0340*/  LDG.E R16, desc[UR18][R24.64+0x204] ;  /* 0x0002041218107981 */ /* 0x000ea8000c1e1900 */
[----:B------:R-:W2:Y:S04]  /*0350*/  LDG.E R17, desc[UR18][R24.64+0x208] ;  /* 0x0002081218117981 */ /* 0x000ea8000c1e1900 */
[----:B------:R-:W2:Y:S04]  /*0360*/  LDG.E R18, desc[UR18][R24.64+0x254] ;  /* 0x0002541218127981 */ /* 0x000ea8000c1e1900 */
[----:B------:R-:W2:Y:S01]  /*0370*/  LDG.E R19, desc[UR18][R24.64+0x258] ;  /* 0x0002581218137981 */ /* 0x000ea2000c1e1900 */
[----:B------:R-:W-:-:S05]  /*0380*/  LEA R2, R0, UR6, 0x3 ;  /* 0x0000000600027c11 */ /* 0x000fca000f8e18ff */
[----:B---3--:R0:W-:Y:S04]  /*0390*/  STL.128 [R2], R4 ;  /* 0x0000000402007387 */ /* 0x0081e80000100c00 */
[----:B----4-:R1:W-:Y:S04]  /*03a0*/  STL.128 [R2+0x10], R8 ;  /* 0x0000100802007387 */ /* 0x0103e80000100c00 */
[----:B0-----:R-:W3:Y:S04]  /*03b0*/  LDG.E R4, desc[UR18][R24.64+0x2a4] ;  /* 0x0002a41218047981 */ /* 0x001ee8000c1e1900 */
[----:B------:R-:W3:Y:S04]  /*03c0*/  LDG.E R5, desc[UR18][R24.64+0x2a8] ;  /* 0x0002a81218057981 */ /* 0x000ee8000c1e1900 */
[----:B------:R-:W3:Y:S04]  /*03d0*/  LDG.E R6, desc[UR18][R24.64+0x2f4] ;  /* 0x0002f41218067981 */ /* 0x000ee8000c1e1900 */
[----:B-----5:R0:W-:Y:S04]  /*03e0*/  STL.128 [R2+0x20], R12 ;  /* 0x0000200c02007387 */ /* 0x0201e80000100c00 */
[----:B------:R-:W3:Y:S04]  /*03f0*/  LDG.E R7, desc[UR18][R24.64+0x2f8] ;  /* 0x0002f81218077981 */ /* 0x000ee8000c1e1900 */
[----:B-1----:R-:W4:Y:S04]  /*0400*/  LDG.E R8, desc[UR18][R24.64+0x344] ;  /* 0x0003441218087981 */ /* 0x002f28000c1e1900 */
[----:B------:R-:W4:Y:S04]  /*0410*/  LDG.E R9, desc[UR18][R24.64+0x348] ;  /* 0x0003481218097981 */ /* 0x000f28000c1e1900 */
[----:B--2---:R1:W-:Y:S04]  /*0420*/  STL.128 [R2+0x30], R16 ;  /* 0x0000301002007387 */ /* 0x0043e80000100c00 */
[----:B------:R-:W4:Y:S04]  /*0430*/  LDG.E R10, desc[UR18][R24.64+0x394] ;  /* 0x00039412180a7981 */ /* 0x000f28000c1e1900 */
[----:B------:R-:W4:Y:S04]  /*0440*/  LDG.E R11, desc[UR18][R24.64+0x398] ;  /* 0x00039812180b7981 */ /* 0x000f28000c1e1900 */
[----:B0-----:R-:W2:Y:S04]  /*0450*/  LDG.E R12, desc[UR18][R24.64+0x3e4] ;  /* 0x0003e412180c7981 */ /* 0x001ea8000c1e1900 */
[----:B------:R-:W2:Y:S04]  /*0460*/  LDG.E R13, desc[UR18][R24.64+0x3e8] ;  /* 0x0003e812180d7981 */ /* 0x000ea8000c1e1900 */
[----:B------:R-:W2:Y:S04]  /*0470*/  LDG.E R14, desc[UR18][R24.64+0x434] ;  /* 0x00043412180e7981 */ /* 0x000ea8000c1e1900 */
[----:B------:R-:W2:Y:S04]  /*0480*/  LDG.E R15, desc[UR18][R24.64+0x438] ;  /* 0x00043812180f7981 */ /* 0x000ea8000c1e1900 */
[----:B-1----:R-:W5:Y:S04]  /*0490*/  LDG.E R16, desc[UR18][R24.64+0x484] ;  /* 0x0004841218107981 */ /* 0x002f68000c1e1900 */
[----:B------:R-:W5:Y:S04]  /*04a0*/  LDG.E R17, desc[UR18][R24.64+0x488] ;  /* 0x0004881218117981 */ /* 0x000f68000c1e1900 */
[----:B------:R-:W5:Y:S04]  /*04b0*/  LDG.E R18, desc[UR18][R24.64+0x4d4] ;  /* 0x0004d41218127981 */ /* 0x000f68000c1e1900 */
[----:B------:R-:W5:Y:S01]  /*04c0*/  LDG.E R19, desc[UR18][R24.64+0x4d8] ;  /* 0x0004d81218137981 */ /* 0x000f62000c1e1900 */
[----:B------:R-:W-:-:S05]  /*04d0*/  VIADD R0, R0, 0x10 ;  /* 0x0000001000007836 */ /* 0x000fca0000000000 */
[----:B------:R-:W-:Y:S01]  /*04e0*/  ISETP.NE.AND P0, PT, R0, R3, PT ;  /* 0x000000030000720c */ /* 0x000fe20003f05270 */
[----:B---3--:R1:W-:Y:S04]  /*04f0*/  STL.128 [R2+0x40], R4 ;  /* 0x0000400402007387 */ /* 0x0083e80000100c00 */
[----:B----4-:R1:W-:Y:S04]  /*0500*/  STL.128 [R2+0x50], R8 ;  /* 0x0000500802007387 */ /* 0x0103e80000100c00 */
[----:B--2---:R1:W-:Y:S04]  /*0510*/  STL.128 [R2+0x60], R12 ;  /* 0x0000600c02007387 */ /* 0x0043e80000100c00 */
[----:B-----5:R1:W-:Y:S01]  /*0520*/  STL.128 [R2+0x70], R16 ;  /* 0x0000701002007387 */ /* 0x0203e20000100c00 */
[----:B------:R-:W-:Y:S05]  /*0530*/  @P0 BRA `(.L_x_36) ;  /* 0xfffffffc00480947 */ /* 0x000fea000383ffff */
.L_x_35:
[----:B------:R-:W-:Y:S05]  /*0540*/  BRA.U !UP1, `(.L_x_34) ;  /* 0x0000000509107547 */ /* 0x000fea000b800000 */
[----:B------:R-:W-:Y:S02]  /*0550*/  UISETP.GE.U32.AND UP0, UPT, UR4, 0x8, UPT ;  /* 0x000000080400788c */ /* 0x000fe4000bf06070 */
[----:B------:R-:W-:-:S04]  /*0560*/  ULOP3.LUT UR8, UR5, 0x7, URZ, 0xc0, !UPT ;  /* 0x0000000705087892 */ /* 0x000fc8000f8ec0ff */
[----:B------:R-:W-:-:S03]  /*0570*/  UISETP.NE.AND UP1, UPT, UR8, URZ, UPT ;  /* 0x000000ff0800728c */ /* 0x000fc6000bf25270 */
[----:B------:R-:W-:Y:S08]  /*0580*/  BRA.U !UP0, `(.L_x_37) ;  /* 0x0000000108747547 */ /* 0x000ff0000b800000 */
[----:B------:R-:W1:Y:S02]  /*0590*/  LDCU UR4, c[0x0][0x390] ;  /* 0x00007200ff0477ac */ /* 0x000e640008000800 */
[----:B-1----:R-:W-:-:S05]  /*05a0*/  IADD3 R5, PT, PT, R3, UR4, RZ ;  /* 0x0000000403057c10 */ /* 0x002fca000fffe0ff */
[----:B------:R-:W-:-:S05]  /*05b0*/  IMAD.WIDE R4, R5, 0x50, R22 ;  /* 0x0000005005047825 */ /* 0x000fca00078e0216 */
[----:B------:R-:W3:Y:S04]  /*05c0*/  LDG.E R6, desc[UR18][R4.64+0x24] ;  /* 0x0000241204067981 */ /* 0x000ee8000c1e1900 */
[----:B------:R-:W3:Y:S04]  /*05d0*/  LDG.E R7, desc[UR18][R4.64+0x28] ;  /* 0x0000281204077981 */ /* 0x000ee8000c1e1900 */
[----:B------:R-:W4:Y:S04]  /*05e0*/  LDG.E R8, desc[UR18][R4.64+0x74] ;  /* 0x0000741204087981 */ /* 0x000f28000c1e1900 */
[----:B------:R-:W4:Y:S04]  /*05f0*/  LDG.E R9, desc[UR18][R4.64+0x78] ;  /* 0x0000781204097981 */ /* 0x000f28000c1e1900 */
[----:B------:R-:W5:Y:S04]  /*0600*/  LDG.E R10, desc[UR18][R4.64+0xc4] ;  /* 0x0000c412040a7981 */ /* 0x000f68000c1e1900 */
[----:B------:R-:W5:Y:S04]  /*0610*/  LDG.E R11, desc[UR18][R4.64+0xc8] ;  /* 0x0000c812040b7981 */ /* 0x000f68000c1e1900 */
[----:B------:R-:W2:Y:S04]  /*0620*/  LDG.E R12, desc[UR18][R4.64+0x114] ;  /* 0x00011412040c7981 */ /* 0x000ea8000c1e1900 */
        /* <DEDUP_REMOVED lines=8> */
[----:B------:R-:W2:Y:S01]  /*06b0*/  LDG.E R25, desc[UR18][R4.64+0x258] ;  /* 0x0002581204197981 */ /* 0x000ea2000c1e1900 */
[----:B------:R-:W-:-:S02]  /*06c0*/  LEA R0, R3, UR6, 0x3 ;  /* 0x0000000603007c11 */ /* 0x000fc4000f8e18ff */
[----:B------:R-:W-:-:S03]  /*06d0*/  IADD3 R3, PT, PT, R3, 0x8, RZ ;  /* 0x0000000803037810 */ /* 0x000fc60007ffe0ff */
[----:B---3--:R0:W-:Y:S04]  /*06e0*/  STL.64 [R0], R6 ;  /* 0x0000000600007387 */ /* 0x0081e80000100a00 */
[----:B----4-:R0:W-:Y:S04]  /*06f0*/  STL.64 [R0+0x8], R8 ;  /* 0x0000080800007387 */ /* 0x0101e80000100a00 */
[----:B-----5:R0:W-:Y:S04]  /*0700*/  STL.64 [R0+0x10], R10 ;  /* 0x0000100a00007387 */ /* 0x0201e80000100a00 */
[----:B--2---:R0:W-:Y:S04]  /*0710*/  STL.64 [R0+0x18], R12 ;  /* 0x0000180c00007387 */ /* 0x0041e80000100a00 */
[----:B------:R0:W-:Y:S04]  /*0720*/  STL.64 [R0+0x20], R14 ;  /* 0x0000200e00007387 */ /* 0x0001e80000100a00 */
[----:B------:R0:W-:Y:S04]  /*0730*/  STL.64 [R0+0x28], R16 ;  /* 0x0000281000007387 */ /* 0x0001e80000100a00 */
[----:B------:R0:W-:Y:S04]  /*0740*/  STL.64 [R0+0x30], R18 ;  /* 0x0000301200007387 */ /* 0x0001e80000100a00 */
[----:B------:R0:W-:Y:S02]  /*0750*/  STL.64 [R0+0x38], R24 ;  /* 0x0000381800007387 */ /* 0x0001e40000100a00 */
.L_x_37:
[----:B------:R-:W-:Y:S05]  /*0760*/  BRA.U !UP1, `(.L_x_34) ;  /* 0x0000000109887547 */ /* 0x000fea000b800000 */
[----:B------:R-:W-:Y:S02]  /*0770*/  UISETP.GE.U32.AND UP0, UPT, UR8, 0x4, UPT ;  /* 0x000000040800788c */ /* 0x000fe4000bf06070 */
[----:B------:R-:W-:-:S04]  /*0780*/  ULOP3.LUT UR5, UR5, 0x3, URZ, 0xc0, !UPT ;  /* 0x0000000305057892 */ /* 0x000fc8000f8ec0ff */
[----:B------:R-:W-:-:S03]  /*0790*/  UISETP.NE.AND UP1, UPT, UR5, URZ, UPT ;  /* 0x000000ff0500728c */ /* 0x000fc6000bf25270 */
[----:B------:R-:W-:Y:S08]  /*07a0*/  BRA.U !UP0, `(.L_x_38) ;  /* 0x0000000108447547 */ /* 0x000ff0000b800000 */
[----:B------:R-:W1:Y:S02]  /*07b0*/  LDCU UR4, c[0x0][0x390] ;  /* 0x00007200ff0477ac */ /* 0x000e640008000800 */
[----:B-1----:R-:W-:-:S04]  /*07c0*/  VIADD R5, R3, UR4 ;  /* 0x0000000403057c36 */ /* 0x002fc80008000000 */
[----:B------:R-:W-:-:S05]  /*07d0*/  IMAD.WIDE R4, R5, 0x50, R22 ;  /* 0x0000005005047825 */ /* 0x000fca00078e0216 */
[----:B0-----:R-:W3:Y:S04]  /*07e0*/  LDG.E R6, desc[UR18][R4.64+0x24] ;  /* 0x0000241204067981 */ /* 0x001ee8000c1e1900 */
[----:B------:R-:W3:Y:S04]  /*07f0*/  LDG.E R7, desc[UR18][R4.64+0x28] ;  /* 0x0000281204077981 */ /* 0x000ee8000c1e1900 */
[----:B------:R-:W4:Y:S04]  /*0800*/  LDG.E R8, desc[UR18][R4.64+0x74] ;  /* 0x0000741204087981 */ /* 0x000f28000c1e1900 */
[----:B------:R-:W4:Y:S04]  /*0810*/  LDG.E R9, desc[UR18][R4.64+0x78] ;  /* 0x0000781204097981 */ /* 0x000f28000c1e1900 */
[----:B------:R-:W5:Y:S04]  /*0820*/  LDG.E R10, desc[UR18][R4.64+0xc4] ;  /* 0x0000c412040a7981 */ /* 0x000f68000c1e1900 */
[----:B------:R-:W5:Y:S04]  /*0830*/  LDG.E R11, desc[UR18][R4.64+0xc8] ;  /* 0x0000c812040b7981 */ /* 0x000f68000c1e1900 */
[----:B------:R-:W2:Y:S04]  /*0840*/  LDG.E R12, desc[UR18][R4.64+0x114] ;  /* 0x00011412040c7981 */ /* 0x000ea8000c1e1900 */
[----:B------:R-:W2:Y:S01]  /*0850*/  LDG.E R13, desc[UR18][R4.64+0x118] ;  /* 0x00011812040d7981 */ /* 0x000ea2000c1e1900 */
[----:B------:R-:W-:-:S02]  /*0860*/  LEA R0, R3, UR6, 0x3 ;  /* 0x0000000603007c11 */ /* 0x000fc4000f8e18ff */
[----:B------:R-:W-:-:S03]  /*0870*/  IADD3 R3, PT, PT, R3, 0x4, RZ ;  /* 0x0000000403037810 */ /* 0x000fc60007ffe0ff */
[----:B---3--:R3:W-:Y:S04]  /*0880*/  STL.64 [R0], R6 ;  /* 0x0000000600007387 */ /* 0x0087e80000100a00 */
[----:B----4-:R3:W-:Y:S04]  /*0890*/  STL.64 [R0+0x8], R8 ;  /* 0x0000080800007387 */ /* 0x0107e80000100a00 */
[----:B-----5:R3:W-:Y:S04]  /*08a0*/  STL.64 [R0+0x10], R10 ;  /* 0x0000100a00007387 */ /* 0x0207e80000100a00 */
[----:B--2---:R3:W-:Y:S02]  /*08b0*/  STL.64 [R0+0x18], R12 ;  /* 0x0000180c00007387 */ /* 0x0047e40000100a00 */
.L_x_38:
[----:B------:R-:W-:Y:S05]  /*08c0*/  BRA.U !UP1, `(.L_x_34) ;  /* 0x0000000109307547 */ /* 0x000fea000b800000 */
[----:B------:R-:W4:Y:S01]  /*08d0*/  LDCU UR8, c[0x0][0x390] ;  /* 0x00007200ff0877ac */ /* 0x000f220008000800 */
[----:B------:R-:W-:-:S05]  /*08e0*/  UMOV UR4, URZ ;  /* 0x000000ff00047c82 */ /* 0x000fca0008000000 */
.L_x_39:
[----:B-1--4-:R-:W-:-:S05]  /*08f0*/  IADD3 R5, PT, PT, R3, UR8, RZ ;  /* 0x0000000803057c10 */ /* 0x012fca000fffe0ff */
[----:B------:R-:W-:-:S05]  /*0900*/  IMAD.WIDE R4, R5, 0x50, R22 ;  /* 0x0000005005047825 */ /* 0x000fca00078e0216 */
[----:B0--3--:R-:W3:Y:S04]  /*0910*/  LDG.E R6, desc[UR18][R4.64+0x24] ;  /* 0x0000241204067981 */ /* 0x009ee8000c1e1900 */
[----:B------:R-:W3:Y:S01]  /*0920*/  LDG.E R7, desc[UR18][R4.64+0x28] ;  /* 0x0000281204077981 */ /* 0x000ee2000c1e1900 */
[C---:B------:R-:W-:Y:S01]  /*0930*/  LEA R0, R3.reuse, UR6, 0x3 ;  /* 0x0000000603007c11 */ /* 0x040fe2000f8e18ff */
[----:B------:R-:W-:Y:S01]  /*0940*/  UIADD3 UR4, UPT, UPT, UR4, 0x1, URZ ;  /* 0x0000000104047890 */ /* 0x000fe2000fffe0ff */
[----:B------:R-:W-:-:S03]  /*0950*/  VIADD R3, R3, 0x1 ;  /* 0x0000000103037836 */ /* 0x000fc60000000000 */
[----:B------:R-:W-:Y:S01]  /*0960*/  UISETP.NE.AND UP0, UPT, UR4, UR5, UPT ;  /* 0x000000050400728c */ /* 0x000fe2000bf05270 */
[----:B---3--:R0:W-:Y:S08]  /*0970*/  STL.64 [R0], R6 ;  /* 0x0000000600007387 */ /* 0x0081f00000100a00 */
[----:B------:R-:W-:Y:S05]  /*0980*/  BRA.U UP0, `(.L_x_39) ;  /* 0xfffffffd00d87547 */ /* 0x000fea000b83ffff */
.L_x_34:
[----:B------:R-:W4:Y:S02]  /*0990*/  LDCU UR4, c[0x0][0x3d0] ;  /* 0x00007a00ff0477ac */ /* 0x000f240008000800 */
[----:B----4-:R-:W-:-:S09]  /*09a0*/  UISETP.GE.AND UP0, UPT, UR4, 0x1, UPT ;  /* 0x000000010400788c */ /* 0x010fd2000bf06270 */
[----:B------:R-:W-:Y:S05]  /*09b0*/  BRA.U !UP0, `(.L_x_40) ;  /* 0x0000001908647547 */ /* 0x000fea000b800000 */
[----:B-1----:R-:W1:Y:S02]  /*09c0*/  LDC.64 R2, c[0x0][0x3c8] ;  /* 0x0000f200ff027b82 */ /* 0x002e640000000a00 */
[----:B-1----:R-:W4:Y:S01]  /*09d0*/  LDG.E R2, desc[UR18][R2.64] ;  /* 0x0000001202027981 */ /* 0x002f22000c1e1900 */
[----:B------:R-:W-:Y:S01]  /*09e0*/  UMOV UR4, URZ ;  /* 0x000000ff00047c82 */ /* 0x000fe20008000000 */
[----:B----4-:R-:W-:-:S15]  /*09f0*/  R2UR UR16, R2 ;  /* 0x00000000021072ca */ /* 0x010fde00000e0000 */
.L_x_52:
[----:B-1----:R-:W1:Y:S02]  /*0a00*/  LDCU.64 UR8, c[0x0][0x3c8] ;  /* 0x00007900ff0877ac */ /* 0x002e640008000a00 */
[----:B-1----:R-:W-:-:S06]  /*0a10*/  UIMAD.WIDE.U32 UR8, UR4, 0x4, UR8 ;  /* 0x00000004040878a5 */ /* 0x002fcc000f8e0008 */
[----:B------:R-:W-:Y:S02]  /*0a20*/  MOV R2, UR8 ;  /* 0x0000000800027c02 */ /* 0x000fe40008000f00 */
[----:B------:R-:W-:-:S03]  /*0a30*/  MOV R3, UR9 ;  /* 0x0000000900037c02 */ /* 0x000fc60008000f00 */
[----:B------:R-:W1:Y:S02]  /*0a40*/  LDCU UR8, c[0x0][0x3d0] ;  /* 0x00007a00ff0877ac */ /* 0x000e640008000800 */
[----:B------:R-:W4:Y:S01]  /*0a50*/  LDG.E R2, desc[UR18][R2.64+0x4] ;  /* 0x0000041202027981 */ /* 0x000f22000c1e1900 */
[----:B------:R-:W-:Y:S01]  /*0a60*/  MOV R5, UR4 ;  /* 0x0000000400057c02 */ /* 0x000fe20008000f00 */
[----:B------:R-:W-:Y:S01]  /*0a70*/  UIADD3 UR5, UPT, UPT, UR4, 0x1, URZ ;  /* 0x0000000104057890 */ /* 0x000fe2000fffe0ff */
[----:B------:R-:W-:-:S06]  /*0a80*/  UMOV UR20, UR16 ;  /* 0x0000001000147c82 */ /* 0x000fcc0008000000 */
[----:B------:R-:W-:Y:S01]  /*0a90*/  UMOV UR4, UR5 ;  /* 0x0000000500047c82 */ /* 0x000fe20008000000 */
[----:B-1----:R-:W-:Y:S01]  /*0aa0*/  UISETP.NE.AND UP0, UPT, UR5, UR8, UPT ;  /* 0x000000080500728c */ /* 0x002fe2000bf05270 */
[C---:B----4-:R-:W-:Y:S02]  /*0ab0*/  ISETP.LE.AND P0, PT, R2.reuse, UR16, PT ;  /* 0x0000001002007c0c */ /* 0x050fe4000bf03270 */
[----:B------:R-:W-:-:S11]  /*0ac0*/  R2UR UR16, R2 ;  /* 0x00000000021072ca */ /* 0x000fd600000e0000 */
[----:B0-----:R-:W-:Y:S05]  /*0ad0*/  @P0 BRA `(.L_x_41) ;  /* 0x0000001800180947 */ /* 0x001fea0003800000 */
[----:B------:R-:W-:Y:S01]  /*0ae0*/  LOP3.LUT R5, R5, 0x1, RZ, 0xc0, !PT ;  /* 0x0000000105057812 */ /* 0x000fe200078ec0ff */
[----:B------:R-:W-:-:S06]  /*0af0*/  UMOV UR17, UR20 ;  /* 0x0000001400117c82 */ /* 0x000fcc0008000000 */
.L_x_51:
[----:B------:R-:W-:Y:S01]  /*0b00*/  UIADD3 UR5, UPT, UPT, UR17, -UR20, URZ ;  /* 0x8000001411057290 */ /* 0x000fe2000fffe0ff */
[----:B-1----:R-:W1:Y:S05]  /*0b10*/  LDCU UR8, c[0x0][0x394] ;  /* 0x00007280ff0877ac */ /* 0x002e6a0008000800 */
[----:B0-----:R-:W-:-:S05]  /*0b20*/  IMAD.U32 R18, RZ, RZ, UR5 ;  /* 0x00000005ff127e24 */ /* 0x001fca000f8e00ff */
[----:B------:R-:W-:-:S04]  /*0b30*/  LEA R18, R18, R5, 0x1 ;  /* 0x0000000512127211 */ /* 0x000fc800078e08ff */
[----:B---3--:R-:W-:-:S04]  /*0b40*/  IADD3 R0, PT, PT, R18, 0x1, RZ ;  /* 0x0000000112007810 */ /* 0x008fc80007ffe0ff */
[----:B-1----:R-:W-:-:S13]  /*0b50*/  ISETP.GE.AND P0, PT, R0, UR8, PT ;  /* 0x0000000800007c0c */ /* 0x002fda000bf06270 */
[----:B------:R-:W-:Y:S05]  /*0b60*/  @P0 BRA `(.L_x_41) ;  /* 0x0000001400f40947 */ /* 0x000fea0003800000 */
[----:B------:R-:W0:Y:S01]  /*0b70*/  LDCU.64 UR8, c[0x0][0x3c0] ;  /* 0x00007800ff0877ac */ /* 0x000e220008000a00 */
[----:B------:R-:W1:Y:S01]  /*0b80*/  LDCU.64 UR10, c[0x0][0x398] ;  /* 0x00007300ff0a77ac */ /* 0x000e620008000a00 */
[----:B------:R-:W3:Y:S01]  /*0b90*/  LDCU.128 UR12, c[0x0][0x3a0] ;  /* 0x00007400ff0c77ac */ /* 0x000ee20008000c00 */
[----:B0-----:R-:W-:-:S06]  /*0ba0*/  UIMAD.WIDE UR8, UR17, 0x4, UR8 ;  /* 0x00000004110878a5 */ /* 0x001fcc000f8e0208 */
[----:B------:R-:W-:Y:S01]  /*0bb0*/  MOV R6, UR8 ;  /* 0x0000000800067c02 */ /* 0x000fe20008000f00 */
[----:B------:R-:W-:-:S04]  /*0bc0*/  IMAD.U32 R7, RZ, RZ, UR9 ;  /* 0x00000009ff077e24 */ /* 0x000fc8000f8e00ff */
[----:B------:R-:W0:Y:S01]  /*0bd0*/  LDCU.64 UR8, c[0x0][0x3b8] ;  /* 0x00007700ff0877ac */ /* 0x000e220008000a00 */
[----:B------:R-:W4:Y:S01]  /*0be0*/  LDG.E R4, desc[UR18][R6.64] ;  /* 0x0000001206047981 */ /* 0x000f22000c1e1900 */
[----:B0-----:R-:W-:-:S06]  /*0bf0*/  UIMAD.WIDE UR8, UR17, 0x4, UR8 ;  /* 0x00000004110878a5 */ /* 0x001fcc000f8e0208 */
[----:B------:R-:W-:Y:S02]  /*0c00*/  MOV R2, UR8 ;  /* 0x0000000800027c02 */ /* 0x000fe40008000f00 */
[----:B------:R-:W-:-:S05]  /*0c10*/  MOV R3, UR9 ;  /* 0x0000000900037c02 */ /* 0x000fca0008000f00 */
[----:B------:R-:W2:Y:S01]  /*0c20*/  LDG.E R0, desc[UR18][R2.64] ;  /* 0x0000001202007981 */ /* 0x000ea2000c1e1900 */
[----:B-1----:R-:W-:Y:S01]  /*0c30*/  UIMAD.WIDE UR8, UR17, 0x4, UR10 ;  /* 0x00000004110878a5 */ /* 0x002fe2000f8e020a */
[----:B------:R-:W-:Y:S01]  /*0c40*/  LEA R18, R18, UR6, 0x3 ;  /* 0x0000000612127c11 */ /* 0x000fe2000f8e18ff */
[----:B---3--:R-:W-:Y:S02]  /*0c50*/  UIMAD.WIDE UR10, UR17, 0x4, UR12 ;  /* 0x00000004110a78a5 */ /* 0x008fe4000f8e020c */
[----:B------:R-:W-:Y:S02]  /*0c60*/  UIMAD.WIDE UR12, UR17, 0x4, UR14 ;  /* 0x00000004110c78a5 */ /* 0x000fe4000f8e020e */
[----:B------:R-:W5:Y:S01]  /*0c70*/  LDL.64 R6, [R18+0x8] ;  /* 0x0000080012067983 */ /* 0x000f620000100a00 */
[----:B------:R-:W-:Y:S01]  /*0c80*/  MOV R8, UR8 ;  /* 0x0000000800087c02 */ /* 0x000fe20008000f00 */
[----:B------:R-:W-:Y:S01]  /*0c90*/  IMAD.U32 R9, RZ, RZ, UR9 ;  /* 0x00000009ff097e24 */ /* 0x000fe2000f8e00ff */
[----:B------:R-:W-:Y:S01]  /*0ca0*/  MOV R12, UR10 ;  /* 0x0000000a000c7c02 */ /* 0x000fe20008000f00 */
[----:B------:R-:W5:Y:S01]  /*0cb0*/  LDL.64 R2, [R18] ;  /* 0x0000000012027983 */ /* 0x000f620000100a00 */
[----:B------:R-:W-:Y:S01]  /*0cc0*/  MOV R13, UR11 ;  /* 0x0000000b000d7c02 */ /* 0x000fe20008000f00 */
[----:B------:R-:W-:Y:S01]  /*0cd0*/  IMAD.U32 R15, RZ, RZ, UR13 ;  /* 0x0000000dff0f7e24 */ /* 0x000fe2000f8e00ff */
[----:B------:R-:W-:Y:S01]  /*0ce0*/  MOV R14, UR12 ;  /* 0x0000000c000e7c02 */ /* 0x000fe20008000f00 */
[----:B------:R-:W5:Y:S04]  /*0cf0*/  LDG.E R10, desc[UR18][R8.64] ;  /* 0x00000012080a7981 */ /* 0x000f68000c1e1900 */
[----:B------:R-:W5:Y:S04]  /*0d00*/  LDG.E R11, desc[UR18][R12.64] ;  /* 0x000000120c0b7981 */ /* 0x000f68000c1e1900 */
[----:B------:R0:W5:Y:S01]  /*0d10*/  LDG.E R17, desc[UR18][R14.64] ;  /* 0x000000120e117981 */ /* 0x000162000c1e1900 */
[----:B----4-:R-:W-:-:S05]  /*0d20*/  FMNMX R4, R4, 9.9999999747524270788e-07, !PT ;  /* 0x358637bd04047809 */ /* 0x010fca0007800000 */
[----:B------:R-:W-:-:S04]  /*0d30*/  FADD R19, R4, R4 ;  /* 0x0000000404137221 */ /* 0x000fc80000000000 */
[----:B0-----:R-:W-:-:S04]  /*0d40*/  FMUL R15, R4, R19 ;  /* 0x00000013040f7220 */ /* 0x001fc80000400000 */
[----:B------:R-:W0:Y:S01]  /*0d50*/  MUFU.RCP R4, R15 ;  /* 0x0000000f00047308 */ /* 0x000e220000001000 */
[----:B--2---:R-:W-:Y:S01]  /*0d60*/  FMUL R0, R0, -R0 ;  /* 0x8000000000007220 */ /* 0x004fe20000400000 */
[----:B0-----:R-:W-:-:S06]  /*0d70*/  FFMA R19, -R15, R4, 1 ;  /* 0x3f8000000f137423 */ /* 0x001fcc0000000104 */
[----:B------:R-:W0:Y:S01]  /*0d80*/  FCHK P0, R0, R15 ;  /* 0x0000000f00007302 */ /* 0x000e220000000000 */
[----:B------:R-:W-:-:S04]  /*0d90*/  FFMA R19, R4, R19, R4 ;  /* 0x0000001304137223 */ /* 0x000fc80000000004 */
[----:B------:R-:W-:-:S04]  /*0da0*/  FFMA R4, R0, R19, RZ ;  /* 0x0000001300047223 */ /* 0x000fc800000000ff */
[----:B------:R-:W-:-:S04]  /*0db0*/  FFMA R8, -R15, R4, R0 ;  /* 0x000000040f087223 */ /* 0x000fc80000000100 */
[----:B------:R-:W-:Y:S01]  /*0dc0*/  FFMA R4, R19, R8, R4 ;  /* 0x0000000813047223 */ /* 0x000fe20000000004 */
[----:B0-----:R-:W-:Y:S06]  /*0dd0*/  @!P0 BRA `(.L_x_42) ;  /* 0x00000000000c8947 */ /* 0x001fec0003800000 */
[----:B------:R-:W-:-:S07]  /*0de0*/  MOV R4, 0xe00 ;  /* 0x00000e0000047802 */ /* 0x000fce0000000f00 */
[----:B-----5:R-:W-:Y:S05]  /*0df0*/  CALL.REL.NOINC `($__internal_2_$__cuda_sm3x_div_rn_noftz_f32_slowpath) ;  /* 0x0000003c00147944 */ /* 0x020fea0003c00000 */
[----:B------:R-:W-:-:S07]  /*0e00*/  MOV R4, R0 ;  /* 0x0000000000047202 */ /* 0x000fce0000000f00 */
.L_x_42:
[----:B------:R-:W-:Y:S02]  /*0e10*/  HFMA2 R15, -RZ, RZ, 3.7421875, 0 ;  /* 0x437c0000ff0f7431 */ /* 0x000fe400000001ff */
[----:B------:R-:W-:Y:S01]  /*0e20*/  IMAD.MOV.U32 R13, RZ, RZ, 0x3bbb989d ;  /* 0x3bbb989dff0d7424 */ /* 0x000fe200078e00ff */
[----:B------:R-:W0:Y:S03]  /*0e30*/  LDCU.64 UR8, c[0x0][0x3b0] ;  /* 0x00007600ff0877ac */ /* 0x000e260008000a00 */
[----:B------:R-:W-:Y:S01]  /*0e40*/  FFMA.SAT R12, R4, R13, 0.5 ;  /* 0x3f000000040c7423 */ /* 0x000fe2000000200d */
[----:B-----5:R-:W-:-:S03]  /*0e50*/  FMUL R13, R10, 0.63661974668502807617 ;  /* 0x3f22f9830a0d7820 */ /* 0x020fc60000400000 */
[----:B------:R-:W-:-:S04]  /*0e60*/  FFMA.RM R12, R12, R15, 12582913 ;  /* 0x4b4000010c0c7423 */ /* 0x000fc8000000400f */
[----:B------:R-:W-:Y:S01]  /*0e70*/  FADD R15, R12, -12583039 ;  /* 0xcb40007f0c0f7421 */ /* 0x000fe20000000000 */
[----:B------:R-:W1:Y:S03]  /*0e80*/  F2I.NTZ R13, R13 ;  /* 0x0000000d000d7305 */ /* 0x000e660000203100 */
[----:B------:R-:W-:Y:S01]  /*0e90*/  FFMA R15, R4, 1.4426950216293334961, -R15 ;  /* 0x3fb8aa3b040f7823 */ /* 0x000fe2000000080f */
[----:B------:R-:W-:Y:S01]  /*0ea0*/  FSETP.GE.AND P0, PT, |R10|, 105615, PT ;  /* 0x47ce47800a00780b */ /* 0x000fe20003f06200 */
[----:B0-----:R-:W-:Y:S02]  /*0eb0*/  UIMAD.WIDE UR8, UR17, 0x4, UR8 ;  /* 0x00000004110878a5 */ /* 0x001fe4000f8e0208 */
[----:B------:R-:W-:Y:S01]  /*0ec0*/  FFMA R15, R4, 1.925963033500011079e-08, R15 ;  /* 0x32a57060040f7823 */ /* 0x000fe2000000000f */
[----:B------:R-:W-:-:S03]  /*0ed0*/  SHF.L.U32 R12, R12, 0x17, RZ ;  /* 0x000000170c0c7819 */ /* 0x000fc600000006ff */
[----:B------:R-:W-:Y:S02]  /*0ee0*/  MOV R8, UR8 ;  /* 0x0000000800087c02 */ /* 0x000fe40008000f00 */
[----:B------:R-:W0:Y:S01]  /*0ef0*/  MUFU.EX2 R15, R15 ;  /* 0x0000000f000f7308 */ /* 0x000e220000000800 */
[----:B------:R-:W-:Y:S02]  /*0f00*/  MOV R9, UR9 ;  /* 0x0000000900097c02 */ /* 0x000fe40008000f00 */
[-C--:B-1----:R-:W-:Y:S01]  /*0f10*/  I2FP.F32.S32 R19, R13.reuse ;  /* 0x0000000d00137245 */ /* 0x082fe20000201400 */
[----:B------:R-:W-:Y:S01]  /*0f20*/  FADD R16, R2, -R6 ;  /* 0x8000000602107221 */ /* 0x000fe20000000000 */
[----:B------:R-:W-:Y:S01]  /*0f30*/  FADD R14, R3, -R7 ;  /* 0x80000007030e7221 */ /* 0x000fe20000000000 */
[----:B------:R1:W5:Y:S01]  /*0f40*/  LDG.E R0, desc[UR18][R8.64] ;  /* 0x0000001208007981 */ /* 0x000362000c1e1900 */
[----:B------:R-:W-:Y:S01]  /*0f50*/  MOV R21, R13 ;  /* 0x0000000d00157202 */ /* 0x000fe20000000f00 */
[----:B------:R-:W-:Y:S01]  /*0f60*/  FFMA R4, R19, -1.5707962512969970703, R10 ;  /* 0xbfc90fda13047823 */ /* 0x000fe2000000000a */
[----:B------:R-:W-:-:S03]  /*0f70*/  FMUL R16, R16, 0.70710676908493041992 ;  /* 0x3f3504f310107820 */ /* 0x000fc60000400000 */
[----:B------:R-:W-:-:S04]  /*0f80*/  FFMA R4, R19, -7.5497894158615963534e-08, R4 ;  /* 0xb3a2216813047823 */ /* 0x000fc80000000004 */
[----:B------:R-:W-:Y:S01]  /*0f90*/  FFMA R19, R19, -5.3903029534742383927e-15, R4 ;  /* 0xa7c234c513137823 */ /* 0x000fe20000000004 */
[----:B0-----:R-:W-:Y:S01]  /*0fa0*/  FMUL R12, R12, R15 ;  /* 0x0000000f0c0c7220 */ /* 0x001fe20000400000 */
[----:B-1----:R-:W-:Y:S01]  /*0fb0*/  FADD R9, R3, R7 ;  /* 0x0000000703097221 */ /* 0x002fe20000000000 */
[----:B------:R-:W-:Y:S01]  /*0fc0*/  FADD R8, R2, R6 ;  /* 0x0000000602087221 */ /* 0x000fe20000000000 */
[----:B------:R-:W-:Y:S02]  /*0fd0*/  IMAD.MOV.U32 R3, RZ, RZ, R19 ;  /* 0x000000ffff037224 */ /* 0x000fe400078e0013 */
[----:B------:R-:W-:Y:S01]  /*0fe0*/  FMUL R17, R17, R12 ;  /* 0x0000000c11117220 */ /* 0x000fe20000400000 */
[----:B------:R-:W-:Y:S06]  /*0ff0*/  @!P0 BRA `(.L_x_43) ;  /* 0x0000000000dc8947 */ /* 0x000fec0003800000 */
[----:B------:R-:W-:-:S13]  /*1000*/  FSETP.NEU.AND P1, PT, |R10|, +INF , PT ;  /* 0x7f8000000a00780b */ /* 0x000fda0003f2d200 */
[----:B------:R-:W-:Y:S01]  /*1010*/  @!P1 FMUL R3, RZ, R10 ;  /* 0x0000000aff039220 */ /* 0x000fe20000400000 */
[----:B------:R-:W-:Y:S01]  /*1020*/  @!P1 MOV R13, RZ ;  /* 0x000000ff000d9202 */ /* 0x000fe20000000f00 */
[----:B------:R-:W-:Y:S06]  /*1030*/  @!P1 BRA `(.L_x_43) ;  /* 0x0000000000cc9947 */ /* 0x000fec0003800000 */
[----:B------:R-:W-:Y:S01]  /*1040*/  SHF.L.U32 R2, R10, 0x8, RZ ;  /* 0x000000080a027819 */ /* 0x000fe200000006ff */
[----:B------:R-:W-:Y:S02]  /*1050*/  HFMA2 R12, -RZ, RZ, 0, 0 ;  /* 0x00000000ff0c7431 */ /* 0x000fe400000001ff */
[----:B------:R-:W-:Y:S01]  /*1060*/  IMAD.MOV.U32 R15, RZ, RZ, RZ ;  /* 0x000000ffff0f7224 */ /* 0x000fe200078e00ff */
[----:B------:R-:W-:Y:S01]  /*1070*/  MOV R4, R1 ;  /* 0x0000000100047202 */ /* 0x000fe20000000f00 */
[----:B------:R-:W0:Y:S01]  /*1080*/  LDCU.64 UR8, c[0x4][0x60] ;  /* 0x01000c00ff0877ac */ /* 0x000e220008000a00 */
[----:B------:R-:W-:Y:S01]  /*1090*/  LOP3.LUT R25, R2, 0x80000000, RZ, 0xfc, !PT ;  /* 0x8000000002197812 */ /* 0x000fe200078efcff */
[----:B------:R-:W-:-:S06]  /*10a0*/  UMOV UR5, URZ ;  /* 0x000000ff00057c82 */ /* 0x000fcc0008000000 */
.L_x_44:
[----:B0-----:R-:W-:Y:S02]  /*10b0*/  MOV R2, UR8 ;  /* 0x0000000800027c02 */ /* 0x001fe40008000f00 */
[----:B------:R-:W-:-:S05]  /*10c0*/  MOV R3, UR9 ;  /* 0x0000000900037c02 */ /* 0x000fca0008000f00 */
[----:B------:R-:W2:Y:S01]  /*10d0*/  LDG.E.CONSTANT R2, desc[UR18][R2.64] ;  /* 0x0000001202027981 */ /* 0x000ea2000c1e9900 */
[----:B------:R-:W-:Y:S02]  /*10e0*/  UIADD3 UR8, UP1, UPT, UR8, 0x4, URZ ;  /* 0x0000000408087890 */ /* 0x000fe4000ff3e0ff */
[----:B------:R-:W-:Y:S02]  /*10f0*/  UIADD3 UR5, UPT, UPT, UR5, 0x1, URZ ;  /* 0x0000000105057890 */ /* 0x000fe4000fffe0ff */
[----:B------:R-:W-:Y:S02]  /*1100*/  UIADD3.X UR9, UPT, UPT, URZ, UR9, URZ, UP1, !UPT ;  /* 0x00000009ff097290 */ /* 0x000fe40008ffe4ff */
[----:B------:R-:W-:Y:S01]  /*1110*/  UISETP.NE.AND UP1, UPT, UR5, 0x6, UPT ;  /* 0x000000060500788c */ /* 0x000fe2000bf25270 */
[----:B--2---:R-:W-:-:S03]  /*1120*/  IMAD.WIDE.U32 R6, R2, R25, RZ ;  /* 0x0000001902067225 */ /* 0x004fc600078e00ff */
[----:B------:R-:W-:-:S05]  /*1130*/  IADD3 R13, P1, PT, R6, R12, RZ ;  /* 0x0000000c060d7210 */ /* 0x000fca0007f3e0ff */
[----:B------:R0:W-:Y:S01]  /*1140*/  STL [R4], R13 ;  /* 0x0000000d04007387 */ /* 0x0001e20000100800 */
[----:B------:R-:W-:Y:S01]  /*1150*/  IMAD.X R12, R7, 0x1, R15, P1 ;  /* 0x00000001070c7824 */ /* 0x000fe200008e060f */
[----:B0-----:R-:W-:Y:S01]  /*1160*/  IADD3 R4, PT, PT, R4, 0x4, RZ ;  /* 0x0000000404047810 */ /* 0x001fe20007ffe0ff */
[----:B------:R-:W-:Y:S06]  /*1170*/  BRA.U UP1, `(.L_x_44) ;  /* 0xfffffffd01cc7547 */ /* 0x000fec000b83ffff */
[----:B------:R-:W-:Y:S01]  /*1180*/  SHF.R.U32.HI R6, RZ, 0x17, R10 ;  /* 0x00000017ff067819 */ /* 0x000fe2000001160a */
[----:B------:R0:W-:Y:S03]  /*1190*/  STL [R1+0x18], R12 ;  /* 0x0000180c01007387 */ /* 0x0001e60000100800 */
[C---:B------:R-:W-:Y:S02]  /*11a0*/  LOP3.LUT R2, R6.reuse, 0xe0, RZ, 0xc0, !PT ;  /* 0x000000e006027812 */ /* 0x040fe400078ec0ff */
[----:B------:R-:W-:Y:S02]  /*11b0*/  LOP3.LUT P1, RZ, R6, 0x1f, RZ, 0xc0, !PT ;  /* 0x0000001f06ff7812 */ /* 0x000fe4000782c0ff */
[----:B------:R-:W-:-:S04]  /*11c0*/  IADD3 R2, PT, PT, R2, -0x80, RZ ;  /* 0xffffff8002027810 */ /* 0x000fc80007ffe0ff */
[----:B------:R-:W-:-:S05]  /*11d0*/  SHF.R.U32.HI R2, RZ, 0x5, R2 ;  /* 0x00000005ff027819 */ /* 0x000fca0000011602 */
[----:B------:R-:W-:-:S05]  /*11e0*/  IMAD R7, R2, -0x4, R1 ;  /* 0xfffffffc02077824 */ /* 0x000fca00078e0201 */
[----:B------:R-:W2:Y:S04]  /*11f0*/  LDL R4, [R7+0x18] ;  /* 0x0000180007047983 */ /* 0x000ea80000100800 */
[----:B------:R-:W2:Y:S04]  /*1200*/  LDL R3, [R7+0x14] ;  /* 0x0000140007037983 */ /* 0x000ea80000100800 */
[----:B------:R-:W3:Y:S01]  /*1210*/  @P1 LDL R2, [R7+0x10] ;  /* 0x0000100007021983 */ /* 0x000ee20000100800 */
[----:B------:R-:W-:Y:S01]  /*1220*/  LOP3.LUT R6, R6, 0x1f, RZ, 0xc0, !PT ;  /* 0x0000001f06067812 */ /* 0x000fe200078ec0ff */
[----:B------:R-:W-:Y:S01]  /*1230*/  UMOV UR8, 0x54442d19 ;  /* 0x54442d1900087882 */ /* 0x000fe20000000000 */
[----:B------:R-:W-:-:S02]  /*1240*/  UMOV UR9, 0x3bf921fb ;  /* 0x3bf921fb00097882 */ /* 0x000fc40000000000 */
[-C--:B--2---:R-:W-:Y:S02]  /*1250*/  @P1 SHF.L.W.U32.HI R4, R3, R6.reuse, R4 ;  /* 0x0000000603041219 */ /* 0x084fe40000010e04 */
[----:B---3--:R-:W-:Y:S02]  /*1260*/  @P1 SHF.L.W.U32.HI R3, R2, R6, R3 ;  /* 0x0000000602031219 */ /* 0x008fe40000010e03 */
[----:B------:R-:W-:Y:S02]  /*1270*/  ISETP.GE.AND P1, PT, R10, RZ, PT ;  /* 0x000000ff0a00720c */ /* 0x000fe40003f26270 */
[C---:B------:R-:W-:Y:S02]  /*1280*/  SHF.L.W.U32.HI R13, R3.reuse, 0x2, R4 ;  /* 0x00000002030d7819 */ /* 0x040fe40000010e04 */
[----:B------:R-:W-:Y:S02]  /*1290*/  SHF.L.U32 R3, R3, 0x2, RZ ;  /* 0x0000000203037819 */ /* 0x000fe400000006ff */
[----:B------:R-:W-:-:S02]  /*12a0*/  SHF.R.S32.HI R6, RZ, 0x1f, R13 ;  /* 0x0000001fff067819 */ /* 0x000fc4000001140d */
[----:B------:R-:W-:Y:S02]  /*12b0*/  SHF.R.U32.HI R4, RZ, 0x1e, R4 ;  /* 0x0000001eff047819 */ /* 0x000fe40000011604 */
[C---:B------:R-:W-:Y:S02]  /*12c0*/  LOP3.LUT R2, R6.reuse, R3, RZ, 0x3c, !PT ;  /* 0x0000000306027212 */ /* 0x040fe400078e3cff */
[----:B------:R-:W-:Y:S02]  /*12d0*/  LOP3.LUT R3, R6, R13, RZ, 0x3c, !PT ;  /* 0x0000000d06037212 */ /* 0x000fe400078e3cff */
[C---:B0-----:R-:W-:Y:S02]  /*12e0*/  LOP3.LUT R12, R13.reuse, R10, RZ, 0x3c, !PT ;  /* 0x0000000a0d0c7212 */ /* 0x041fe400078e3cff */
[----:B------:R-:W-:Y:S02]  /*12f0*/  LEA.HI R13, R13, R4, RZ, 0x1 ;  /* 0x000000040d0d7211 */ /* 0x000fe400078f08ff */
[----:B------:R-:W0:Y:S01]  /*1300*/  I2F.F64.S64 R2, R2 ;  /* 0x0000000200027312 */ /* 0x000e220000301c00 */
[----:B------:R-:W-:-:S02]  /*1310*/  ISETP.GE.AND P2, PT, R12, RZ, PT ;  /* 0x000000ff0c00720c */ /* 0x000fc40003f46270 */
[----:B------:R-:W-:-:S05]  /*1320*/  IMAD.MOV R4, RZ, RZ, -R13 ;  /* 0x000000ffff047224 */ /* 0x000fca00078e0a0d */
[----:B------:R-:W-:Y:S01]  /*1330*/  @!P1 MOV R13, R4 ;  /* 0x00000004000d9202 */ /* 0x000fe20000000f00 */
[----:B0-----:R-:W-:-:S10]  /*1340*/  DMUL R6, R2, UR8 ;  /* 0x0000000802067c28 */ /* 0x001fd40008000000 */
[----:B------:R-:W0:Y:S02]  /*1350*/  F2F.F32.F64 R6, R6 ;  /* 0x0000000600067310 */ /* 0x000e240000301000 */
[----:B0-----:R-:W-:-:S07]  /*1360*/  FSEL R3, -R6, R6, !P2 ;  /* 0x0000000606037208 */ /* 0x001fce0005000100 */
.L_x_43:
[----:B------:R-:W-:Y:S01]  /*1370*/  MOV R7, 0x37cbac00 ;  /* 0x37cbac0000077802 */ /* 0x000fe20000000f00 */
[----:B------:R-:W-:Y:S01]  /*1380*/  FMUL R2, R3, R3 ;  /* 0x0000000303027220 */ /* 0x000fe20000400000 */
[C---:B------:R-:W-:Y:S01]  /*1390*/  LOP3.LUT R4, R13.reuse, 0x1, RZ, 0xc0, !PT ;  /* 0x000000010d047812 */ /* 0x040fe200078ec0ff */
[----:B------:R-:W-:Y:S01]  /*13a0*/  VIADD R15, R13, 0x1 ;  /* 0x000000010d0f7836 */ /* 0x000fe20000000000 */
[----:B------:R-:W-:Y:S01]  /*13b0*/  MOV R6, 0x3c0885e4 ;  /* 0x3c0885e400067802 */ /* 0x000fe20000000f00 */
[----:B------:R-:W-:Y:S01]  /*13c0*/  FFMA R12, R2, R7, -0.0013887860113754868507 ;  /* 0xbab607ed020c7423 */ /* 0x000fe20000000007 */
[----:B------:R-:W-:Y:S02]  /*13d0*/  ISETP.NE.U32.AND P1, PT, R4, 0x1, PT ;  /* 0x000000010400780c */ /* 0x000fe40003f25070 */
[----:B------:R-:W-:Y:S02]  /*13e0*/  MOV R4, 0x3e2aaaa8 ;  /* 0x3e2aaaa800047802 */ /* 0x000fe40000000f00 */
[----:B------:R-:W-:-:S02]  /*13f0*/  FSEL R13, R12, -0.00019574658654164522886, P1 ;  /* 0xb94d41530c0d7808 */ /* 0x000fc40000800000 */
[----:B------:R-:W-:Y:S02]  /*1400*/  FSEL R25, R6, 0.041666727513074874878, !P1 ;  /* 0x3d2aaabb06197808 */ /* 0x000fe40004800000 */
[----:B------:R-:W-:Y:S02]  /*1410*/  LOP3.LUT P2, RZ, R15, 0x2, RZ, 0xc0, !PT ;  /* 0x000000020fff7812 */ /* 0x000fe4000784c0ff */
[----:B------:R-:W-:Y:S01]  /*1420*/  FSEL R15, R3, 1, !P1 ;  /* 0x3f800000030f7808 */ /* 0x000fe20004800000 */
[----:B------:R-:W-:Y:S01]  /*1430*/  FFMA R13, R2, R13, R25 ;  /* 0x0000000d020d7223 */ /* 0x000fe20000000019 */
[----:B------:R-:W-:-:S03]  /*1440*/  FSEL R24, -R4, -0.4999999701976776123, !P1 ;  /* 0xbeffffff04187808 */ /* 0x000fc60004800100 */
[C---:B------:R-:W-:Y:S02]  /*1450*/  FFMA R12, R2.reuse, R15, RZ ;  /* 0x0000000f020c7223 */ /* 0x040fe400000000ff */
[----:B------:R-:W-:-:S04]  /*1460*/  FFMA R13, R2, R13, R24 ;  /* 0x0000000d020d7223 */ /* 0x000fc80000000018 */
[----:B------:R-:W-:-:S04]  /*1470*/  FFMA R15, R12, R13, R15 ;  /* 0x0000000d0c0f7223 */ /* 0x000fc8000000000f */
[----:B------:R-:W-:Y:S01]  /*1480*/  @P2 FADD R15, RZ, -R15 ;  /* 0x8000000fff0f2221 */ /* 0x000fe20000000000 */
[----:B------:R-:W-:Y:S06]  /*1490*/  @!P0 BRA `(.L_x_45) ;  /* 0x0000000000c88947 */ /* 0x000fec0003800000 */
[----:B------:R-:W-:-:S13]  /*14a0*/  FSETP.NEU.AND P0, PT, |R10|, +INF , PT ;  /* 0x7f8000000a00780b */ /* 0x000fda0003f0d200 */
[----:B------:R-:W-:Y:S01]  /*14b0*/  @!P0 FMUL R19, RZ, R10 ;  /* 0x0000000aff138220 */ /* 0x000fe20000400000 */
[----:B------:R-:W-:Y:S01]  /*14c0*/  @!P0 MOV R21, RZ ;  /* 0x000000ff00158202 */ /* 0x000fe20000000f00 */
[----:B------:R-:W-:Y:S06]  /*14d0*/  @!P0 BRA `(.L_x_45) ;  /* 0x0000000000b88947 */ /* 0x000fec0003800000 */
[----:B------:R-:W-:Y:S01]  /*14e0*/  SHF.L.U32 R19, R10, 0x8, RZ ;  /* 0x000000080a137819 */ /* 0x000fe200000006ff */
[----:B------:R-:W-:Y:S01]  /*14f0*/  IMAD.MOV.U32 R21, RZ, RZ, RZ ;  /* 0x000000ffff157224 */ /* 0x000fe200078e00ff */
[----:B------:R-:W-:Y:S02]  /*1500*/  CS2R R24, SRZ ;  /* 0x0000000000187805 */ /* 0x000fe4000001ff00 */
[----:B------:R-:W-:-:S07]  /*1510*/  LOP3.LUT R19, R19, 0x80000000, RZ, 0xfc, !PT ;  /* 0x8000000013137812 */ /* 0x000fce00078efcff */
.L_x_46:
[----:B0-----:R-:W0:Y:S02]  /*1520*/  LDC.64 R2, c[0x4][0x60] ;  /* 0x01001800ff027b82 */ /* 0x001e240000000a00 */
[----:B0-----:R-:W-:-:S06]  /*1530*/  IMAD.WIDE.U32 R2, R24, 0x4, R2 ;  /* 0x0000000418027825 */ /* 0x001fcc00078e0002 */
[----:B------:R-:W2:Y:S01]  /*1540*/  LDG.E.CONSTANT R2, desc[UR18][R2.64] ;  /* 0x0000001202027981 */ /* 0x000ea2000c1e9900 */
[C---:B------:R-:W-:Y:S02]  /*1550*/  LEA R26, R24.reuse, R1, 0x2 ;  /* 0x00000001181a7211 */ /* 0x040fe400078e10ff */
[----:B------:R-:W-:-:S04]  /*1560*/  IADD3 R24, PT, PT, R24, 0x1, RZ ;  /* 0x0000000118187810 */ /* 0x000fc80007ffe0ff */
[----:B------:R-:W-:Y:S01]  /*1570*/  ISETP.NE.AND P0, PT, R24, 0x6, PT ;  /* 0x000000061800780c */ /* 0x000fe20003f05270 */
[----:B--2---:R-:W-:-:S03]  /*1580*/  IMAD.WIDE.U32 R12, R2, R19, RZ ;  /* 0x00000013020c7225 */ /* 0x004fc600078e00ff */
[----:B------:R-:W-:-:S04]  /*1590*/  IADD3 R27, P1, PT, R12, R21, RZ ;  /* 0x000000150c1b7210 */ /* 0x000fc80007f3e0ff */
[----:B------:R-:W-:Y:S01]  /*15a0*/  IADD3.X R21, PT, PT, R13, R25, RZ, P1, !PT ;  /* 0x000000190d157210 */ /* 0x000fe20000ffe4ff */
[----:B------:R0:W-:Y:S04]  /*15b0*/  STL [R26], R27 ;  /* 0x0000001b1a007387 */ /* 0x0001e80000100800 */
[----:B------:R-:W-:Y:S05]  /*15c0*/  @P0 BRA `(.L_x_46) ;  /* 0xfffffffc00d40947 */ /* 0x000fea000383ffff */
[----:B------:R-:W-:Y:S01]  /*15d0*/  SHF.R.U32.HI R12, RZ, 0x17, R10 ;  /* 0x00000017ff0c7819 */ /* 0x000fe2000001160a */
[----:B------:R1:W-:Y:S03]  /*15e0*/  STL [R1+0x18], R21 ;  /* 0x0000181501007387 */ /* 0x0003e60000100800 */
[C---:B------:R-:W-:Y:S02]  /*15f0*/  LOP3.LUT R2, R12.reuse, 0xe0, RZ, 0xc0, !PT ;  /* 0x000000e00c027812 */ /* 0x040fe400078ec0ff */
[----:B------:R-:W-:-:S03]  /*1600*/  LOP3.LUT P0, RZ, R12, 0x1f, RZ, 0xc0, !PT ;  /* 0x0000001f0cff7812 */ /* 0x000fc6000780c0ff */
[----:B------:R-:W-:-:S05]  /*1610*/  VIADD R2, R2, 0xffffff80 ;  /* 0xffffff8002027836 */ /* 0x000fca0000000000 */
[----:B------:R-:W-:-:S05]  /*1620*/  SHF.R.U32.HI R2, RZ, 0x5, R2 ;  /* 0x00000005ff027819 */ /* 0x000fca0000011602 */
[----:B------:R-:W-:-:S05]  /*1630*/  IMAD R13, R2, -0x4, R1 ;  /* 0xfffffffc020d7824 */ /* 0x000fca00078e0201 */
[----:B------:R-:W2:Y:S04]  /*1640*/  LDL R19, [R13+0x18] ;  /* 0x000018000d137983 */ /* 0x000ea80000100800 */
[----:B------:R-:W2:Y:S04]  /*1650*/  LDL R2, [R13+0x14] ;  /* 0x000014000d027983 */ /* 0x000ea80000100800 */
[----:B------:R-:W3:Y:S01]  /*1660*/  @P0 LDL R3, [R13+0x10] ;  /* 0x000010000d030983 */ /* 0x000ee20000100800 */
[----:B------:R-:W-:Y:S01]  /*1670*/  LOP3.LUT R12, R12, 0x1f, RZ, 0xc0, !PT ;  /* 0x0000001f0c0c7812 */ /* 0x000fe200078ec0ff */
[----:B------:R-:W-:Y:S01]  /*1680*/  UMOV UR8, 0x54442d19 ;  /* 0x54442d1900087882 */ /* 0x000fe20000000000 */
[----:B------:R-:W-:Y:S01]  /*1690*/  UMOV UR9, 0x3bf921fb ;  /* 0x3bf921fb00097882 */ /* 0x000fe20000000000 */
[----:B------:R-:W-:-:S02]  /*16a0*/  ISETP.GE.AND P1, PT, R10, RZ, PT ;  /* 0x000000ff0a00720c */ /* 0x000fc40003f26270 */
[-C--:B--2---:R-:W-:Y:S02]  /*16b0*/  @P0 SHF.L.W.U32.HI R19, R2, R12.reuse, R19 ;  /* 0x0000000c02130219 */ /* 0x084fe40000010e13 */
[----:B---3--:R-:W-:Y:S02]  /*16c0*/  @P0 SHF.L.W.U32.HI R2, R3, R12, R2 ;  /* 0x0000000c03020219 */ /* 0x008fe40000010e02 */
[--C-:B------:R-:W-:Y:S02]  /*16d0*/  SHF.R.U32.HI R24, RZ, 0x1e, R19.reuse ;  /* 0x0000001eff187819 */ /* 0x100fe40000011613 */
[C---:B------:R-:W-:Y:S02]  /*16e0*/  SHF.L.W.U32.HI R25, R2.reuse, 0x2, R19 ;  /* 0x0000000202197819 */ /* 0x040fe40000010e13 */
[----:B------:R-:W-:Y:S02]  /*16f0*/  SHF.L.U32 R2, R2, 0x2, RZ ;  /* 0x0000000202027819 */ /* 0x000fe400000006ff */
[----:B------:R-:W-:-:S02]  /*1700*/  SHF.R.S32.HI R3, RZ, 0x1f, R25 ;  /* 0x0000001fff037819 */ /* 0x000fc40000011419 */
[----:B------:R-:W-:Y:S02]  /*1710*/  LOP3.LUT R10, R25, R10, RZ, 0x3c, !PT ;  /* 0x0000000a190a7212 */ /* 0x000fe400078e3cff */
[C---:B------:R-:W-:Y:S02]  /*1720*/  LOP3.LUT R2, R3.reuse, R2, RZ, 0x3c, !PT ;  /* 0x0000000203027212 */ /* 0x040fe400078e3cff */
[----:B------:R-:W-:Y:S02]  /*1730*/  LOP3.LUT R3, R3, R25, RZ, 0x3c, !PT ;  /* 0x0000001903037212 */ /* 0x000fe400078e3cff */
[----:B-1----:R-:W-:Y:S02]  /*1740*/  LEA.HI R21, R25, R24, RZ, 0x1 ;  /* 0x0000001819157211 */ /* 0x002fe400078f08ff */
[----:B------:R-:W-:Y:S02]  /*1750*/  ISETP.GE.AND P0, PT, R10, RZ, PT ;  /* 0x000000ff0a00720c */ /* 0x000fe40003f06270 */
[----:B------:R-:W1:Y:S01]  /*1760*/  I2F.F64.S64 R2, R2 ;  /* 0x0000000200027312 */ /* 0x000e620000301c00 */
[----:B------:R-:W-:-:S04]  /*1770*/  IADD3 R10, PT, PT, -R21, RZ, RZ ;  /* 0x000000ff150a7210 */ /* 0x000fc80007ffe1ff */
[----:B------:R-:W-:Y:S01]  /*1780*/  @!P1 MOV R21, R10 ;  /* 0x0000000a00159202 */ /* 0x000fe20000000f00 */
[----:B-1----:R-:W-:-:S10]  /*1790*/  DMUL R12, R2, UR8 ;  /* 0x00000008020c7c28 */ /* 0x002fd40008000000 */
[----:B------:R-:W1:Y:S02]  /*17a0*/  F2F.F32.F64 R12, R12 ;  /* 0x0000000c000c7310 */ /* 0x000e640000301000 */
[----:B-1----:R-:W-:-:S07]  /*17b0*/  FSEL R19, -R12, R12, !P0 ;  /* 0x0000000c0c137208 */ /* 0x002fce0004000100 */
.L_x_45:
[----:B------:R-:W-:Y:S01]  /*17c0*/  FMUL R2, R19, R19 ;  /* 0x0000001313027220 */ /* 0x000fe20000400000 */
[----:B------:R-:W-:Y:S01]  /*17d0*/  LOP3.LUT R10, R21, 0x1, RZ, 0xc0, !PT ;  /* 0x00000001150a7812 */ /* 0x000fe200078ec0ff */
[----:B------:R-:W-:Y:S01]  /*17e0*/  FMUL R24, R11, 0.63661974668502807617 ;  /* 0x3f22f9830b187820 */ /* 0x000fe20000400000 */
[----:B------:R-:W-:Y:S01]  /*17f0*/  LOP3.LUT P1, RZ, R21, 0x2, RZ, 0xc0, !PT ;  /* 0x0000000215ff7812 */ /* 0x000fe2000782c0ff */
[----:B------:R-:W-:Y:S01]  /*1800*/  FFMA R3, R2, R7, -0.0013887860113754868507 ;  /* 0xbab607ed02037423 */ /* 0x000fe20000000007 */
[----:B------:R-:W-:-:S03]  /*1810*/  ISETP.NE.U32.AND P0, PT, R10, 0x1, PT ;  /* 0x000000010a00780c */ /* 0x000fc60003f05070 */
[----:B------:R-:W1:Y:S01]  /*1820*/  F2I.NTZ R24, R24 ;  /* 0x0000001800187305 */ /* 0x000e620000203100 */
[----:B------:R-:W-:Y:S02]  /*1830*/  FSEL R3, R3, -0.00019574658654164522886, !P0 ;  /* 0xb94d415303037808 */ /* 0x000fe40004000000 */
[----:B------:R-:W-:Y:S02]  /*1840*/  FSEL R13, R6, 0.041666727513074874878, P0 ;  /* 0x3d2aaabb060d7808 */ /* 0x000fe40000000000 */
[----:B------:R-:W-:Y:S02]  /*1850*/  FSEL R10, -R4, -0.4999999701976776123, P0 ;  /* 0xbeffffff040a7808 */ /* 0x000fe40000000100 */
[----:B------:R-:W-:Y:S01]  /*1860*/  FSEL R19, R19, 1, P0 ;  /* 0x3f80000013137808 */ /* 0x000fe20000000000 */
[----:B------:R-:W-:Y:S01]  /*1870*/  FFMA R3, R2, R3, R13 ;  /* 0x0000000302037223 */ /* 0x000fe2000000000d */
[----:B------:R-:W-:-:S03]  /*1880*/  FSETP.GE.AND P0, PT, |R11|, 105615, PT ;  /* 0x47ce47800b00780b */ /* 0x000fc60003f06200 */
[C---:B------:R-:W-:Y:S01]  /*1890*/  FFMA R3, R2.reuse, R3, R10 ;  /* 0x0000000302037223 */ /* 0x040fe2000000000a */
[----:B------:R-:W-:Y:S01]  /*18a0*/  FFMA R2, R2, R19, RZ ;  /* 0x0000001302027223 */ /* 0x000fe200000000ff */
[----:B-1----:R-:W-:-:S03]  /*18b0*/  I2FP.F32.S32 R12, R24 ;  /* 0x00000018000c7245 */ /* 0x002fc60000201400 */
[----:B------:R-:W-:Y:S01]  /*18c0*/  FFMA R3, R2, R3, R19 ;  /* 0x0000000302037223 */ /* 0x000fe20000000013 */
[----:B------:R-:W-:Y:S01]  /*18d0*/  FMUL R2, R14, 0.70710676908493041992 ;  /* 0x3f3504f30e027820 */ /* 0x000fe20000400000 */
[C---:B------:R-:W-:Y:S02]  /*18e0*/  FFMA R19, R12.reuse, -1.5707962512969970703, R11 ;  /* 0xbfc90fda0c137823 */ /* 0x040fe4000000000b */
[----:B------:R-:W-:Y:S02]  /*18f0*/  @P1 FADD R3, RZ, -R3 ;  /* 0x80000003ff031221 */ /* 0x000fe40000000000 */
[----:B------:R-:W-:Y:S02]  /*1900*/  FFMA R19, R12, -7.5497894158615963534e-08, R19 ;  /* 0xb3a221680c137823 */ /* 0x000fe40000000013 */
[-C--:B------:R-:W-:Y:S01]  /*1910*/  FMUL R13, R2, R3.reuse ;  /* 0x00000003020d7220 */ /* 0x080fe20000400000 */
[----:B------:R-:W-:Y:S01]  /*1920*/  FMUL R10, R16, R3 ;  /* 0x00000003100a7220 */ /* 0x000fe20000400000 */
[----:B------:R-:W-:-:S02]  /*1930*/  FFMA R14, R12, -5.3903029534742383927e-15, R19 ;  /* 0xa7c234c50c0e7823 */ /* 0x000fc40000000013 */
[----:B------:R-:W-:Y:S01]  /*1940*/  FFMA R13, R16, R15, -R13 ;  /* 0x0000000f100d7223 */ /* 0x000fe2000000080d */
[----:B------:R-:W-:-:S03]  /*1950*/  FFMA R10, R15, R2, R10 ;  /* 0x000000020f0a7223 */ /* 0x000fc6000000000a */
[C-C-:B------:R-:W-:Y:S01]  /*1960*/  FFMA R2, R8.reuse, 0.70710676908493041992, R13.reuse ;  /* 0x3f3504f308027823 */ /* 0x140fe2000000000d */
[----:B------:R-:W-:Y:S01]  /*1970*/  FFMA R3, R8, 0.70710676908493041992, -R13 ;  /* 0x3f3504f308037823 */ /* 0x000fe2000000080d */
[C-C-:B------:R-:W-:Y:S01]  /*1980*/  FFMA R12, R9.reuse, 0.70710676908493041992, R10.reuse ;  /* 0x3f3504f3090c7823 */ /* 0x140fe2000000000a */
[----:B------:R-:W-:Y:S01]  /*1990*/  FFMA R8, R9, 0.70710676908493041992, -R10 ;  /* 0x3f3504f309087823 */ /* 0x000fe2000000080a */
[----:B------:R-:W-:Y:S01]  /*19a0*/  IMAD.MOV.U32 R13, RZ, RZ, R24 ;  /* 0x000000ffff0d7224 */ /* 0x000fe200078e0018 */
[----:B------:R-:W-:Y:S01]  /*19b0*/  MOV R15, R14 ;  /* 0x0000000e000f7202 */ /* 0x000fe20000000f00 */
[----:B------:R-:W-:Y:S01]  /*19c0*/  FMUL R9, R2, 0.70710676908493041992 ;  /* 0x3f3504f302097820 */ /* 0x000fe20000400000 */
[----:B------:R-:W-:Y:S01]  /*19d0*/  FMUL R10, R3, 0.70710676908493041992 ;  /* 0x3f3504f3030a7820 */ /* 0x000fe20000400000 */
[----:B------:R-:W-:Y:S01]  /*19e0*/  FMUL R12, R12, 0.70710676908493041992 ;  /* 0x3f3504f30c0c7820 */ /* 0x000fe20000400000 */
        /* <DEDUP_REMOVED lines=8> */
[----:B------:R-:W-:Y:S02]  /*1a70*/  MOV R19, RZ ;  /* 0x000000ff00137202 */ /* 0x000fe40000000f00 */
[----:B------:R-:W-:-:S07]  /*1a80*/  LOP3.LUT R21, R21, 0x80000000, RZ, 0xfc, !PT ;  /* 0x8000000015157812 */ /* 0x000fce00078efcff */
.L_x_48:
[----:B-1----:R-:W1:Y:S02]  /*1a90*/  LDC.64 R2, c[0x4][0x60] ;  /* 0x01001800ff027b82 */ /* 0x002e640000000a00 */
[----:B-1----:R-:W-:-:S06]  /*1aa0*/  IMAD.WIDE.U32 R2, R19, 0x4, R2 ;  /* 0x0000000413027825 */ /* 0x002fcc00078e0002 */
[----:B------:R-:W2:Y:S01]  /*1ab0*/  LDG.E.CONSTANT R2, desc[UR18][R2.64] ;  /* 0x0000001202027981 */ /* 0x000ea2000c1e9900 */
[C---:B------:R-:W-:Y:S01]  /*1ac0*/  LEA R24, R19.reuse, R1, 0x2 ;  /* 0x0000000113187211 */ /* 0x040fe200078e10ff */
[----:B------:R-:W-:-:S05]  /*1ad0*/  VIADD R19, R19, 0x1 ;  /* 0x0000000113137836 */ /* 0x000fca0000000000 */
        /* <DEDUP_REMOVED lines=9> */
[----:B------:R-:W-:Y:S02]  /*1b70*/  LOP3.LUT P1, RZ, R19, 0x1f, RZ, 0xc0, !PT ;  /* 0x0000001f13ff7812 */ /* 0x000fe4000782c0ff */
[----:B------:R-:W-:-:S04]  /*1b80*/  IADD3 R2, PT, PT, R2, -0x80, RZ ;  /* 0xffffff8002027810 */ /* 0x000fc80007ffe0ff */
[----:B------:R-:W-:-:S05]  /*1b90*/  SHF.R.U32.HI R2, RZ, 0x5, R2 ;  /* 0x00000005ff027819 */ /* 0x000fca0000011602 */
[----:B------:R-:W-:-:S05]  /*1ba0*/  IMAD R21, R2, -0x4, R1 ;  /* 0xfffffffc02157824 */ /* 0x000fca00078e0201 */
[----:B------:R-:W3:Y:S04]  /*1bb0*/  LDL R15, [R21+0x18] ;  /* 0x00001800150f7983 */ /* 0x000ee80000100800 */
[----:B------:R-:W3:Y:S04]  /*1bc0*/  LDL R2, [R21+0x14] ;  /* 0x0000140015027983 */ /* 0x000ee80000100800 */
[----:B------:R-:W4:Y:S01]  /*1bd0*/  @P1 LDL R3, [R21+0x10] ;  /* 0x0000100015031983 */ /* 0x000f220000100800 */
[----:B------:R-:W-:Y:S01]  /*1be0*/  LOP3.LUT R19, R19, 0x1f, RZ, 0xc0, !PT ;  /* 0x0000001f13137812 */ /* 0x000fe200078ec0ff */
[----:B------:R-:W-:Y:S01]  /*1bf0*/  UMOV UR8, 0x54442d19 ;  /* 0x54442d1900087882 */ /* 0x000fe20000000000 */
[----:B------:R-:W-:-:S02]  /*1c00*/  UMOV UR9, 0x3bf921fb ;  /* 0x3bf921fb00097882 */ /* 0x000fc40000000000 */
[-C--:B---3--:R-:W-:Y:S02]  /*1c10*/  @P1 SHF.L.W.U32.HI R15, R2, R19.reuse, R15 ;  /* 0x00000013020f1219 */ /* 0x088fe40000010e0f */
[----:B----4-:R-:W-:Y:S02]  /*1c20*/  @P1 SHF.L.W.U32.HI R2, R3, R19, R2 ;  /* 0x0000001303021219 */ /* 0x010fe40000010e02 */
[----:B------:R-:W-:Y:S02]  /*1c30*/  ISETP.GE.AND P1, PT, R11, RZ, PT ;  /* 0x000000ff0b00720c */ /* 0x000fe40003f26270 */
[C---:B-1----:R-:W-:Y:S02]  /*1c40*/  SHF.L.W.U32.HI R24, R2.reuse, 0x2, R15 ;  /* 0x0000000202187819 */ /* 0x042fe40000010e0f */
[----:B------:R-:W-:Y:S02]  /*1c50*/  SHF.L.U32 R2, R2, 0x2, RZ ;  /* 0x0000000202027819 */ /* 0x000fe400000006ff */
[----:B------:R-:W-:-:S02]  /*1c60*/  SHF.R.S32.HI R3, RZ, 0x1f, R24 ;  /* 0x0000001fff037819 */ /* 0x000fc40000011418 */
[----:B------:R-:W-:Y:S02]  /*1c70*/  SHF.R.U32.HI R15, RZ, 0x1e, R15 ;  /* 0x0000001eff0f7819 */ /* 0x000fe4000001160f */
[C---:B------:R-:W-:Y:S02]  /*1c80*/  LOP3.LUT R2, R3.reuse, R2, RZ, 0x3c, !PT ;  /* 0x0000000203027212 */ /* 0x040fe400078e3cff */
[----:B------:R-:W-:Y:S02]  /*1c90*/  LOP3.LUT R3, R3, R24, RZ, 0x3c, !PT ;  /* 0x0000001803037212 */ /* 0x000fe400078e3cff */
[C---:B--2---:R-:W-:Y:S02]  /*1ca0*/  LOP3.LUT R16, R24.reuse, R11, RZ, 0x3c, !PT ;  /* 0x0000000b18107212 */ /* 0x044fe400078e3cff */
[----:B------:R-:W-:Y:S02]  /*1cb0*/  LEA.HI R24, R24, R15, RZ, 0x1 ;  /* 0x0000000f18187211 */ /* 0x000fe400078f08ff */
[----:B------:R-:W1:Y:S01]  /*1cc0*/  I2F.F64.S64 R2, R2 ;  /* 0x0000000200027312 */ /* 0x000e620000301c00 */
[----:B------:R-:W-:-:S02]  /*1cd0*/  ISETP.GE.AND P2, PT, R16, RZ, PT ;  /* 0x000000ff1000720c */ /* 0x000fc40003f46270 */
[----:B------:R-:W-:-:S05]  /*1ce0*/  IMAD.MOV R15, RZ, RZ, -R24 ;  /* 0x000000ffff0f7224 */ /* 0x000fca00078e0a18 */
[----:B------:R-:W-:Y:S01]  /*1cf0*/  @!P1 MOV R24, R15 ;  /* 0x0000000f00189202 */ /* 0x000fe20000000f00 */
[----:B-1----:R-:W-:-:S06]  /*1d00*/  DMUL R2, R2, UR8 ;  /* 0x0000000802027c28 */ /* 0x002fcc0008000000 */
[----:B------:R-:W1:Y:S02]  /*1d10*/  F2F.F32.F64 R19, R2 ;  /* 0x0000000200137310 */ /* 0x000e640000301000 */
[----:B-1----:R-:W-:-:S07]  /*1d20*/  FSEL R15, -R19, R19, !P2 ;  /* 0x00000013130f7208 */ /* 0x002fce0005000100 */
.L_x_47:
[----:B------:R-:W-:Y:S01]  /*1d30*/  FMUL R2, R15, R15 ;  /* 0x0000000f0f027220 */ /* 0x000fe20000400000 */
[----:B------:R-:W-:-:S03]  /*1d40*/  LOP3.LUT R16, R24, 0x1, RZ, 0xc0, !PT ;  /* 0x0000000118107812 */ /* 0x000fc600078ec0ff */
[----:B------:R-:W-:Y:S01]  /*1d50*/  FFMA R3, R2, R7, -0.0013887860113754868507 ;  /* 0xbab607ed02037423 */ /* 0x000fe20000000007 */
[----:B------:R-:W-:Y:S02]  /*1d60*/  ISETP.NE.U32.AND P1, PT, R16, 0x1, PT ;  /* 0x000000011000780c */ /* 0x000fe40003f25070 */
[----:B------:R-:W-:Y:S02]  /*1d70*/  IADD3 R16, PT, PT, R24, 0x1, RZ ;  /* 0x0000000118107810 */ /* 0x000fe40007ffe0ff */
[----:B------:R-:W-:Y:S02]  /*1d80*/  FSEL R3, R3, -0.00019574658654164522886, P1 ;  /* 0xb94d415303037808 */ /* 0x000fe40000800000 */
        /* <DEDUP_REMOVED lines=14> */
[----:B------:R-:W-:Y:S02]  /*1e70*/  IMAD.SHL.U32 R14, R11, 0x100, RZ ;  /* 0x000001000b0e7824 */ /* 0x000fe400078e00ff */
[----:B------:R-:W-:Y:S01]  /*1e80*/  HFMA2 R13, -RZ, RZ, 0, 0 ;  /* 0x00000000ff0d7431 */ /* 0x000fe200000001ff */
[----:B------:R-:W-:Y:S01]  /*1e90*/  MOV R19, RZ ;  /* 0x000000ff00137202 */ /* 0x000fe20000000f00 */
[----:B------:R-:W-:Y:S01]  /*1ea0*/  HFMA2 R16, -RZ, RZ, 0, 0 ;  /* 0x00000000ff107431 */ /* 0x000fe200000001ff */
[----:B------:R-:W-:-:S07]  /*1eb0*/  LOP3.LUT R14, R14, 0x80000000, RZ, 0xfc, !PT ;  /* 0x800000000e0e7812 */ /* 0x000fce00078efcff */
.L_x_50:
[----:B-1----:R-:W1:Y:S02]  /*1ec0*/  LDC.64 R2, c[0x4][0x60] ;  /* 0x01001800ff027b82 */ /* 0x002e640000000a00 */
[----:B-1----:R-:W-:-:S05]  /*1ed0*/  IMAD.WIDE.U32 R24, R16, 0x4, R2 ;  /* 0x0000000410187825 */ /* 0x002fca00078e0002 */
[----:B------:R-:W2:Y:S01]  /*1ee0*/  LDG.E.CONSTANT R3, desc[UR18][R24.64] ;  /* 0x0000001218037981 */ /* 0x000ea2000c1e9900 */
[C---:B------:R-:W-:Y:S01]  /*1ef0*/  IMAD R21, R16.reuse, 0x4, R1 ;  /* 0x0000000410157824 */ /* 0x040fe200078e0201 */
        /* <DEDUP_REMOVED lines=9> */
[C---:B-1----:R-:W-:Y:S02]  /*1f90*/  LOP3.LUT R2, R14.reuse, 0xe0, RZ, 0xc0, !PT ;  /* 0x000000e00e027812 */ /* 0x042fe400078ec0ff */
        /* <DEDUP_REMOVED lines=9> */
[----:B------:R-:W-:Y:S01]  /*2030*/  UMOV UR9, 0x3bf921fb ;  /* 0x3bf921fb00097882 */ /* 0x000fe20000000000 */
[----:B------:R-:W-:-:S02]  /*2040*/  ISETP.GE.AND P1, PT, R11, RZ, PT ;  /* 0x000000ff0b00720c */ /* 0x000fc40003f26270 */
[-C--:B---3--:R-:W-:Y:S02]  /*2050*/  @P0 SHF.L.W.U32.HI R16, R3, R14.reuse, R16 ;  /* 0x0000000e03100219 */ /* 0x088fe40000010e10 */
[----:B----4-:R-:W-:Y:S02]  /*2060*/  @P0 SHF.L.W.U32.HI R3, R2, R14, R3 ;  /* 0x0000000e02030219 */ /* 0x010fe40000010e03 */
[--C-:B--2---:R-:W-:Y:S02]  /*2070*/  SHF.R.U32.HI R13, RZ, 0x1e, R16.reuse ;  /* 0x0000001eff0d7819 */ /* 0x104fe40000011610 */
[C---:B------:R-:W-:Y:S01]  /*2080*/  SHF.L.W.U32.HI R14, R3.reuse, 0x2, R16 ;  /* 0x00000002030e7819 */ /* 0x040fe20000010e10 */
[----:B------:R-:W-:-:S03]  /*2090*/  IMAD.SHL.U32 R3, R3, 0x4, RZ ;  /* 0x0000000403037824 */ /* 0x000fc600078e00ff */
[----:B------:R-:W-:Y:S02]  /*20a0*/  SHF.R.S32.HI R19, RZ, 0x1f, R14 ;  /* 0x0000001fff137819 */ /* 0x000fe4000001140e */
[C---:B------:R-:W-:Y:S02]  /*20b0*/  LOP3.LUT R11, R14.reuse, R11, RZ, 0x3c, !PT ;  /* 0x0000000b0e0b7212 */ /* 0x040fe400078e3cff */
[C---:B------:R-:W-:Y:S02]  /*20c0*/  LOP3.LUT R2, R19.reuse, R3, RZ, 0x3c, !PT ;  /* 0x0000000313027212 */ /* 0x040fe400078e3cff */
[----:B------:R-:W-:Y:S02]  /*20d0*/  LOP3.LUT R3, R19, R14, RZ, 0x3c, !PT ;  /* 0x0000000e13037212 */ /* 0x000fe400078e3cff */
[----:B------:R-:W-:Y:S02]  /*20e0*/  LEA.HI R13, R14, R13, RZ, 0x1 ;  /* 0x0000000d0e0d7211 */ /* 0x000fe400078f08ff */
[----:B------:R-:W-:-:S02]  /*20f0*/  ISETP.GE.AND P0, PT, R11, RZ, PT ;  /* 0x000000ff0b00720c */ /* 0x000fc40003f06270 */
[----:B------:R-:W1:Y:S01]  /*2100*/  I2F.F64.S64 R2, R2 ;  /* 0x0000000200027312 */ /* 0x000e620000301c00 */
[----:B------:R-:W-:-:S04]  /*2110*/  IADD3 R11, PT, PT, -R13, RZ, RZ ;  /* 0x000000ff0d0b7210 */ /* 0x000fc80007ffe1ff */
[----:B------:R-:W-:Y:S01]  /*2120*/  @!P1 MOV R13, R11 ;  /* 0x0000000b000d9202 */ /* 0x000fe20000000f00 */
[----:B-1----:R-:W-:-:S06]  /*2130*/  DMUL R2, R2, UR8 ;  /* 0x0000000802027c28 */ /* 0x002fcc0008000000 */
[----:B------:R-:W1:Y:S02]  /*2140*/  F2F.F32.F64 R19, R2 ;  /* 0x0000000200137310 */ /* 0x000e640000301000 */
[----:B-1----:R-:W-:-:S07]  /*2150*/  FSEL R14, -R19, R19, !P0 ;  /* 0x00000013130e7208 */ /* 0x002fce0004000100 */
.L_x_49:
[----:B------:R-:W-:Y:S01]  /*2160*/  FMUL R2, R14, R14 ;  /* 0x0000000e0e027220 */ /* 0x000fe20000400000 */
[C---:B------:R-:W-:Y:S01]  /*2170*/  LOP3.LUT R3, R13.reuse, 0x1, RZ, 0xc0, !PT ;  /* 0x000000010d037812 */ /* 0x040fe200078ec0ff */
[----:B------:R-:W-:Y:S01]  /*2180*/  FMUL R8, R8, 0.70710676908493041992 ;  /* 0x3f3504f308087820 */ /* 0x000fe20000400000 */
[----:B------:R-:W-:Y:S01]  /*2190*/  LOP3.LUT P1, RZ, R13, 0x2, RZ, 0xc0, !PT ;  /* 0x000000020dff7812 */ /* 0x000fe2000782c0ff */
[----:B------:R-:W-:Y:S01]  /*21a0*/  FFMA R7, R2, R7, -0.0013887860113754868507 ;  /* 0xbab607ed02077423 */ /* 0x000fe20000000007 */
[----:B------:R-:W-:Y:S01]  /*21b0*/  ISETP.NE.U32.AND P0, PT, R3, 0x1, PT ;  /* 0x000000010300780c */ /* 0x000fe20003f05070 */
[----:B-----5:R-:W-:Y:S01]  /*21c0*/  FMUL R0, R17, R0 ;  /* 0x0000000011007220 */ /* 0x020fe20000400000 */
[----:B------:R-:W-:Y:S02]  /*21d0*/  UIADD3 UR17, UPT, UPT, UR17, 0x1, URZ ;  /* 0x0000000111117890 */ /* 0x000fe4000fffe0ff */
[----:B------:R-:W-:Y:S02]  /*21e0*/  FSEL R3, R6, 0.041666727513074874878, P0 ;  /* 0x3d2aaabb06037808 */ /* 0x000fe40000000000 */
[----:B------:R-:W-:-:S02]  /*21f0*/  FSEL R7, R7, -0.00019574658654164522886, !P0 ;  /* 0xb94d415307077808 */ /* 0x000fc40004000000 */
[----:B------:R-:W-:Y:S02]  /*2200*/  FSEL R14, R14, 1, P0 ;  /* 0x3f8000000e0e7808 */ /* 0x000fe40000000000 */
[----:B------:R-:W-:Y:S01]  /*2210*/  FSEL R4, -R4, -0.4999999701976776123, P0 ;  /* 0xbeffffff04047808 */ /* 0x000fe20000000100 */
[C---:B------:R-:W-:Y:S02]  /*2220*/  FFMA R7, R2.reuse, R7, R3 ;  /* 0x0000000702077223 */ /* 0x040fe40000000003 */
[C---:B------:R-:W-:Y:S02]  /*2230*/  FFMA R3, R2.reuse, R14, RZ ;  /* 0x0000000e02037223 */ /* 0x040fe400000000ff */
[----:B------:R-:W-:-:S04]  /*2240*/  FFMA R4, R2, R7, R4 ;  /* 0x0000000702047223 */ /* 0x000fc80000000004 */
[----:B------:R-:W-:-:S04]  /*2250*/  FFMA R3, R3, R4, R14 ;  /* 0x0000000403037223 */ /* 0x000fc8000000000e */
[----:B------:R-:W-:-:S04]  /*2260*/  @P1 FADD R3, RZ, -R3 ;  /* 0x80000003ff031221 */ /* 0x000fc80000000000 */
[-C--:B------:R-:W-:Y:S01]  /*2270*/  FMUL R7, R8, R3.reuse ;  /* 0x0000000308077220 */ /* 0x080fe20000400000 */
[----:B------:R-:W-:-:S03]  /*2280*/  FMUL R2, R10, R3 ;  /* 0x000000030a027220 */ /* 0x000fc60000400000 */
[----:B------:R-:W-:Y:S01]  /*2290*/  FFMA R7, R10, R15, -R7 ;  /* 0x0000000f0a077223 */ /* 0x000fe20000000807 */
[----:B------:R-:W-:Y:S01]  /*22a0*/  FFMA R2, R15, R8, R2 ;  /* 0x000000080f027223 */ /* 0x000fe20000000002 */
[-C--:B------:R-:W-:Y:S01]  /*22b0*/  FMUL R8, R9, R0.reuse ;  /* 0x0000000009087220 */ /* 0x080fe20000400000 */
[-C--:B------:R-:W-:Y:S01]  /*22c0*/  FMUL R9, R12, R0.reuse ;  /* 0x000000000c097220 */ /* 0x080fe20000400000 */
[-C--:B------:R-:W-:Y:S01]  /*22d0*/  FMUL R6, R7, R0.reuse ;  /* 0x0000000007067220 */ /* 0x080fe20000400000 */
[----:B------:R-:W-:Y:S01]  /*22e0*/  FMUL R7, R2, R0 ;  /* 0x0000000002077220 */ /* 0x000fe20000400000 */
[----:B------:R-:W-:Y:S02]  /*22f0*/  MOV R0, UR17 ;  /* 0x0000001100007c02 */ /* 0x000fe40008000f00 */
[----:B------:R1:W-:Y:S02]  /*2300*/  STL.64 [R18], R8 ;  /* 0x0000000812007387 */ /* 0x0003e40000100a00 */
[----:B------:R-:W-:-:S02]  /*2310*/  ISETP.NE.AND P0, PT, R0, UR16, PT ;  /* 0x0000001000007c0c */ /* 0x000fc4000bf05270 */
[----:B------:R1:W-:Y:S11]  /*2320*/  STL.64 [R18+0x8], R6 ;  /* 0x0000080612007387 */ /* 0x0003f60000100a00 */
[----:B------:R-:W-:Y:S05]  /*2330*/  @P0 BRA `(.L_x_51) ;  /* 0xffffffe400f00947 */ /* 0x000fea000383ffff */
.L_x_41:
[----:B------:R-:W-:Y:S05]  /*2340*/  BRA.U UP0, `(.L_x_52) ;  /* 0xffffffe500ac7547 */ /* 0x000fea000b83ffff */
.L_x_40:
[----:B------:R-:W4:Y:S01]  /*2350*/  LDCU UR8, c[0x0][0x394] ;  /* 0x00007280ff0877ac */ /* 0x000f220008000800 */
[----:B-1----:R-:W-:Y:S01]  /*2360*/  IMAD.MOV.U32 R4, RZ, RZ, RZ ;  /* 0x000000ffff047224 */ /* 0x002fe200078e00ff */
[----:B------:R-:W-:Y:S02]  /*2370*/  UIADD3 UR11, UPT, UPT, UR21, 0xa0, URZ ;  /* 0x000000a0150b7890 */ /* 0x000fe4000fffe0ff */
[----:B----4-:R-:W-:-:S09]  /*2380*/  UISETP.GE.AND UP0, UPT, UR8, 0x1, UPT ;  /* 0x000000010800788c */ /* 0x010fd2000bf06270 */
[----:B------:R-:W-:Y:S05]  /*2390*/  BRA.U !UP0, `(.L_x_53) ;  /* 0x0000000508f87547 */ /* 0x000fea000b800000 */
[----:B------:R-:W1:Y:S01]  /*23a0*/  LDCU.64 UR4, c[0x0][0x3d8] ;  /* 0x00007b00ff0477ac */ /* 0x000e620008000a00 */
[----:B------:R-:W-:Y:S01]  /*23b0*/  HFMA2 R4, -RZ, RZ, 0, 0 ;  /* 0x00000000ff047431 */ /* 0x000fe200000001ff */
[----:B------:R-:W4:Y:S01]  /*23c0*/  LDCU UR12, c[0x0][0x390] ;  /* 0x00007200ff0c77ac */ /* 0x000f220008000800 */
[----:B-1----:R-:W-:Y:S02]  /*23d0*/  UIADD3 UR9, UP0, UPT, UR4, 0x10, URZ ;  /* 0x0000001004097890 */ /* 0x002fe4000ff1e0ff */
[----:B------:R-:W-:Y:S01]  /*23e0*/  UIADD3 UR4, UPT, UPT, -UR8, URZ, URZ ;  /* 0x000000ff08047290 */ /* 0x000fe2000fffe1ff */
[----:B----4-:R-:W-:Y:S01]  /*23f0*/  IADD3 R5, PT, PT, R20, UR12, RZ ;  /* 0x0000000c14057c10 */ /* 0x010fe2000fffe0ff */
[----:B------:R-:W-:Y:S01]  /*2400*/  UIADD3.X UR10, UPT, UPT, URZ, UR5, URZ, UP0, !UPT ;  /* 0x00000005ff0a7290 */ /* 0x000fe200087fe4ff */
[----:B------:R-:W-:Y:S02]  /*2410*/  UMOV UR8, UR6 ;  /* 0x0000000600087c82 */ /* 0x000fe40008000000 */
[----:B------:R-:W-:-:S09]  /*2420*/  UMOV UR5, UR11 ;  /* 0x0000000b00057c82 */ /* 0x000fd20008000000 */
.L_x_64:
[----:B------:R-:W-:Y:S01]  /*2430*/  MOV R2, UR9 ;  /* 0x0000000900027c02 */ /* 0x000fe20008000f00 */
[----:B-1----:R-:W-:-:S04]  /*2440*/  IMAD.U32 R3, RZ, RZ, UR10 ;  /* 0x0000000aff037e24 */ /* 0x002fc8000f8e00ff */
[----:B------:R-:W-:-:S05]  /*2450*/  IMAD.WIDE R2, R5, 0x30, R2 ;  /* 0x0000003005027825 */ /* 0x000fca00078e0202 */
[----:B0--3--:R-:W3:Y:S01]  /*2460*/  LDG.E R0, desc[UR18][R2.64+0x8] ;  /* 0x0000081202007981 */ /* 0x009ee2000c1e1900 */
[----:B------:R-:W-:Y:S01]  /*2470*/  BSSY.RECONVERGENT B0, `(.L_x_54) ;  /* 0x0000053000007945 */ /* 0x000fe20003800200 */
[----:B---3--:R-:W-:-:S13]  /*2480*/  ISETP.NE.AND P0, PT, R0, 0x1, PT ;  /* 0x000000010000780c */ /* 0x008fda0003f05270 */
[----:B------:R-:W-:Y:S05]  /*2490*/  @!P0 BRA `(.L_x_55) ;  /* 0x0000000400388947 */ /* 0x000fea0003800000 */
[----:B------:R-:W3:Y:S04]  /*24a0*/  LDG.E.64 R10, desc[UR18][R2.64+-0x10] ;  /* 0xfffff012020a7981 */ /* 0x000ee8000c1e1b00 */
[----:B------:R-:W4:Y:S04]  /*24b0*/  LDG.E.64 R6, desc[UR18][R2.64] ;  /* 0x0000001202067981 */ /* 0x000f28000c1e1b00 */
[----:B------:R-:W5:Y:S01]  /*24c0*/  LDG.E.64 R8, desc[UR18][R2.64+-0x8] ;  /* 0xfffff81202087981 */ /* 0x000f62000c1e1b00 */
[----:B------:R-:W-:Y:S01]  /*24d0*/  MOV R14, 0x3e055027 ;  /* 0x3e055027000e7802 */ /* 0x000fe20000000f00 */
[----:B------:R-:W-:Y:S01]  /*24e0*/  BSSY.RECONVERGENT B1, `(.L_x_56) ;  /* 0x0000040000017945 */ /* 0x000fe20003800200 */
[----:B------:R-:W-:-:S02]  /*24f0*/  MOV R17, 0x7f800000 ;  /* 0x7f80000000117802 */ /* 0x000fc40000000f00 */
[----:B---3--:R-:W-:-:S04]  /*2500*/  SHF.R.U32.HI R0, RZ, 0x2, R11 ;  /* 0x00000002ff007819 */ /* 0x008fc8000001160b */
[----:B------:R-:W-:Y:S01]  /*2510*/  LOP3.LUT R0, R0, R11, RZ, 0x3c, !PT ;  /* 0x0000000b00007212 */ /* 0x000fe200078e3cff */
[----:B----4-:R0:W-:Y:S01]  /*2520*/  STG.E.64 desc[UR18][R2.64+-0x8], R6 ;  /* 0xfffff80602007986 */ /* 0x0101e2000c101b12 */
[----:B------:R-:W-:Y:S02]  /*2530*/  SHF.L.U32 R11, R7, 0x4, RZ ;  /* 0x00000004070b7819 */ /* 0x000fe400000006ff */
[C---:B------:R-:W-:Y:S02]  /*2540*/  SHF.L.U32 R12, R0.reuse, 0x1, RZ ;  /* 0x00000001000c7819 */ /* 0x040fe400000006ff */
[----:B-----5:R-:W-:Y:S02]  /*2550*/  SHF.R.U32.HI R13, RZ, 0x2, R8 ;  /* 0x00000002ff0d7819 */ /* 0x020fe40000011608 */
[----:B------:R-:W-:Y:S01]  /*2560*/  LOP3.LUT R12, R0, R12, R11, 0x96, !PT ;  /* 0x0000000c000c7212 */ /* 0x000fe200078e960b */
[----:B------:R-:W-:Y:S01]  /*2570*/  HFMA2 R11, -RZ, RZ, 0.1171875, 0 ;  /* 0x2f800000ff0b7431 */ /* 0x000fe200000001ff */
[----:B------:R-:W-:-:S02]  /*2580*/  LOP3.LUT R13, R13, R8, RZ, 0x3c, !PT ;  /* 0x000000080d0d7212 */ /* 0x000fc400078e3cff */
[----:B------:R-:W-:-:S04]  /*2590*/  LOP3.LUT R12, R12, R7, RZ, 0x3c, !PT ;  /* 0x000000070c0c7212 */ /* 0x000fc800078e3cff */
[----:B------:R-:W-:Y:S01]  /*25a0*/  IADD3 R0, PT, PT, R10, 0x587c5, R12 ;  /* 0x000587c50a007810 */ /* 0x000fe20007ffe00c */
[----:B------:R-:W-:-:S03]  /*25b0*/  IMAD.SHL.U32 R8, R12, 0x10, RZ ;  /* 0x000000100c087824 */ /* 0x000fc600078e00ff */
[----:B------:R-:W-:-:S05]  /*25c0*/  I2FP.F32.U32 R0, R0 ;  /* 0x0000000000007245 */ /* 0x000fca0000201000 */
[----:B------:R-:W-:-:S05]  /*25d0*/  FFMA R0, R0, R11, 1.1641532182693481445e-10 ;  /* 0x2f00000000007423 */ /* 0x000fca000000000b */
[----:B------:R-:W-:-:S13]  /*25e0*/  FSETP.GEU.AND P0, PT, R0, 1.175494350822287508e-38, PT ;  /* 0x008000000000780b */ /* 0x000fda0003f0e000 */
[----:B------:R-:W-:-:S04]  /*25f0*/  @!P0 FMUL R0, R0, 8388608 ;  /* 0x4b00000000008820 */ /* 0x000fc80000400000 */
[----:B------:R-:W-:-:S05]  /*2600*/  VIADD R11, R0, 0xc0d55555 ;  /* 0xc0d55555000b7836 */ /* 0x000fca0000000000 */
[----:B------:R-:W-:-:S04]  /*2610*/  LOP3.LUT R15, R11, 0xff800000, RZ, 0xc0, !PT ;  /* 0xff8000000b0f7812 */ /* 0x000fc800078ec0ff */
[-C--:B------:R-:W-:Y:S02]  /*2620*/  IADD3 R11, PT, PT, R0, -R15.reuse, RZ ;  /* 0x8000000f000b7210 */ /* 0x080fe40007ffe0ff */
[----:B------:R-:W-:-:S03]  /*2630*/  I2FP.F32.S32 R15, R15 ;  /* 0x0000000f000f7245 */ /* 0x000fc60000201400 */
[----:B------:R-:W-:-:S04]  /*2640*/  FADD R11, R11, -1 ;  /* 0xbf8000000b0b7421 */ /* 0x000fc80000000000 */
[----:B------:R-:W-:-:S04]  /*2650*/  FFMA R14, R11, -R14, 0.14084610342979431152 ;  /* 0x3e1039f60b0e7423 */ /* 0x000fc8000000080e */
[----:B------:R-:W-:-:S04]  /*2660*/  FFMA R14, R11, R14, -0.12148627638816833496 ;  /* 0xbdf8cdcc0b0e7423 */ /* 0x000fc8000000000e */
[----:B------:R-:W-:-:S04]  /*2670*/  FFMA R14, R11, R14, 0.13980610668659210205 ;  /* 0x3e0f29550b0e7423 */ /* 0x000fc8000000000e */
[----:B------:R-:W-:-:S04]  /*2680*/  FFMA R14, R11, R14, -0.16684235632419586182 ;  /* 0xbe2ad8b90b0e7423 */ /* 0x000fc8000000000e */
[----:B------:R-:W-:-:S04]  /*2690*/  FFMA R14, R11, R14, 0.20012299716472625732 ;  /* 0x3e4ced0b0b0e7423 */ /* 0x000fc8000000000e */
[----:B------:R-:W-:-:S04]  /*26a0*/  FFMA R14, R11, R14, -0.24999669194221496582 ;  /* 0xbe7fff220b0e7423 */ /* 0x000fc8000000000e */
[----:B------:R-:W-:-:S04]  /*26b0*/  FFMA R14, R11, R14, 0.33333182334899902344 ;  /* 0x3eaaaa780b0e7423 */ /* 0x000fc8000000000e */
[C---:B------:R-:W-:Y:S01]  /*26c0*/  FFMA R16, R11.reuse, R14, -0.5 ;  /* 0xbf0000000b107423 */ /* 0x040fe2000000000e */
[----:B------:R-:W-:Y:S02]  /*26d0*/  FSEL R14, RZ, -23, P0 ;  /* 0xc1b80000ff0e7808 */ /* 0x000fe40000000000 */
[----:B------:R-:W-:Y:S01]  /*26e0*/  ISETP.GT.U32.AND P0, PT, R0, 0x7f7fffff, PT ;  /* 0x7f7fffff0000780c */ /* 0x000fe20003f04070 */
[----:B------:R-:W-:Y:S02]  /*26f0*/  FMUL R16, R11, R16 ;  /* 0x000000100b107220 */ /* 0x000fe40000400000 */
[----:B------:R-:W-:Y:S02]  /*2700*/  FFMA R14, R15, 1.1920928955078125e-07, R14 ;  /* 0x340000000f0e7823 */ /* 0x000fe4000000000e */
[----:B------:R-:W-:Y:S01]  /*2710*/  FFMA R15, R11, R16, R11 ;  /* 0x000000100b0f7223 */ /* 0x000fe2000000000b */
[----:B------:R-:W-:-:S03]  /*2720*/  SHF.L.U32 R11, R13, 0x1, RZ ;  /* 0x000000010d0b7819 */ /* 0x000fc600000006ff */
[----:B------:R-:W-:Y:S01]  /*2730*/  FFMA R14, R14, 0.69314718246459960938, R15 ;  /* 0x3f3172180e0e7823 */ /* 0x000fe2000000000f */
[----:B------:R-:W-:Y:S01]  /*2740*/  LOP3.LUT R13, R13, R11, R8, 0x96, !PT ;  /* 0x0000000b0d0d7212 */ /* 0x000fe200078e9608 */
[----:B------:R-:W-:Y:S01]  /*2750*/  HFMA2 R11, -RZ, RZ, 0.1495361328125, 0.0004794597625732421875 ;  /* 0x30c90fdbff0b7431 */ /* 0x000fe200000001ff */
[----:B------:R-:W-:Y:S01]  /*2760*/  IADD3 R8, PT, PT, R10, 0xb0f8a, RZ ;  /* 0x000b0f8a0a087810 */ /* 0x000fe20007ffe0ff */
[C---:B------:R-:W-:Y:S01]  /*2770*/  @P0 FFMA R14, R0.reuse, R17, +INF ;  /* 0x7f800000000e0423 */ /* 0x040fe20000000011 */
[----:B------:R-:W-:Y:S02]  /*2780*/  FSETP.NEU.AND P0, PT, R0, RZ, PT ;  /* 0x000000ff0000720b */ /* 0x000fe40003f0d000 */
[----:B------:R-:W-:Y:S01]  /*2790*/  LOP3.LUT R13, R13, R12, RZ, 0x3c, !PT ;  /* 0x0000000c0d0d7212 */ /* 0x000fe200078e3cff */
[----:B------:R-:W-:Y:S01]  /*27a0*/  FMUL R14, R14, -2 ;  /* 0xc00000000e0e7820 */ /* 0x000fe20000400000 */
[----:B------:R0:W-:Y:S03]  /*27b0*/  STG.E.64 desc[UR18][R2.64+-0x10], R8 ;  /* 0xfffff00802007986 */ /* 0x0001e6000c101b12 */
[----:B------:R-:W-:Y:S01]  /*27c0*/  IMAD.IADD R0, R13, 0x1, R8 ;  /* 0x000000010d007824 */ /* 0x000fe200078e0208 */
[----:B------:R-:W-:Y:S01]  /*27d0*/  FSEL R15, R14, +INF , P0 ;  /* 0x7f8000000e0f7808 */ /* 0x000fe20000000000 */
[----:B------:R0:W-:Y:S03]  /*27e0*/  STG.E.64 desc[UR18][R2.64], R12 ;  /* 0x0000000c02007986 */ /* 0x0001e6000c101b12 */
[----:B------:R-:W-:Y:S01]  /*27f0*/  IADD3 R10, PT, PT, R15, -0xd000000, RZ ;  /* 0xf30000000f0a7810 */ /* 0x000fe20007ffe0ff */
[----:B------:R0:W1:Y:S01]  /*2800*/  MUFU.RSQ R16, R15 ;  /* 0x0000000f00107308 */ /* 0x0000620000001400 */
[----:B------:R-:W-:-:S02]  /*2810*/  I2FP.F32.U32 R0, R0 ;  /* 0x0000000000007245 */ /* 0x000fc40000201000 */
[----:B------:R-:W-:-:S03]  /*2820*/  ISETP.GT.U32.AND P0, PT, R10, 0x727fffff, PT ;  /* 0x727fffff0a00780c */ /* 0x000fc60003f04070 */
[----:B------:R-:W-:-:S10]  /*2830*/  FFMA R14, R0, R11, 7.314590599882819788e-10 ;  /* 0x30490fdb000e7423 */ /* 0x000fd4000000000b */
[----:B0-----:R-:W-:Y:S05]  /*2840*/  @!P0 BRA `(.L_x_57) ;  /* 0x0000000000148947 */ /* 0x001fea0003800000 */
[----:B------:R-:W-:Y:S02]  /*2850*/  MOV R0, R15 ;  /* 0x0000000f00007202 */ /* 0x000fe40000000f00 */
[----:B------:R-:W-:-:S07]  /*2860*/  MOV R12, 0x2880 ;  /* 0x00002880000c7802 */ /* 0x000fce0000000f00 */
[----:B-12---:R-:W-:Y:S05]  /*2870*/  CALL.REL.NOINC `($__internal_1_$__cuda_sm20_sqrt_rn_f32_slowpath) ;  /* 0x00000020001c7944 */ /* 0x006fea0003c00000 */
[----:B------:R-:W-:Y:S01]  /*2880*/  MOV R6, R7 ;  /* 0x0000000700067202 */ /* 0x000fe20000000f00 */
[----:B------:R-:W-:Y:S06]  /*2890*/  BRA `(.L_x_58) ;  /* 0x0000000000107947 */ /* 0x000fec0003800000 */
.L_x_57:
[----:B-1----:R-:W-:Y:S01]  /*28a0*/  FMUL.FTZ R6, R15, R16 ;  /* 0x000000100f067220 */ /* 0x002fe20000410000 */
[----:B------:R-:W-:-:S03]  /*28b0*/  FMUL.FTZ R0, R16, 0.5 ;  /* 0x3f00000010007820 */ /* 0x000fc60000410000 */
[----:B------:R-:W-:-:S04]  /*28c0*/  FFMA R7, -R6, R6, R15 ;  /* 0x0000000606077223 */ /* 0x000fc8000000010f */
[----:B------:R-:W-:-:S07]  /*28d0*/  FFMA R6, R7, R0, R6 ;  /* 0x0000000007067223 */ /* 0x000fce0000000006 */
.L_x_58:
[----:B------:R-:W-:Y:S05]  /*28e0*/  BSYNC.RECONVERGENT B1 ;  /* 0x0000000000017941 */ /* 0x000fea0003800200 */
.L_x_56:
[----:B------:R-:W-:Y:S01]  /*28f0*/  FMUL.RZ R0, R14, 0.15915493667125701904 ;  /* 0x3e22f9830e007820 */ /* 0x000fe2000040c000 */
[----:B------:R-:W-:-:S03]  /*2900*/  IMAD.MOV.U32 R11, RZ, RZ, 0x1 ;  /* 0x00000001ff0b7424 */ /* 0x000fc600078e00ff */
[----:B------:R-:W0:Y:S02]  /*2910*/  MUFU.COS R7, R0 ;  /* 0x0000000000077308 */ /* 0x000e240000000000 */
[----:B------:R1:W-:Y:S01]  /*2920*/  STG.E desc[UR18][R2.64+0x8], R11 ;  /* 0x0000080b02007986 */ /* 0x0003e2000c101912 */
[----:B0-----:R-:W-:-:S05]  /*2930*/  FMUL R9, R7, R6 ;  /* 0x0000000607097220 */ /* 0x001fca0000400000 */
[----:B------:R-:W0:Y:S01]  /*2940*/  MUFU.SIN R7, R0 ;  /* 0x0000000000077308 */ /* 0x000e220000000400 */
[----:B------:R1:W-:Y:S01]  /*2950*/  STG.E desc[UR18][R2.64+0x10], R9 ;  /* 0x0000100902007986 */ /* 0x0003e2000c101912 */
[----:B0-----:R-:W-:Y:S01]  /*2960*/  FMUL R6, R7, R6 ;  /* 0x0000000607067220 */ /* 0x001fe20000400000 */
[----:B-1----:R-:W-:Y:S06]  /*2970*/  BRA `(.L_x_59) ;  /* 0x0000000000087947 */ /* 0x002fec0003800000 */
.L_x_55:
[----:B------:R0:W5:Y:S04]  /*2980*/  LDG.E R6, desc[UR18][R2.64+0x10] ;  /* 0x0000101202067981 */ /* 0x000168000c1e1900 */
[----:B------:R0:W-:Y:S02]  /*2990*/  STG.E desc[UR18][R2.64+0x8], RZ ;  /* 0x000008ff02007986 */ /* 0x0001e4000c101912 */
.L_x_59:
[----:B------:R-:W-:Y:S05]  /*29a0*/  BSYNC.RECONVERGENT B0 ;  /* 0x0000000000007941 */ /* 0x000fea0003800200 */
.L_x_54:
[----:B0-----:R-:W3:Y:S01]  /*29b0*/  LDL.64 R2, [UR8] ;  /* 0x00000008ff027983 */ /* 0x001ee20008100a00 */
[----:B------:R-:W-:Y:S01]  /*29c0*/  BSSY.RECONVERGENT B0, `(.L_x_60) ;  /* 0x0000011000007945 */ /* 0x000fe20003800200 */
[----:B---3--:R-:W-:-:S04]  /*29d0*/  FMUL R3, R3, R3 ;  /* 0x0000000303037220 */ /* 0x008fc80000400000 */
[----:B------:R-:W-:-:S04]  /*29e0*/  FFMA R0, R2, R2, R3 ;  /* 0x0000000202007223 */ /* 0x000fc80000000003 */
[----:B------:R0:W1:Y:S01]  /*29f0*/  MUFU.RSQ R7, R0 ;  /* 0x0000000000077308 */ /* 0x0000620000001400 */
[----:B------:R-:W-:-:S04]  /*2a00*/  IADD3 R2, PT, PT, R0, -0xd000000, RZ ;  /* 0xf300000000027810 */ /* 0x000fc80007ffe0ff */
[----:B------:R-:W-:-:S13]  /*2a10*/  ISETP.GT.U32.AND P0, PT, R2, 0x727fffff, PT ;  /* 0x727fffff0200780c */ /* 0x000fda0003f04070 */
[----:B01----:R-:W-:Y:S05]  /*2a20*/  @!P0 BRA `(.L_x_61) ;  /* 0x0000000000188947 */ /* 0x003fea0003800000 */
[----:B------:R-:W-:Y:S01]  /*2a30*/  BSSY.RECONVERGENT B1, `(.L_x_62) ;  /* 0x0000003000017945 */ /* 0x000fe20003800200 */
[----:B------:R-:W-:-:S07]  /*2a40*/  MOV R12, 0x2a60 ;  /* 0x00002a60000c7802 */ /* 0x000fce0000000f00 */
[----:B--2--5:R-:W-:Y:S05]  /*2a50*/  CALL.REL.NOINC `($__internal_1_$__cuda_sm20_sqrt_rn_f32_slowpath) ;  /* 0x0000001c00a47944 */ /* 0x024fea0003c00000 */
[----:B------:R-:W-:Y:S05]  /*2a60*/  BSYNC.RECONVERGENT B1 ;  /* 0x0000000000017941 */ /* 0x000fea0003800200 */
.L_x_62:
[----:B------:R-:W-:Y:S01]  /*2a70*/  MOV R3, R7 ;  /* 0x0000000700037202 */ /* 0x000fe20000000f00 */
[----:B------:R-:W-:Y:S06]  /*2a80*/  BRA `(.L_x_63) ;  /* 0x0000000000107947 */ /* 0x000fec0003800000 */
.L_x_61:
[----:B------:R-:W-:Y:S01]  /*2a90*/  FMUL.FTZ R3, R0, R7 ;  /* 0x0000000700037220 */ /* 0x000fe20000410000 */
[----:B------:R-:W-:-:S03]  /*2aa0*/  FMUL.FTZ R2, R7, 0.5 ;  /* 0x3f00000007027820 */ /* 0x000fc60000410000 */
[----:B------:R-:W-:-:S04]  /*2ab0*/  FFMA R0, -R3, R3, R0 ;  /* 0x0000000303007223 */ /* 0x000fc80000000100 */
[----:B------:R-:W-:-:S07]  /*2ac0*/  FFMA R3, R0, R2, R3 ;  /* 0x0000000200037223 */ /* 0x000fce0000000003 */
.L_x_63:
[----:B------:R-:W-:Y:S05]  /*2ad0*/  BSYNC.RECONVERGENT B0 ;  /* 0x0000000000007941 */ /* 0x000fea0003800200 */
.L_x_60:
[----:B------:R-:W-:Y:S01]  /*2ae0*/  UIADD3 UR4, UPT, UPT, UR4, 0x1, URZ ;  /* 0x0000000104047890 */ /* 0x000fe2000fffe0ff */
[----:B-----5:R-:W-:Y:S01]  /*2af0*/  FFMA R3, R6, 0.0099999997764825820923, R3 ;  /* 0x3c23d70a06037823 */ /* 0x020fe20000000003 */
[----:B------:R-:W-:Y:S01]  /*2b00*/  IADD3 R5, PT, PT, R5, 0x1, RZ ;  /* 0x0000000105057810 */ /* 0x000fe20007ffe0ff */
[----:B------:R-:W-:Y:S02]  /*2b10*/  UIADD3 UR8, UPT, UPT, UR8, 0x8, URZ ;  /* 0x0000000808087890 */ /* 0x000fe4000fffe0ff */
[----:B------:R-:W-:Y:S01]  /*2b20*/  UISETP.NE.AND UP0, UPT, UR4, URZ, UPT ;  /* 0x000000ff0400728c */ /* 0x000fe2000bf05270 */
[----:B------:R-:W-:-:S05]  /*2b30*/  FMNMX R3, RZ, R3, !PT ;  /* 0x00000003ff037209 */ /* 0x000fca0007800000 */
[----:B------:R-:W-:Y:S01]  /*2b40*/  FADD R4, R3, R4 ;  /* 0x0000000403047221 */ /* 0x000fe20000000000 */
[----:B------:R1:W-:Y:S01]  /*2b50*/  STL [UR5], R3 ;  /* 0x00000003ff007987 */ /* 0x0003e20008100805 */
[----:B------:R-:W-:Y:S01]  /*2b60*/  UIADD3 UR5, UPT, UPT, UR5, 0x4, URZ ;  /* 0x0000000405057890 */ /* 0x000fe2000fffe0ff */
[----:B------:R-:W-:Y:S11]  /*2b70*/  BRA.U UP0, `(.L_x_64) ;  /* 0xfffffff9002c7547 */ /* 0x000ff6000b83ffff */
.L_x_53:
[----:B------:R-:W1:Y:S01]  /*2b80*/  LDCU UR4, c[0x0][0x394] ;  /* 0x00007280ff0477ac */ /* 0x000e620008000800 */
[----:B------:R-:W-:Y:S01]  /*2b90*/  BSSY.RECONVERGENT B0, `(.L_x_65) ;  /* 0x0000011000007945 */ /* 0x000fe20003800200 */
[----:B-1----:R-:W-:Y:S01]  /*2ba0*/  I2FP.F32.S32 R3, UR4 ;  /* 0x0000000400037c45 */ /* 0x002fe20008201400 */
[----:B------:R-:W-:-:S03]  /*2bb0*/  UISETP.GE.AND UP0, UPT, UR4, 0x1, UPT ;  /* 0x000000010400788c */ /* 0x000fc6000bf06270 */
[----:B------:R-:W-:-:S04]  /*2bc0*/  FMNMX R3, R3, 1, !PT ;  /* 0x3f80000003037809 */ /* 0x000fc80007800000 */
[----:B------:R-:W1:Y:S08]  /*2bd0*/  MUFU.RCP R2, R3 ;  /* 0x0000000300027308 */ /* 0x000e700000001000 */
[----:B------:R-:W4:Y:S01]  /*2be0*/  FCHK P0, R4, R3 ;  /* 0x0000000304007302 */ /* 0x000f220000000000 */
[----:B-1----:R-:W-:-:S04]  /*2bf0*/  FFMA R5, -R3, R2, 1 ;  /* 0x3f80000003057423 */ /* 0x002fc80000000102 */
[----:B------:R-:W-:-:S04]  /*2c00*/  FFMA R2, R2, R5, R2 ;  /* 0x0000000502027223 */ /* 0x000fc80000000002 */
[----:B------:R-:W-:-:S04]  /*2c10*/  FFMA R5, R2, R4, RZ ;  /* 0x0000000402057223 */ /* 0x000fc800000000ff */
[----:B0--3--:R-:W-:-:S04]  /*2c20*/  FFMA R0, -R3, R5, R4 ;  /* 0x0000000503007223 */ /* 0x009fc80000000104 */
[----:B------:R-:W-:Y:S01]  /*2c30*/  FFMA R2, R2, R0, R5 ;  /* 0x0000000002027223 */ /* 0x000fe20000000005 */
[----:B----4-:R-:W-:Y:S06]  /*2c40*/  @!P0 BRA `(.L_x_66) ;  /* 0x0000000000148947 */ /* 0x010fec0003800000 */
[----:B------:R-:W-:Y:S01]  /*2c50*/  IMAD.MOV.U32 R0, RZ, RZ, R4 ;  /* 0x000000ffff007224 */ /* 0x000fe200078e0004 */
[----:B------:R-:W-:Y:S02]  /*2c60*/  MOV R15, R3 ;  /* 0x00000003000f7202 */ /* 0x000fe40000000f00 */
[----:B------:R-:W-:-:S07]  /*2c70*/  MOV R4, 0x2c90 ;  /* 0x00002c9000047802 */ /* 0x000fce0000000f00 */
[----:B--2---:R-:W-:Y:S05]  /*2c80*/  CALL.REL.NOINC `($__internal_2_$__cuda_sm3x_div_rn_noftz_f32_slowpath) ;  /* 0x0000001c00707944 */ /* 0x004fea0003c00000 */
[----:B------:R-:W-:-:S07]  /*2c90*/  MOV R2, R0 ;  /* 0x0000000000027202 */ /* 0x000fce0000000f00 */
.L_x_66:
[----:B------:R-:W-:Y:S05]  /*2ca0*/  BSYNC.RECONVERGENT B0 ;  /* 0x0000000000007941 */ /* 0x000fea0003800200 */
.L_x_65:
[----:B------:R-:W-:Y:S01]  /*2cb0*/  HFMA2 R0, -RZ, RZ, 0, 0 ;  /* 0x00000000ff007431 */ /* 0x000fe200000001ff */
[----:B------:R-:W-:Y:S06]  /*2cc0*/  BRA.U !UP0, `(.L_x_67) ;  /* 0x0000000508987547 */ /* 0x000fec000b800000 */
[----:B------:R-:W0:Y:S01]  /*2cd0*/  LDCU UR5, c[0x0][0x394] ;  /* 0x00007280ff0577ac */ /* 0x000e220008000800 */
[----:B------:R-:W-:Y:S01]  /*2ce0*/  IMAD.MOV.U32 R0, RZ, RZ, RZ ;  /* 0x000000ffff007224 */ /* 0x000fe200078e00ff */
[----:B------:R-:W-:Y:S01]  /*2cf0*/  UMOV UR4, URZ ;  /* 0x000000ff00047c82 */ /* 0x000fe20008000000 */
[----:B0-----:R-:W-:Y:S02]  /*2d00*/  UISETP.GE.U32.AND UP1, UPT, UR5, 0x10, UPT ;  /* 0x000000100500788c */ /* 0x001fe4000bf26070 */
[----:B------:R-:W-:-:S04]  /*2d10*/  ULOP3.LUT UR9, UR5, 0xf, URZ, 0xc0, !UPT ;  /* 0x0000000f05097892 */ /* 0x000fc8000f8ec0ff */
[----:B------:R-:W-:-:S03]  /*2d20*/  UISETP.NE.AND UP0, UPT, UR9, URZ, UPT ;  /* 0x000000ff0900728c */ /* 0x000fc6000bf05270 */
[----:B------:R-:W-:Y:S08]  /*2d30*/  BRA.U !UP1, `(.L_x_68) ;  /* 0x0000000109b07547 */ /* 0x000ff0000b800000 */
[----:B------:R-:W-:Y:S01]  /*2d40*/  ULOP3.LUT UR4, UR5, 0x7ffffff0, URZ, 0xc0, !UPT ;  /* 0x7ffffff005047892 */ /* 0x000fe2000f8ec0ff */
[----:B------:R-:W-:Y:S02]  /*2d50*/  IADD3 R21, PT, PT, R1, 0xc0, RZ ;  /* 0x000000c001157810 */ /* 0x000fe40007ffe0ff */
[----:B------:R-:W-:Y:S01]  /*2d60*/  MOV R0, RZ ;  /* 0x000000ff00007202 */ /* 0x000fe20000000f00 */
[----:B------:R-:W-:-:S12]  /*2d70*/  UIADD3 UR8, UPT, UPT, -UR4, URZ, URZ ;  /* 0x000000ff04087290 */ /* 0x000fd8000fffe1ff */
.L_x_69:
[----:B------:R-:W3:Y:S04]  /*2d80*/  LDL.128 R4, [R21+-0x20] ;  /* 0xffffe00015047983 */ /* 0x000ee80000100c00 */
[----:B------:R-:W4:Y:S04]  /*2d90*/  LDL.128 R8, [R21+-0x10] ;  /* 0xfffff00015087983 */ /* 0x000f280000100c00 */
[----:B------:R-:W5:Y:S04]  /*2da0*/  LDL.128 R12, [R21] ;  /* 0x00000000150c7983 */ /* 0x000f680000100c00 */
[----:B------:R0:W2:Y:S01]  /*2db0*/  LDL.128 R16, [R21+0x10] ;  /* 0x0000100015107983 */ /* 0x0000a20000100c00 */
[----:B------:R-:W-:-:S04]  /*2dc0*/  UIADD3 UR8, UPT, UPT, UR8, 0x10, URZ ;  /* 0x0000001008087890 */ /* 0x000fc8000fffe0ff */
[----:B------:R-:W-:Y:S01]  /*2dd0*/  UISETP.NE.AND UP1, UPT, UR8, URZ, UPT ;  /* 0x000000ff0800728c */ /* 0x000fe2000bf25270 */
[----:B0-----:R-:W-:Y:S01]  /*2de0*/  IADD3 R21, PT, PT, R21, 0x40, RZ ;  /* 0x0000004015157810 */ /* 0x001fe20007ffe0ff */
[--C-:B---3--:R-:W-:Y:S01]  /*2df0*/  FADD R25, R4, -R2.reuse ;  /* 0x8000000204197221 */ /* 0x108fe20000000000 */
[--C-:B------:R-:W-:Y:S01]  /*2e00*/  FADD R5, R5, -R2.reuse ;  /* 0x8000000205057221 */ /* 0x100fe20000000000 */
[----:B------:R-:W-:Y:S02]  /*2e10*/  FADD R7, R7, -R2 ;  /* 0x8000000207077221 */ /* 0x000fe40000000000 */
[----:B------:R-:W-:Y:S01]  /*2e20*/  FFMA R0, R25, R25, R0 ;  /* 0x0000001919007223 */ /* 0x000fe20000000000 */
[--C-:B----4-:R-:W-:Y:S01]  /*2e30*/  FADD R9, R9, -R2.reuse ;  /* 0x8000000209097221 */ /* 0x110fe20000000000 */
[----:B------:R-:W-:Y:S02]  /*2e40*/  FADD R11, R11, -R2 ;  /* 0x800000020b0b7221 */ /* 0x000fe40000000000 */
[----:B------:R-:W-:Y:S01]  /*2e50*/  FFMA R0, R5, R5, R0 ;  /* 0x0000000505007223 */ /* 0x000fe20000000000 */
[--C-:B------:R-:W-:Y:S01]  /*2e60*/  FADD R5, R6, -R2.reuse ;  /* 0x8000000206057221 */ /* 0x100fe20000000000 */
[--C-:B-----5:R-:W-:Y:S01]  /*2e70*/  FADD R13, R13, -R2.reuse ;  /* 0x800000020d0d7221 */ /* 0x120fe20000000000 */
[--C-:B------:R-:W-:Y:S01]  /*2e80*/  FADD R15, R15, -R2.reuse ;  /* 0x800000020f0f7221 */ /* 0x100fe20000000000 */
[----:B--2---:R-:W-:Y:S01]  /*2e90*/  FADD R17, R17, -R2 ;  /* 0x8000000211117221 */ /* 0x004fe20000000000 */
[----:B------:R-:W-:Y:S01]  /*2ea0*/  FFMA R0, R5, R5, R0 ;  /* 0x0000000505007223 */ /* 0x000fe20000000000 */
[--C-:B------:R-:W-:Y:S01]  /*2eb0*/  FADD R5, R8, -R2.reuse ;  /* 0x8000000208057221 */ /* 0x100fe20000000000 */
[----:B------:R-:W-:-:S02]  /*2ec0*/  FADD R19, R19, -R2 ;  /* 0x8000000213137221 */ /* 0x000fc40000000000 */
[----:B------:R-:W-:-:S04]  /*2ed0*/  FFMA R0, R7, R7, R0 ;  /* 0x0000000707007223 */ /* 0x000fc80000000000 */
[----:B------:R-:W-:Y:S01]  /*2ee0*/  FFMA R0, R5, R5, R0 ;  /* 0x0000000505007223 */ /* 0x000fe20000000000 */
[----:B------:R-:W-:-:S03]  /*2ef0*/  FADD R5, R10, -R2 ;  /* 0x800000020a057221 */ /* 0x000fc60000000000 */
        /* <DEDUP_REMOVED lines=13> */
[----:B------:R-:W-:-:S04]  /*2fd0*/  FFMA R0, R5, R5, R0 ;  /* 0x0000000505007223 */ /* 0x000fc80000000000 */
[----:B------:R-:W-:Y:S01]  /*2fe0*/  FFMA R0, R19, R19, R0 ;  /* 0x0000001313007223 */ /* 0x000fe20000000000 */
[----:B------:R-:W-:Y:S06]  /*2ff0*/  BRA.U UP1, `(.L_x_69) ;  /* 0xfffffffd01607547 */ /* 0x000fec000b83ffff */
.L_x_68:
[----:B------:R-:W-:Y:S05]  /*3000*/  BRA.U !UP0, `(.L_x_67) ;  /* 0x0000000108c87547 */ /* 0x000fea000b800000 */
[----:B------:R-:W-:Y:S02]  /*3010*/  UISETP.GE.U32.AND UP0, UPT, UR9, 0x8, UPT ;  /* 0x000000080900788c */ /* 0x000fe4000bf06070 */
[----:B------:R-:W-:-:S04]  /*3020*/  ULOP3.LUT UR10, UR5, 0x7, URZ, 0xc0, !UPT ;  /* 0x00000007050a7892 */ /* 0x000fc8000f8ec0ff */
[----:B------:R-:W-:-:S03]  /*3030*/  UISETP.NE.AND UP1, UPT, UR10, URZ, UPT ;  /* 0x000000ff0a00728c */ /* 0x000fc6000bf25270 */
[----:B------:R-:W-:Y:S08]  /*3040*/  BRA.U !UP0, `(.L_x_70) ;  /* 0x0000000108507547 */ /* 0x000ff0000b800000 */
[----:B------:R-:W-:-:S09]  /*3050*/  ULEA UR8, UR4, UR11, 0x2 ;  /* 0x0000000b04087291 */ /* 0x000fd2000f8e10ff */
[----:B------:R-:W3:Y:S04]  /*3060*/  LDL.128 R4, [UR8] ;  /* 0x00000008ff047983 */ /* 0x000ee80008100c00 */
[----:B------:R-:W4:Y:S01]  /*3070*/  LDL.128 R8, [UR8+0x10] ;  /* 0x00001008ff087983 */ /* 0x000f220008100c00 */
[----:B------:R-:W-:Y:S01]  /*3080*/  UIADD3 UR4, UPT, UPT, UR4, 0x8, URZ ;  /* 0x0000000804047890 */ /* 0x000fe2000fffe0ff */
[----:B---3--:R-:W-:Y:S01]  /*3090*/  FADD R13, R4, -R2 ;  /* 0x80000002040d7221 */ /* 0x008fe20000000000 */
[C---:B------:R-:W-:Y:S01]  /*30a0*/  FADD R5, -R2.reuse, R5 ;  /* 0x0000000502057221 */ /* 0x040fe20000000100 */
[C---:B------:R-:W-:Y:S02]  /*30b0*/  FADD R7, -R2.reuse, R7 ;  /* 0x0000000702077221 */ /* 0x040fe40000000100 */
[----:B------:R-:W-:Y:S01]  /*30c0*/  FFMA R0, R13, R13, R0 ;  /* 0x0000000d0d007223 */ /* 0x000fe20000000000 */
[C---:B------:R-:W-:Y:S01]  /*30d0*/  FADD R13, -R2.reuse, R6 ;  /* 0x00000006020d7221 */ /* 0x040fe20000000100 */
[C---:B----4-:R-:W-:Y:S01]  /*30e0*/  FADD R9, -R2.reuse, R9 ;  /* 0x0000000902097221 */ /* 0x050fe20000000100 */
[----:B------:R-:W-:Y:S01]  /*30f0*/  FADD R11, -R2, R11 ;  /* 0x0000000b020b7221 */ /* 0x000fe20000000100 */
[----:B------:R-:W-:Y:S01]  /*3100*/  FFMA R0, R5, R5, R0 ;  /* 0x0000000505007223 */ /* 0x000fe20000000000 */
[----:B------:R-:W-:-:S03]  /*3110*/  FADD R5, R8, -R2 ;  /* 0x8000000208057221 */ /* 0x000fc60000000000 */
[----:B------:R-:W-:-:S04]  /*3120*/  FFMA R0, R13, R13, R0 ;  /* 0x0000000d0d007223 */ /* 0x000fc80000000000 */
[----:B------:R-:W-:-:S04]  /*3130*/  FFMA R0, R7, R7, R0 ;  /* 0x0000000707007223 */ /* 0x000fc80000000000 */
[----:B------:R-:W-:Y:S01]  /*3140*/  FFMA R0, R5, R5, R0 ;  /* 0x0000000505007223 */ /* 0x000fe20000000000 */
[----:B------:R-:W-:-:S03]  /*3150*/  FADD R5, -R2, R10 ;  /* 0x0000000a02057221 */ /* 0x000fc60000000100 */
[----:B------:R-:W-:-:S04]  /*3160*/  FFMA R0, R9, R9, R0 ;  /* 0x0000000909007223 */ /* 0x000fc80000000000 */
[----:B------:R-:W-:-:S04]  /*3170*/  FFMA R0, R5, R5, R0 ;  /* 0x0000000505007223 */ /* 0x000fc80000000000 */
[----:B------:R-:W-:-:S07]  /*3180*/  FFMA R0, R11, R11, R0 ;  /* 0x0000000b0b007223 */ /* 0x000fce0000000000 */
.L_x_70:
[----:B------:R-:W-:Y:S05]  /*3190*/  BRA.U !UP1, `(.L_x_67) ;  /* 0x0000000109647547 */ /* 0x000fea000b800000 */
[----:B------:R-:W-:Y:S02]  /*31a0*/  UISETP.GE.U32.AND UP0, UPT, UR10, 0x4, UPT ;  /* 0x000000040a00788c */ /* 0x000fe4000bf06070 */
[----:B------:R-:W-:-:S04]  /*31b0*/  ULOP3.LUT UR8, UR5, 0x3, URZ, 0xc0, !UPT ;  /* 0x0000000305087892 */ /* 0x000fc8000f8ec0ff */
[----:B------:R-:W-:-:S03]  /*31c0*/  UISETP.NE.AND UP1, UPT, UR8, URZ, UPT ;  /* 0x000000ff0800728c */ /* 0x000fc6000bf25270 */
[----:B------:R-:W-:Y:S08]  /*31d0*/  BRA.U !UP0, `(.L_x_71) ;  /* 0x00000001082c7547 */ /* 0x000ff0000b800000 */
[----:B------:R-:W-:-:S09]  /*31e0*/  ULEA UR5, UR4, UR11, 0x2 ;  /* 0x0000000b04057291 */ /* 0x000fd2000f8e10ff */
[----:B------:R-:W3:Y:S01]  /*31f0*/  LDL.128 R4, [UR5] ;  /* 0x00000005ff047983 */ /* 0x000ee20008100c00 */
[----:B------:R-:W-:Y:S01]  /*3200*/  UIADD3 UR4, UPT, UPT, UR4, 0x4, URZ ;  /* 0x0000000404047890 */ /* 0x000fe2000fffe0ff */
[----:B---3--:R-:W-:Y:S01]  /*3210*/  FADD R9, R4, -R2 ;  /* 0x8000000204097221 */ /* 0x008fe20000000000 */
[C---:B------:R-:W-:Y:S01]  /*3220*/  FADD R5, -R2.reuse, R5 ;  /* 0x0000000502057221 */ /* 0x040fe20000000100 */
[C---:B------:R-:W-:Y:S02]  /*3230*/  FADD R7, -R2.reuse, R7 ;  /* 0x0000000702077221 */ /* 0x040fe40000000100 */
[----:B------:R-:W-:Y:S01]  /*3240*/  FFMA R0, R9, R9, R0 ;  /* 0x0000000909007223 */ /* 0x000fe20000000000 */
[----:B------:R-:W-:-:S03]  /*3250*/  FADD R9, -R2, R6 ;  /* 0x0000000602097221 */ /* 0x000fc60000000100 */
[----:B------:R-:W-:-:S04]  /*3260*/  FFMA R0, R5, R5, R0 ;  /* 0x0000000505007223 */ /* 0x000fc80000000000 */
[----:B------:R-:W-:-:S04]  /*3270*/  FFMA R0, R9, R9, R0 ;  /* 0x0000000909007223 */ /* 0x000fc80000000000 */
[----:B------:R-:W-:-:S07]  /*3280*/  FFMA R0, R7, R7, R0 ;  /* 0x0000000707007223 */ /* 0x000fce0000000000 */
.L_x_71:
[----:B------:R-:W-:Y:S05]  /*3290*/  BRA.U !UP1, `(.L_x_67) ;  /* 0x0000000109247547 */ /* 0x000fea000b800000 */
[----:B------:R-:W-:Y:S02]  /*32a0*/  UIMAD UR5, UR4, 0x4, UR11 ;  /* 0x00000004040578a4 */ /* 0x000fe4000f8e020b */
[----:B------:R-:W-:-:S12]  /*32b0*/  UIADD3 UR4, UPT, UPT, -UR8, URZ, URZ ;  /* 0x000000ff08047290 */ /* 0x000fd8000fffe1ff */
.L_x_72:
[----:B------:R-:W3:Y:S01]  /*32c0*/  LDL R5, [UR5] ;  /* 0x00000005ff057983 */ /* 0x000ee20008100800 */
[----:B------:R-:W-:Y:S02]  /*32d0*/  UIADD3 UR4, UPT, UPT, UR4, 0x1, URZ ;  /* 0x0000000104047890 */ /* 0x000fe4000fffe0ff */
[----:B------:R-:W-:Y:S02]  /*32e0*/  UIADD3 UR5, UPT, UPT, UR5, 0x4, URZ ;  /* 0x0000000405057890 */ /* 0x000fe4000fffe0ff */
[----:B------:R-:W-:Y:S01]  /*32f0*/  UISETP.NE.AND UP0, UPT, UR4, URZ, UPT ;  /* 0x000000ff0400728c */ /* 0x000fe2000bf05270 */
[----:B---3--:R-:W-:-:S04]  /*3300*/  FADD R5, R5, -R2 ;  /* 0x8000000205057221 */ /* 0x008fc80000000000 */
[----:B------:R-:W-:-:S04]  /*3310*/  FFMA R0, R5, R5, R0 ;  /* 0x0000000505007223 */ /* 0x000fc80000000000 */
[----:B------:R-:W-:Y:S05]  /*3320*/  BRA.U UP0, `(.L_x_72) ;  /* 0xfffffffd00e47547 */ /* 0x000fea000b83ffff */
.L_x_67:
[----:B------:R-:W0:Y:S01]  /*3330*/  MUFU.RCP R4, R3 ;  /* 0x0000000300047308 */ /* 0x000e220000001000 */
[----:B------:R-:W1:Y:S01]  /*3340*/  LDC R6, c[0x0][0x394] ;  /* 0x0000e500ff067b82 */ /* 0x000e620000000800 */
[----:B------:R-:W-:Y:S06]  /*3350*/  BSSY.RECONVERGENT B0, `(.L_x_73) ;  /* 0x000000d000007945 */ /* 0x000fec0003800200 */
[----:B------:R-:W3:Y:S01]  /*3360*/  FCHK P0, R0, R3 ;  /* 0x0000000300007302 */ /* 0x000ee20000000000 */
[----:B0-----:R-:W-:-:S04]  /*3370*/  FFMA R5, -R3, R4, 1 ;  /* 0x3f80000003057423 */ /* 0x001fc80000000104 */
[----:B------:R-:W-:-:S04]  /*3380*/  FFMA R5, R4, R5, R4 ;  /* 0x0000000504057223 */ /* 0x000fc80000000004 */
[----:B------:R-:W-:Y:S01]  /*3390*/  FFMA R4, R5, R0, RZ ;  /* 0x0000000005047223 */ /* 0x000fe200000000ff */
[----:B-1----:R-:W-:-:S03]  /*33a0*/  ISETP.GE.AND P2, PT, R6, 0x1, PT ;  /* 0x000000010600780c */ /* 0x002fc60003f46270 */
[----:B------:R-:W-:-:S04]  /*33b0*/  FFMA R7, -R3, R4, R0 ;  /* 0x0000000403077223 */ /* 0x000fc80000000100 */
[----:B------:R-:W-:Y:S01]  /*33c0*/  FFMA R4, R5, R7, R4 ;  /* 0x0000000705047223 */ /* 0x000fe20000000004 */
[----:B---3--:R-:W-:Y:S06]  /*33d0*/  @!P0 BRA `(.L_x_74) ;  /* 0x0000000000108947 */ /* 0x008fec0003800000 */
[----:B------:R-:W-:Y:S01]  /*33e0*/  IMAD.MOV.U32 R15, RZ, RZ, R3 ;  /* 0x000000ffff0f7224 */ /* 0x000fe200078e0003 */
[----:B------:R-:W-:-:S07]  /*33f0*/  MOV R4, 0x3410 ;  /* 0x0000341000047802 */ /* 0x000fce0000000f00 */
[----:B--2---:R-:W-:Y:S05]  /*3400*/  CALL.REL.NOINC `($__internal_2_$__cuda_sm3x_div_rn_noftz_f32_slowpath) ;  /* 0x0000001400907944 */ /* 0x004fea0003c00000 */
[----:B------:R-:W-:-:S07]  /*3410*/  MOV R4, R0 ;  /* 0x0000000000047202 */ /* 0x000fce0000000f00 */
.L_x_74:
[----:B------:R-:W-:Y:S05]  /*3420*/  BSYNC.RECONVERGENT B0 ;  /* 0x0000000000007941 */ /* 0x000fea0003800200 */
.L_x_73:
[----:B------:R-:W-:Y:S01]  /*3430*/  IADD3 R0, PT, PT, R4, -0xd000000, RZ ;  /* 0xf300000004007810 */ /* 0x000fe20007ffe0ff */
[----:B------:R0:W1:Y:S01]  /*3440*/  MUFU.RSQ R5, R4 ;  /* 0x0000000400057308 */ /* 0x0000620000001400 */
[----:B------:R-:W-:Y:S02]  /*3450*/  BSSY.RECONVERGENT B0, `(.L_x_75) ;  /* 0x000000c000007945 */ /* 0x000fe40003800200 */
[----:B------:R-:W-:-:S13]  /*3460*/  ISETP.GT.U32.AND P0, PT, R0, 0x727fffff, PT ;  /* 0x727fffff0000780c */ /* 0x000fda0003f04070 */
[----:B0-----:R-:W-:Y:S05]  /*3470*/  @!P0 BRA `(.L_x_76) ;  /* 0x0000000000148947 */ /* 0x001fea0003800000 */
[----:B------:R-:W-:Y:S02]  /*3480*/  MOV R0, R4 ;  /* 0x0000000400007202 */ /* 0x000fe40000000f00 */
[----:B------:R-:W-:-:S07]  /*3490*/  MOV R12, 0x34b0 ;  /* 0x000034b0000c7802 */ /* 0x000fce0000000f00 */
[----:B-12---:R-:W-:Y:S05]  /*34a0*/  CALL.REL.NOINC `($__internal_1_$__cuda_sm20_sqrt_rn_f32_slowpath) ;  /* 0x0000001400107944 */ /* 0x006fea0003c00000 */
[----:B------:R-:W-:Y:S01]  /*34b0*/  IMAD.MOV.U32 R3, RZ, RZ, R7 ;  /* 0x000000ffff037224 */ /* 0x000fe200078e0007 */
[----:B------:R-:W-:Y:S06]  /*34c0*/  BRA `(.L_x_77) ;  /* 0x0000000000107947 */ /* 0x000fec0003800000 */
.L_x_76:
[C---:B-1----:R-:W-:Y:S01]  /*34d0*/  FMUL.FTZ R3, R5.reuse, R4 ;  /* 0x0000000405037220 */ /* 0x042fe20000410000 */
[----:B------:R-:W-:-:S03]  /*34e0*/  FMUL.FTZ R0, R5, 0.5 ;  /* 0x3f00000005007820 */ /* 0x000fc60000410000 */
[----:B------:R-:W-:-:S04]  /*34f0*/  FFMA R4, -R3, R3, R4 ;  /* 0x0000000303047223 */ /* 0x000fc80000000104 */
[----:B------:R-:W-:-:S07]  /*3500*/  FFMA R3, R4, R0, R3 ;  /* 0x0000000004037223 */ /* 0x000fce0000000003 */
.L_x_77:
[----:B------:R-:W-:Y:S05]  /*3510*/  BSYNC.RECONVERGENT B0 ;  /* 0x0000000000007941 */ /* 0x000fea0003800200 */
.L_x_75:
[----:B------:R-:W-:Y:S05]  /*3520*/  @!P2 EXIT ;  /* 0x000000000000a94d */ /* 0x000fea0003800000 */
[----:B------:R-:W0:Y:S01]  /*3530*/  LDCU UR5, c[0x0][0x394] ;  /* 0x00007280ff0577ac */ /* 0x000e220008000800 */
[----:B------:R-:W-:Y:S01]  /*3540*/  FADD R3, R3, 9.9999999747524270788e-07 ;  /* 0x358637bd03037421 */ /* 0x000fe20000000000 */
[----:B------:R-:W-:Y:S01]  /*3550*/  UMOV UR4, URZ ;  /* 0x000000ff00047c82 */ /* 0x000fe20008000000 */
[----:B0-----:R-:W-:Y:S02]  /*3560*/  UISETP.GE.U32.AND UP0, UPT, UR5, 0x4, UPT ;  /* 0x000000040500788c */ /* 0x001fe4000bf06070 */
[----:B------:R-:W-:-:S07]  /*3570*/  ULOP3.LUT UR12, UR5, 0x3, URZ, 0xc0, !UPT ;  /* 0x00000003050c7892 */ /* 0x000fce000f8ec0ff */
[----:B------:R-:W-:Y:S05]  /*3580*/  BRA.U !UP0, `(.L_x_78) ;  /* 0x0000000908a07547 */ /* 0x000fea000b800000 */
[----:B------:R-:W0:Y:S01]  /*3590*/  LDC.64 R22, c[0x0][0x380] ;  /* 0x0000e000ff167b82 */ /* 0x000e220000000a00 */
[----:B------:R-:W-:Y:S01]  /*35a0*/  ULOP3.LUT UR4, UR5, 0x7ffffffc, URZ, 0xc0, !UPT ;  /* 0x7ffffffc05047892 */ /* 0x000fe2000f8ec0ff */
[----:B------:R-:W1:Y:S01]  /*35b0*/  LDCU UR9, c[0x0][0x390] ;  /* 0x00007200ff0977ac */ /* 0x000e620008000800 */
[----:B------:R-:W3:Y:S02]  /*35c0*/  LDCU UR10, c[0x0][0x3e0] ;  /* 0x00007c00ff0a77ac */ /* 0x000ee40008000800 */
[----:B------:R-:W-:Y:S01]  /*35d0*/  UIADD3 UR8, UPT, UPT, -UR4, URZ, URZ ;  /* 0x000000ff04087290 */ /* 0x000fe2000fffe1ff */
[----:B------:R-:W-:Y:S01]  /*35e0*/  UMOV UR5, UR11 ;  /* 0x0000000b00057c82 */ /* 0x000fe20008000000 */
[----:B0-----:R-:W-:-:S03]  /*35f0*/  IMAD.WIDE R22, R20, 0x50, R22 ;  /* 0x0000005014167825 */ /* 0x001fc600078e0216 */
[----:B------:R-:W-:-:S04]  /*3600*/  IADD3 R20, P0, PT, R22, 0xc4, RZ ;  /* 0x000000c416147810 */ /* 0x000fc80007f1e0ff */
[----:B-1-3--:R-:W-:-:S09]  /*3610*/  IADD3.X R21, PT, PT, RZ, R23, RZ, P0, !PT ;  /* 0x00000017ff157210 */ /* 0x00afd200007fe4ff */
.L_x_87:
[----:B0-----:R-:W3:Y:S04]  /*3620*/  LDL.128 R4, [UR5] ;  /* 0x00000005ff047983 */ /* 0x001ee80008100c00 */
[----:B------:R-:W4:Y:S01]  /*3630*/  LDL.128 R8, [UR7+-0x10] ;  /* 0xfffff007ff087983 */ /* 0x000f220008100c00 */
[----:B------:R-:W0:Y:S01]  /*3640*/  MUFU.RCP R12, R3 ;  /* 0x00000003000c7308 */ /* 0x000e220000001000 */
[----:B------:R-:W-:-:S05]  /*3650*/  MOV R19, UR9 ;  /* 0x0000000900137c02 */ /* 0x000fca0008000f00 */
[----:B------:R-:W-:-:S04]  /*3660*/  IMAD.WIDE R18, R19, 0x50, R20 ;  /* 0x0000005013127825 */ /* 0x000fc800078e0214 */
[----:B0-----:R-:W-:-:S04]  /*3670*/  FFMA R13, -R3, R12, 1 ;  /* 0x3f800000030d7423 */ /* 0x001fc8000000010c */
[----:B------:R-:W-:Y:S01]  /*3680*/  FFMA R13, R12, R13, R12 ;  /* 0x0000000d0c0d7223 */ /* 0x000fe2000000000c */
[----:B------:R-:W-:Y:S01]  /*3690*/  BSSY.RECONVERGENT B0, `(.L_x_79) ;  /* 0x000000d000007945 */ /* 0x000fe20003800200 */
[----:B---3--:R-:W-:Y:S01]  /*36a0*/  FADD R0, R4, -R2 ;  /* 0x8000000204007221 */ /* 0x008fe20000000000 */
[----:B----4-:R0:W-:Y:S03]  /*36b0*/  STG.E desc[UR18][R18.64+-0xa0], R8 ;  /* 0xffff600812007986 */ /* 0x0101e6000c101912 */
[----:B------:R-:W1:Y:S01]  /*36c0*/  FCHK P0, R0, R3 ;  /* 0x0000000300007302 */ /* 0x000e620000000000 */
[----:B------:R0:W-:Y:S01]  /*36d0*/  STG.E desc[UR18][R18.64+-0x9c], R9 ;  /* 0xffff640912007986 */ /* 0x0001e2000c101912 */
[----:B------:R-:W-:-:S04]  /*36e0*/  FFMA R4, R0, R13, RZ ;  /* 0x0000000d00047223 */ /* 0x000fc800000000ff */
[----:B------:R-:W-:-:S04]  /*36f0*/  FFMA R12, -R3, R4, R0 ;  /* 0x00000004030c7223 */ /* 0x000fc80000000100 */
[----:B------:R-:W-:Y:S01]  /*3700*/  FFMA R4, R13, R12, R4 ;  /* 0x0000000c0d047223 */ /* 0x000fe20000000004 */
[----:B01----:R-:W-:Y:S06]  /*3710*/  @!P0 BRA `(.L_x_80) ;  /* 0x0000000000108947 */ /* 0x003fec0003800000 */
[----:B------:R-:W-:Y:S02]  /*3720*/  MOV R15, R3 ;  /* 0x00000003000f7202 */ /* 0x000fe40000000f00 */
[----:B------:R-:W-:-:S07]  /*3730*/  MOV R4, 0x3750 ;  /* 0x0000375000047802 */ /* 0x000fce0000000f00 */
[----:B--2---:R-:W-:Y:S05]  /*3740*/  CALL.REL.NOINC `($__internal_2_$__cuda_sm3x_div_rn_noftz_f32_slowpath) ;  /* 0x0000001000c07944 */ /* 0x004fea0003c00000 */
[----:B------:R-:W-:-:S07]  /*3750*/  IMAD.MOV.U32 R4, RZ, RZ, R0 ;  /* 0x000000ffff047224 */ /* 0x000fce00078e0000 */
.L_x_80:
[----:B------:R-:W-:Y:S05]  /*3760*/  BSYNC.RECONVERGENT B0 ;  /* 0x0000000000007941 */ /* 0x000fea0003800200 */
.L_x_79:
[----:B------:R-:W-:Y:S01]  /*3770*/  FMUL R9, R4, UR10 ;  /* 0x0000000a04097c20 */ /* 0x000fe20008400000 */
[----:B------:R-:W-:Y:S01]  /*3780*/  HFMA2 R12, -RZ, RZ, 1.125, -9232 ;  /* 0x3c80f082ff0c7431 */ /* 0x000fe200000001ff */
[----:B------:R-:W-:Y:S01]  /*3790*/  MOV R13, 0x3f800000 ;  /* 0x3f800000000d7802 */ /* 0x000fe20000000f00 */
[----:B------:R-:W-:Y:S01]  /*37a0*/  MUFU.RCP R14, R3 ;  /* 0x00000003000e7308 */ /* 0x000fe20000001000 */
[C---:B------:R-:W-:Y:S01]  /*37b0*/  FMUL R0, |R9|.reuse, 2.8853900432586669922 ;  /* 0x4038aa3b09007820 */ /* 0x040fe20000400200 */
[C---:B------:R-:W-:Y:S01]  /*37c0*/  FMUL R15, R9.reuse, R9 ;  /* 0x00000009090f7220 */ /* 0x040fe20000400000 */
[C---:B------:R-:W-:Y:S01]  /*37d0*/  FSETP.GE.AND P1, PT, |R9|.reuse, 0.60000002384185791016, PT ;  /* 0x3f19999a0900780b */ /* 0x040fe20003f26200 */
[----:B------:R0:W-:Y:S01]  /*37e0*/  STG.E desc[UR18][R18.64+-0x50], R10 ;  /* 0xffffb00a12007986 */ /* 0x0001e2000c101912 */
[----:B------:R-:W-:Y:S01]  /*37f0*/  FSETP.GE.AND P0, PT, |R9|, 9.010913848876953125, PT ;  /* 0x41102cb40900780b */ /* 0x000fe20003f06200 */
[----:B------:R-:W-:Y:S02]  /*3800*/  BSSY.RECONVERGENT B0, `(.L_x_81) ;  /* 0x000001b000007945 */ /* 0x000fe40003800200 */
[----:B------:R-:W1:Y:S01]  /*3810*/  MUFU.EX2 R0, R0 ;  /* 0x0000000000007308 */ /* 0x000e620000000800 */
[C---:B------:R-:W-:Y:S01]  /*3820*/  FFMA R12, R15.reuse, R12, -0.052303962409496307373 ;  /* 0xbd563cae0f0c7423 */ /* 0x040fe2000000000c */
[----:B------:R0:W-:Y:S03]  /*3830*/  STG.E desc[UR18][R18.64+-0x4c], R11 ;  /* 0xffffb40b12007986 */ /* 0x0001e6000c101912 */
[----:B------:R-:W-:Y:S01]  /*3840*/  FFMA R12, R15, R12, 0.1331529766321182251 ;  /* 0x3e0859410f0c7423 */ /* 0x000fe2000000000c */
[----:B------:R0:W-:Y:S01]  /*3850*/  STG.E desc[UR18][R18.64+-0x8c], R9 ;  /* 0xffff740912007986 */ /* 0x0001e2000c101912 */
[----:B-1----:R-:W-:-:S02]  /*3860*/  FADD R4, R0, 1 ;  /* 0x3f80000000047421 */ /* 0x002fc40000000000 */
[----:B------:R-:W-:-:S04]  /*3870*/  FFMA R0, R15, R12, -0.33332768082618713379 ;  /* 0xbeaaa9ed0f007423 */ /* 0x000fc8000000000c */
[----:B------:R-:W-:Y:S01]  /*3880*/  FFMA R0, R15, R0, RZ ;  /* 0x000000000f007223 */ /* 0x000fe200000000ff */
[----:B------:R-:W1:Y:S01]  /*3890*/  MUFU.RCP R4, R4 ;  /* 0x0000000400047308 */ /* 0x000e620000001000 */
[----:B------:R-:W-:Y:S01]  /*38a0*/  FFMA R15, -R3, R14, 1 ;  /* 0x3f800000030f7423 */ /* 0x000fe2000000010e */
[----:B-1----:R-:W-:-:S05]  /*38b0*/  FFMA R8, R4, -2, R13 ;  /* 0xc000000004087823 */ /* 0x002fca000000000d */
[----:B------:R-:W-:-:S04]  /*38c0*/  FSEL R8, R8, 1, !P0 ;  /* 0x3f80000008087808 */ /* 0x000fc80004000000 */
[--C-:B------:R-:W-:Y:S01]  /*38d0*/  LOP3.LUT R13, R8, 0x80000000, R9.reuse, 0xb8, !PT ;  /* 0x80000000080d7812 */ /* 0x100fe200078eb809 */
[----:B------:R-:W-:Y:S01]  /*38e0*/  @!P1 FFMA R13, R9, R0, R9 ;  /* 0x00000000090d9223 */ /* 0x000fe20000000009 */
[----:B------:R-:W-:Y:S01]  /*38f0*/  FADD R8, R5, -R2 ;  /* 0x8000000205087221 */ /* 0x000fe20000000000 */
[----:B------:R-:W-:-:S03]  /*3900*/  FFMA R0, R14, R15, R14 ;  /* 0x0000000f0e007223 */ /* 0x000fc6000000000e */
[----:B------:R0:W-:Y:S01]  /*3910*/  STG.E desc[UR18][R18.64+-0x94], R13 ;  /* 0xffff6c0d12007986 */ /* 0x0001e2000c101912 */
[----:B------:R-:W1:Y:S01]  /*3920*/  FCHK P0, R8, R3 ;  /* 0x0000000308007302 */ /* 0x000e620000000000 */
[----:B------:R-:W-:-:S04]  /*3930*/  FFMA R4, R0, R8, RZ ;  /* 0x0000000800047223 */ /* 0x000fc800000000ff */
[----:B------:R-:W-:-:S04]  /*3940*/  FFMA R5, -R3, R4, R8 ;  /* 0x0000000403057223 */ /* 0x000fc80000000108 */
[----:B------:R-:W-:Y:S01]  /*3950*/  FFMA R0, R0, R5, R4 ;  /* 0x0000000500007223 */ /* 0x000fe20000000004 */
[----:B01----:R-:W-:Y:S06]  /*3960*/  @!P0 BRA `(.L_x_82) ;  /* 0x0000000000108947 */ /* 0x003fec0003800000 */
[----:B------:R-:W-:Y:S01]  /*3970*/  MOV R0, R8 ;  /* 0x0000000800007202 */ /* 0x000fe20000000f00 */
[----:B------:R-:W-:Y:S01]  /*3980*/  IMAD.MOV.U32 R15, RZ, RZ, R3 ;  /* 0x000000ffff0f7224 */ /* 0x000fe200078e0003 */
[----:B------:R-:W-:-:S07]  /*3990*/  MOV R4, 0x39b0 ;  /* 0x000039b000047802 */ /* 0x000fce0000000f00 */
[----:B--2---:R-:W-:Y:S05]  /*39a0*/  CALL.REL.NOINC `($__internal_2_$__cuda_sm3x_div_rn_noftz_f32_slowpath) ;  /* 0x0000001000287944 */ /* 0x004fea0003c00000 */
.L_x_82:
[----:B------:R-:W-:Y:S05]  /*39b0*/  BSYNC.RECONVERGENT B0 ;  /* 0x0000000000007941 */ /* 0x000fea0003800200 */
.L_x_81:
[----:B------:R-:W3:Y:S01]  /*39c0*/  LDL.128 R8, [UR7] ;  /* 0x00000007ff087983 */ /* 0x000ee20008100c00 */
[----:B------:R-:W-:Y:S01]  /*39d0*/  FMUL R5, R0, UR10 ;  /* 0x0000000a00057c20 */ /* 0x000fe20008400000 */
[----:B------:R-:W-:Y:S01]  /*39e0*/  MOV R14, 0x3c80f082 ;  /* 0x3c80f082000e7802 */ /* 0x000fe20000000f00 */
[----:B------:R-:W-:Y:S01]  /*39f0*/  HFMA2 R13, -RZ, RZ, 1.875, 0 ;  /* 0x3f800000ff0d7431 */ /* 0x000fe200000001ff */
[----:B------:R-:W-:Y:S01]  /*3a00*/  MUFU.RCP R16, R3 ;  /* 0x0000000300107308 */ /* 0x000fe20000001000 */
[C---:B------:R-:W-:Y:S01]  /*3a10*/  FMUL R0, |R5|.reuse, 2.8853900432586669922 ;  /* 0x4038aa3b05007820 */ /* 0x040fe20000400200 */
[C---:B------:R-:W-:Y:S01]  /*3a20*/  FMUL R15, R5.reuse, R5 ;  /* 0x00000005050f7220 */ /* 0x040fe20000400000 */
[C---:B------:R-:W-:Y:S01]  /*3a30*/  FSETP.GE.AND P1, PT, |R5|.reuse, 0.60000002384185791016, PT ;  /* 0x3f19999a0500780b */ /* 0x040fe20003f26200 */
[----:B------:R-:W-:Y:S01]  /*3a40*/  FADD R6, R6, -R2 ;  /* 0x8000000206067221 */ /* 0x000fe20000000000 */
[----:B------:R-:W-:Y:S01]  /*3a50*/  FSETP.GE.AND P0, PT, |R5|, 9.010913848876953125, PT ;  /* 0x41102cb40500780b */ /* 0x000fe20003f06200 */
[C---:B------:R-:W-:Y:S01]  /*3a60*/  FFMA R14, R15.reuse, R14, -0.052303962409496307373 ;  /* 0xbd563cae0f0e7423 */ /* 0x040fe2000000000e */
[----:B------:R0:W-:Y:S01]  /*3a70*/  STG.E desc[UR18][R18.64+-0x3c], R5 ;  /* 0xffffc40512007986 */ /* 0x0001e2000c101912 */
[----:B------:R-:W1:Y:S01]  /*3a80*/  MUFU.EX2 R0, R0 ;  /* 0x0000000000007308 */ /* 0x000e620000000800 */
[----:B------:R-:W-:Y:S01]  /*3a90*/  BSSY.RECONVERGENT B0, `(.L_x_83) ;  /* 0x0000018000007945 */ /* 0x000fe20003800200 */
[----:B------:R-:W-:Y:S01]  /*3aa0*/  FFMA R14, R15, R14, 0.1331529766321182251 ;  /* 0x3e0859410f0e7423 */ /* 0x000fe2000000000e */
[----:B-1----:R-:W-:-:S03]  /*3ab0*/  FADD R4, R0, 1 ;  /* 0x3f80000000047421 */ /* 0x002fc60000000000 */
[----:B------:R-:W-:-:S04]  /*3ac0*/  FFMA R0, R15, R14, -0.33332768082618713379 ;  /* 0xbeaaa9ed0f007423 */ /* 0x000fc8000000000e */
[----:B------:R-:W-:Y:S01]  /*3ad0*/  FFMA R0, R15, R0, RZ ;  /* 0x000000000f007223 */ /* 0x000fe200000000ff */
[----:B------:R-:W1:Y:S01]  /*3ae0*/  MUFU.RCP R4, R4 ;  /* 0x0000000400047308 */ /* 0x000e620000001000 */
[----:B------:R-:W-:Y:S01]  /*3af0*/  FFMA R15, -R3, R16, 1 ;  /* 0x3f800000030f7423 */ /* 0x000fe20000000110 */
[----:B-1----:R-:W-:-:S05]  /*3b00*/  FFMA R12, R4, -2, R13 ;  /* 0xc0000000040c7823 */ /* 0x002fca000000000d */
[----:B------:R-:W-:Y:S01]  /*3b10*/  FSEL R12, R12, 1, !P0 ;  /* 0x3f8000000c0c7808 */ /* 0x000fe20004000000 */
[----:B------:R-:W1:Y:S03]  /*3b20*/  FCHK P0, R6, R3 ;  /* 0x0000000306007302 */ /* 0x000e660000000000 */
[--C-:B------:R-:W-:Y:S01]  /*3b30*/  LOP3.LUT R13, R12, 0x80000000, R5.reuse, 0xb8, !PT ;  /* 0x800000000c0d7812 */ /* 0x100fe200078eb805 */
[----:B------:R-:W-:Y:S01]  /*3b40*/  @!P1 FFMA R13, R5, R0, R5 ;  /* 0x00000000050d9223 */ /* 0x000fe20000000005 */
[----:B------:R-:W-:-:S04]  /*3b50*/  FFMA R0, R16, R15, R16 ;  /* 0x0000000f10007223 */ /* 0x000fc80000000010 */
[----:B------:R0:W-:Y:S01]  /*3b60*/  STG.E desc[UR18][R18.64+-0x44], R13 ;  /* 0xffffbc0d12007986 */ /* 0x0001e2000c101912 */
[----:B------:R-:W-:-:S04]  /*3b70*/  FFMA R4, R0, R6, RZ ;  /* 0x0000000600047223 */ /* 0x000fc800000000ff */
[----:B------:R-:W-:-:S04]  /*3b80*/  FFMA R15, -R3, R4, R6 ;  /* 0x00000004030f7223 */ /* 0x000fc80000000106 */
[----:B------:R-:W-:Y:S01]  /*3b90*/  FFMA R0, R0, R15, R4 ;  /* 0x0000000f00007223 */ /* 0x000fe20000000004 */
[----:B---3--:R0:W-:Y:S04]  /*3ba0*/  STG.E desc[UR18][R18.64], R8 ;  /* 0x0000000812007986 */ /* 0x0081e8000c101912 */
[----:B------:R0:W-:Y:S01]  /*3bb0*/  STG.E desc[UR18][R18.64+0x4], R9 ;  /* 0x0000040912007986 */ /* 0x0001e2000c101912 */
[----:B-1----:R-:W-:Y:S05]  /*3bc0*/  @!P0 BRA `(.L_x_84) ;  /* 0x0000000000108947 */ /* 0x002fea0003800000 */
[----:B------:R-:W-:Y:S01]  /*3bd0*/  MOV R0, R6 ;  /* 0x0000000600007202 */ /* 0x000fe20000000f00 */
[----:B------:R-:W-:Y:S01]  /*3be0*/  IMAD.MOV.U32 R15, RZ, RZ, R3 ;  /* 0x000000ffff0f7224 */ /* 0x000fe200078e0003 */
[----:B------:R-:W-:-:S07]  /*3bf0*/  MOV R4, 0x3c10 ;  /* 0x00003c1000047802 */ /* 0x000fce0000000f00 */
[----:B0-2---:R-:W-:Y:S05]  /*3c00*/  CALL.REL.NOINC `($__internal_2_$__cuda_sm3x_div_rn_noftz_f32_slowpath) ;  /* 0x0000000c00907944 */ /* 0x005fea0003c00000 */
.L_x_84:
[----:B------:R-:W-:Y:S05]  /*3c10*/  BSYNC.RECONVERGENT B0 ;  /* 0x0000000000007941 */ /* 0x000fea0003800200 */
.L_x_83:
[----:B0-----:R-:W-:Y:S01]  /*3c20*/  FMUL R5, R0, UR10 ;  /* 0x0000000a00057c20 */ /* 0x001fe20008400000 */
        /* <DEDUP_REMOVED lines=35> */
.L_x_86:
[----:B------:R-:W-:Y:S05]  /*3e60*/  BSYNC.RECONVERGENT B0 ;  /* 0x0000000000007941 */ /* 0x000fea0003800200 */
.L_x_85:
[----:B------:R-:W-:Y:S01]  /*3e70*/  FMUL R5, R0, UR10 ;  /* 0x0000000a00057c20 */ /* 0x000fe20008400000 */
[----:B------:R-:W-:Y:S01]  /*3e80*/  HFMA2 R8, -RZ, RZ, 1.125, -9232 ;  /* 0x3c80f082ff087431 */ /* 0x000fe200000001ff */
[----:B------:R-:W-:Y:S01]  /*3e90*/  MOV R7, 0x3f800000 ;  /* 0x3f80000000077802 */ /* 0x000fe20000000f00 */
[----:B------:R-:W-:Y:S01]  /*3ea0*/  UIADD3 UR8, UPT, UPT, UR8, 0x4, URZ ;  /* 0x0000000408087890 */ /* 0x000fe2000fffe0ff */
[C---:B------:R-:W-:Y:S01]  /*3eb0*/  FMUL R0, |R5|.reuse, 2.8853900432586669922 ;  /* 0x4038aa3b05007820 */ /* 0x040fe20000400200 */
[C---:B------:R-:W-:Y:S01]  /*3ec0*/  FMUL R9, R5.reuse, R5 ;  /* 0x0000000505097220 */ /* 0x040fe20000400000 */
[C---:B------:R-:W-:Y:S01]  /*3ed0*/  FSETP.GE.AND P1, PT, |R5|.reuse, 0.60000002384185791016, PT ;  /* 0x3f19999a0500780b */ /* 0x040fe20003f26200 */
[----:B------:R0:W-:Y:S01]  /*3ee0*/  STG.E desc[UR18][R18.64+0x64], R5 ;  /* 0x0000640512007986 */ /* 0x0001e2000c101912 */
[----:B------:R-:W-:Y:S01]  /*3ef0*/  FSETP.GE.AND P0, PT, |R5|, 9.010913848876953125, PT ;  /* 0x41102cb40500780b */ /* 0x000fe20003f06200 */
[----:B------:R-:W-:Y:S01]  /*3f00*/  UISETP.NE.AND UP0, UPT, UR8, URZ, UPT ;  /* 0x000000ff0800728c */ /* 0x000fe2000bf05270 */
[----:B------:R-:W1:Y:S01]  /*3f10*/  MUFU.EX2 R0, R0 ;  /* 0x0000000000007308 */ /* 0x000e620000000800 */
[----:B------:R-:W-:Y:S01]  /*3f20*/  FFMA R8, R9, R8, -0.052303962409496307373 ;  /* 0xbd563cae09087423 */ /* 0x000fe20000000008 */
[----:B------:R-:W-:-:S02]  /*3f30*/  UIADD3 UR5, UPT, UPT, UR5, 0x10, URZ ;  /* 0x0000001005057890 */ /* 0x000fc4000fffe0ff */
[----:B------:R-:W-:Y:S01]  /*3f40*/  UIADD3 UR9, UPT, UPT, UR9, 0x4, URZ ;  /* 0x0000000409097890 */ /* 0x000fe2000fffe0ff */
[C---:B------:R-:W-:Y:S01]  /*3f50*/  FFMA R8, R9.reuse, R8, 0.1331529766321182251 ;  /* 0x3e08594109087423 */ /* 0x040fe20000000008 */
[----:B------:R-:W-:Y:S01]  /*3f60*/  UIADD3 UR7, UPT, UPT, UR7, 0x20, URZ ;  /* 0x0000002007077890 */ /* 0x000fe2000fffe0ff */
[----:B-1----:R-:W-:Y:S02]  /*3f70*/  FADD R4, R0, 1 ;  /* 0x3f80000000047421 */ /* 0x002fe40000000000 */
[----:B------:R-:W-:-:S04]  /*3f80*/  FFMA R0, R9, R8, -0.33332768082618713379 ;  /* 0xbeaaa9ed09007423 */ /* 0x000fc80000000008 */
[----:B------:R-:W-:Y:S01]  /*3f90*/  FFMA R0, R9, R0, RZ ;  /* 0x0000000009007223 */ /* 0x000fe200000000ff */
[----:B------:R-:W1:Y:S02]  /*3fa0*/  MUFU.RCP R4, R4 ;  /* 0x0000000400047308 */ /* 0x000e640000001000 */
[----:B-1----:R-:W-:-:S05]  /*3fb0*/  FFMA R6, R4, -2, R7 ;  /* 0xc000000004067823 */ /* 0x002fca0000000007 */
[----:B------:R-:W-:-:S04]  /*3fc0*/  FSEL R6, R6, 1, !P0 ;  /* 0x3f80000006067808 */ /* 0x000fc80004000000 */
[--C-:B------:R-:W-:Y:S01]  /*3fd0*/  LOP3.LUT R7, R6, 0x80000000, R5.reuse, 0xb8, !PT ;  /* 0x8000000006077812 */ /* 0x100fe200078eb805 */
[----:B------:R-:W-:-:S05]  /*3fe0*/  @!P1 FFMA R7, R5, R0, R5 ;  /* 0x0000000005079223 */ /* 0x000fca0000000005 */
[----:B------:R0:W-:Y:S01]  /*3ff0*/  STG.E desc[UR18][R18.64+0x5c], R7 ;  /* 0x00005c0712007986 */ /* 0x0001e2000c101912 */
[----:B------:R-:W-:Y:S05]  /*4000*/  BRA.U UP0, `(.L_x_87) ;  /* 0xfffffff500847547 */ /* 0x000fea000b83ffff */
.L_x_78:
[----:B------:R-:W-:-:S13]  /*4010*/  ISETP.NE.AND P0, PT, RZ, UR12, PT ;  /* 0x0000000cff007c0c */ /* 0x000fda000bf05270 */
[----:B------:R-:W-:Y:S05]  /*4020*/  @!P0 EXIT ;  /* 0x000000000000894d */ /* 0x000fea0003800000 */
[----:B------:R-:W-:-:S09]  /*4030*/  UISETP.NE.AND UP0, UPT, UR12, 0x1, UPT ;  /* 0x000000010c00788c */ /* 0x000fd2000bf05270 */
[----:B------:R-:W-:Y:S05]  /*4040*/  BRA.U !UP0, `(.L_x_88) ;  /* 0x00000005085c7547 */ /* 0x000fea000b800000 */
[----:B------:R-:W-:Y:S02]  /*4050*/  ULEA UR8, UR4, UR11, 0x2 ;  /* 0x0000000b04087291 */ /* 0x000fe4000f8e10ff */
[----:B------:R-:W-:Y:S01]  /*4060*/  ULEA UR7, UR4, UR6, 0x3 ;  /* 0x0000000604077291 */ /* 0x000fe2000f8e18ff */
[----:B------:R-:W1:Y:S06]  /*4070*/  LDCU UR5, c[0x0][0x390] ;  /* 0x00007200ff0577ac */ /* 0x000e6c0008000800 */
[----:B------:R-:W3:Y:S04]  /*4080*/  LDL R9, [UR8] ;  /* 0x00000008ff097983 */ /* 0x000ee80008100800 */
[----:B0-----:R-:W4:Y:S01]  /*4090*/  LDL.64 R4, [UR7] ;  /* 0x00000007ff047983 */ /* 0x001f220008100a00 */
[----:B------:R-:W0:Y:S01]  /*40a0*/  MUFU.RCP R0, R3 ;  /* 0x0000000300007308 */ /* 0x000e220000001000 */
[----:B-1----:R-:W-:-:S06]  /*40b0*/  UIADD3 UR5, UPT, UPT, UR4, UR5, URZ ;  /* 0x0000000504057290 */ /* 0x002fcc000fffe0ff */
        /* <DEDUP_REMOVED lines=13> */
[----:B------:R-:W-:Y:S01]  /*4190*/  IMAD.MOV.U32 R0, RZ, RZ, R10 ;  /* 0x000000ffff007224 */ /* 0x000fe200078e000a */
[----:B------:R-:W-:Y:S02]  /*41a0*/  MOV R15, R3 ;  /* 0x00000003000f7202 */ /* 0x000fe40000000f00 */
[----:B------:R-:W-:-:S07]  /*41b0*/  MOV R4, 0x41d0 ;  /* 0x000041d000047802 */ /* 0x000fce0000000f00 */
[----:B--2---:R-:W-:Y:S05]  /*41c0*/  CALL.REL.NOINC `($__internal_2_$__cuda_sm3x_div_rn_noftz_f32_slowpath) ;  /* 0x0000000800207944 */ /* 0x004fea0003c00000 */
.L_x_90:
[----:B------:R-:W-:Y:S05]  /*41d0*/  BSYNC.RECONVERGENT B0 ;  /* 0x0000000000007941 */ /* 0x000fea0003800200 */
.L_x_89:
[----:B------:R-:W3:Y:S01]  /*41e0*/  LDL R15, [UR8+0x4] ;  /* 0x00000408ff0f7983 */ /* 0x000ee20008100800 */
[----:B------:R-:W0:Y:S03]  /*41f0*/  LDCU UR5, c[0x0][0x3e0] ;  /* 0x00007c00ff0577ac */ /* 0x000e260008000800 */
[----:B------:R-:W4:Y:S01]  /*4200*/  LDL.64 R4, [UR7+0x8] ;  /* 0x00000807ff047983 */ /* 0x000f220008100a00 */
[----:B0-----:R-:W-:-:S04]  /*4210*/  FMUL R9, R0, UR5 ;  /* 0x0000000500097c20 */ /* 0x001fc80008400000 */
[----:B------:R-:W-:-:S06]  /*4220*/  FMUL R0, |R9|, 2.8853900432586669922 ;  /* 0x4038aa3b09007820 */ /* 0x000fcc0000400200 */
[----:B------:R-:W0:Y:S01]  /*4230*/  MUFU.EX2 R0, R0 ;  /* 0x0000000000007308 */ /* 0x000e220000000800 */
[----:B------:R-:W-:Y:S01]  /*4240*/  MOV R12, 0x3c80f082 ;  /* 0x3c80f082000c7802 */ /* 0x000fe20000000f00 */
[----:B------:R-:W-:Y:S02]  /*4250*/  HFMA2 R11, -RZ, RZ, 1.875, 0 ;  /* 0x3f800000ff0b7431 */ /* 0x000fe400000001ff */
[----:B------:R-:W-:Y:S01]  /*4260*/  FMUL R13, R9, R9 ;  /* 0x00000009090d7220 */ /* 0x000fe20000400000 */
[----:B0-----:R-:W-:-:S06]  /*4270*/  FADD R8, R0, 1 ;  /* 0x3f80000000087421 */ /* 0x001fcc0000000000 */
[----:B------:R-:W0:Y:S01]  /*4280*/  MUFU.RCP R8, R8 ;  /* 0x0000000800087308 */ /* 0x000e220000001000 */
[----:B------:R-:W-:Y:S01]  /*4290*/  FFMA R12, R13, R12, -0.052303962409496307373 ;  /* 0xbd563cae0d0c7423 */ /* 0x000fe2000000000c */
[----:B------:R-:W-:-:S03]  /*42a0*/  FSETP.GE.AND P1, PT, |R9|, 0.60000002384185791016, PT ;  /* 0x3f19999a0900780b */ /* 0x000fc60003f26200 */
[----:B------:R-:W-:Y:S01]  /*42b0*/  FFMA R12, R13, R12, 0.1331529766321182251 ;  /* 0x3e0859410d0c7423 */ /* 0x000fe2000000000c */
[----:B------:R-:W-:Y:S02]  /*42c0*/  FSETP.GE.AND P0, PT, |R9|, 9.010913848876953125, PT ;  /* 0x41102cb40900780b */ /* 0x000fe40003f06200 */
[----:B------:R-:W1:Y:S01]  /*42d0*/  MUFU.RCP R14, R3 ;  /* 0x00000003000e7308 */ /* 0x000e620000001000 */
[----:B------:R-:W-:Y:S01]  /*42e0*/  FFMA R0, R13, R12, -0.33332768082618713379 ;  /* 0xbeaaa9ed0d007423 */ /* 0x000fe2000000000c */
[----:B0-----:R-:W-:-:S03]  /*42f0*/  FFMA R10, R8, -2, R11 ;  /* 0xc0000000080a7823 */ /* 0x001fc6000000000b */
[----:B------:R-:W-:Y:S02]  /*4300*/  FFMA R0, R13, R0, RZ ;  /* 0x000000000d007223 */ /* 0x000fe400000000ff */
[----:B------:R-:W-:-:S04]  /*4310*/  FSEL R10, R10, 1, !P0 ;  /* 0x3f8000000a0a7808 */ /* 0x000fc80004000000 */
[--C-:B------:R-:W-:Y:S01]  /*4320*/  LOP3.LUT R11, R10, 0x80000000, R9.reuse, 0xb8, !PT ;  /* 0x800000000a0b7812 */ /* 0x100fe200078eb809 */
[----:B------:R-:W-:Y:S01]  /*4330*/  @!P1 FFMA R11, R9, R0, R9 ;  /* 0x00000000090b9223 */ /* 0x000fe20000000009 */
[----:B------:R0:W-:Y:S04]  /*4340*/  STG.E desc[UR18][R6.64+0x38], R9 ;  /* 0x0000380906007986 */ /* 0x0001e8000c101912 */
[----:B------:R0:W-:Y:S01]  /*4350*/  STG.E desc[UR18][R6.64+0x30], R11 ;  /* 0x0000300b06007986 */ /* 0x0001e2000c101912 */
[----:B-1----:R-:W-:-:S04]  /*4360*/  FFMA R13, -R3, R14, 1 ;  /* 0x3f800000030d7423 */ /* 0x002fc8000000010e */
        /* <DEDUP_REMOVED lines=14> */
.L_x_92:
[----:B------:R-:W-:Y:S05]  /*4450*/  BSYNC.RECONVERGENT B0 ;  /* 0x0000000000007941 */ /* 0x000fea0003800200 */
.L_x_91:
[----:B------:R-:W0:Y:S01]  /*4460*/  LDCU UR5, c[0x0][0x3e0] ;  /* 0x00007c00ff0577ac */ /* 0x000e220008000800 */
[----:B------:R-:W-:Y:S01]  /*4470*/  HFMA2 R10, -RZ, RZ, 1.125, -9232 ;  /* 0x3c80f082ff0a7431 */ /* 0x000fe200000001ff */
[----:B------:R-:W-:Y:S01]  /*4480*/  MOV R9, 0x3f800000 ;  /* 0x3f80000000097802 */ /* 0x000fe20000000f00 */
[----:B------:R-:W-:Y:S01]  /*4490*/  UIADD3 UR4, UPT, UPT, UR4, 0x2, URZ ;  /* 0x0000000204047890 */ /* 0x000fe2000fffe0ff */
[----:B0-----:R-:W-:-:S04]  /*44a0*/  FMUL R5, R0, UR5 ;  /* 0x0000000500057c20 */ /* 0x001fc80008400000 */
[C---:B------:R-:W-:Y:S01]  /*44b0*/  FMUL R0, |R5|.reuse, 2.8853900432586669922 ;  /* 0x4038aa3b05007820 */ /* 0x040fe20000400200 */
[C---:B------:R-:W-:Y:S01]  /*44c0*/  FMUL R11, R5.reuse, R5 ;  /* 0x00000005050b7220 */ /* 0x040fe20000400000 */
[C---:B------:R-:W-:Y:S01]  /*44d0*/  FSETP.GE.AND P1, PT, |R5|.reuse, 0.60000002384185791016, PT ;  /* 0x3f19999a0500780b */ /* 0x040fe20003f26200 */
[----:B------:R1:W-:Y:S01]  /*44e0*/  STG.E desc[UR18][R6.64+0x88], R5 ;  /* 0x0000880506007986 */ /* 0x0003e2000c101912 */
[----:B------:R-:W-:Y:S01]  /*44f0*/  FSETP.GE.AND P0, PT, |R5|, 9.010913848876953125, PT ;  /* 0x41102cb40500780b */ /* 0x000fe20003f06200 */
[C---:B------:R-:W-:Y:S01]  /*4500*/  FFMA R10, R11.reuse, R10, -0.052303962409496307373 ;  /* 0xbd563cae0b0a7423 */ /* 0x040fe2000000000a */
[----:B------:R-:W0:Y:S03]  /*4510*/  MUFU.EX2 R0, R0 ;  /* 0x0000000000007308 */ /* 0x000e260000000800 */
[----:B------:R-:W-:Y:S01]  /*4520*/  FFMA R10, R11, R10, 0.1331529766321182251 ;  /* 0x3e0859410b0a7423 */ /* 0x000fe2000000000a */
[----:B0-----:R-:W-:-:S03]  /*4530*/  FADD R4, R0, 1 ;  /* 0x3f80000000047421 */ /* 0x001fc60000000000 */
[----:B------:R-:W-:-:S04]  /*4540*/  FFMA R0, R11, R10, -0.33332768082618713379 ;  /* 0xbeaaa9ed0b007423 */ /* 0x000fc8000000000a */
[----:B------:R-:W-:Y:S01]  /*4550*/  FFMA R0, R11, R0, RZ ;  /* 0x000000000b007223 */ /* 0x000fe200000000ff */
[----:B------:R-:W0:Y:S02]  /*4560*/  MUFU.RCP R4, R4 ;  /* 0x0000000400047308 */ /* 0x000e240000001000 */
[----:B0-----:R-:W-:-:S05]  /*4570*/  FFMA R8, R4, -2, R9 ;  /* 0xc000000004087823 */ /* 0x001fca0000000009 */
[----:B------:R-:W-:-:S04]  /*4580*/  FSEL R8, R8, 1, !P0 ;  /* 0x3f80000008087808 */ /* 0x000fc80004000000 */
[--C-:B------:R-:W-:Y:S01]  /*4590*/  LOP3.LUT R9, R8, 0x80000000, R5.reuse, 0xb8, !PT ;  /* 0x8000000008097812 */ /* 0x100fe200078eb805 */
[----:B------:R-:W-:-:S05]  /*45a0*/  @!P1 FFMA R9, R5, R0, R5 ;  /* 0x0000000005099223 */ /* 0x000fca0000000005 */
[----:B------:R1:W-:Y:S02]  /*45b0*/  STG.E desc[UR18][R6.64+0x80], R9 ;  /* 0x0000800906007986 */ /* 0x0003e4000c101912 */
.L_x_88:
[----:B------:R-:W3:Y:S02]  /*45c0*/  LDC R0, c[0x0][0x394] ;  /* 0x0000e500ff007b82 */ /* 0x000ee40000000800 */
[----:B---3--:R-:W-:-:S04]  /*45d0*/  LOP3.LUT R0, R0, 0x1, RZ, 0xc0, !PT ;  /* 0x0000000100007812 */ /* 0x008fc800078ec0ff */
[----:B------:R-:W-:-:S13]  /*45e0*/  ISETP.NE.U32.AND P0, PT, R0, 0x1, PT ;  /* 0x000000010000780c */ /* 0x000fda0003f05070 */
[----:B------:R-:W-:Y:S05]  /*45f0*/  @P0 EXIT ;  /* 0x000000000000094d */ /* 0x000fea0003800000 */
[----:B------:R-:W-:Y:S02]  /*4600*/  ULEA UR7, UR4, UR11, 0x2 ;  /* 0x0000000b04077291 */ /* 0x000fe4000f8e10ff */
[----:B------:R-:W-:-:S07]  /*4610*/  ULEA UR5, UR4, UR6, 0x3 ;  /* 0x0000000604057291 */ /* 0x000fce000f8e18ff */
[----:B01----:R-:W3:Y:S04]  /*4620*/  LDL R7, [UR7] ;  /* 0x00000007ff077983 */ /* 0x003ee80008100800 */
[----:B------:R-:W4:Y:S01]  /*4630*/  LDL.64 R4, [UR5] ;  /* 0x00000005ff047983 */ /* 0x000f220008100a00 */
[----:B------:R-:W0:Y:S01]  /*4640*/  LDCU UR5, c[0x0][0x390] ;  /* 0x00007200ff0577ac */ /* 0x000e220008000800 */
[----:B------:R-:W1:Y:S01]  /*4650*/  MUFU.RCP R0, R3 ;  /* 0x0000000300007308 */ /* 0x000e620000001000 */
[----:B0-----:R-:W-:-:S06]  /*4660*/  UIADD3 UR5, UPT, UPT, UR4, UR5, URZ ;  /* 0x0000000504057290 */ /* 0x001fcc000fffe0ff */
[----:B------:R-:W-:-:S04]  /*4670*/  IMAD.U32 R9, RZ, RZ, UR5 ;  /* 0x00000005ff097e24 */ /* 0x000fc8000f8e00ff */
[----:B------:R-:W-:-:S04]  /*4680*/  IMAD.WIDE R22, R9, 0x50, R22 ;  /* 0x0000005009167825 */ /* 0x000fc800078e0216 */
        /* <DEDUP_REMOVED lines=12> */
[----:B------:R-:W-:Y:S02]  /*4750*/  MOV R15, R3 ;  /* 0x00000003000f7202 */ /* 0x000fe40000000f00 */
[----:B------:R-:W-:-:S07]  /*4760*/  MOV R4, 0x4780 ;  /* 0x0000478000047802 */ /* 0x000fce0000000f00 */
[----:B--2---:R-:W-:Y:S05]  /*4770*/  CALL.REL.NOINC `($__internal_2_$__cuda_sm3x_div_rn_noftz_f32_slowpath) ;  /* 0x0000000000b47944 */ /* 0x004fea0003c00000 */
.L_x_94:
[----:B------:R-:W-:Y:S05]  /*4780*/  BSYNC.RECONVERGENT B0 ;  /* 0x0000000000007941 */ /* 0x000fea0003800200 */
.L_x_93:
[----:B------:R-:W0:Y:S01]  /*4790*/  LDCU UR4, c[0x0][0x3e0] ;  /* 0x00007c00ff0477ac */ /* 0x000e220008000800 */
[----:B------:R-:W-:Y:S02]  /*47a0*/  HFMA2 R6, -RZ, RZ, 1.125, -9232 ;  /* 0x3c80f082ff067431 */ /* 0x000fe400000001ff */
[----:B------:R-:W-:Y:S02]  /*47b0*/  IMAD.MOV.U32 R5, RZ, RZ, 0x3f800000 ;  /* 0x3f800000ff057424 */ /* 0x000fe400078e00ff */
[----:B0-----:R-:W-:-:S04]  /*47c0*/  FMUL R3, R0, UR4 ;  /* 0x0000000400037c20 */ /* 0x001fc80008400000 */
[C---:B------:R-:W-:Y:S01]  /*47d0*/  FMUL R0, |R3|.reuse, 2.8853900432586669922 ;  /* 0x4038aa3b03007820 */ /* 0x040fe20000400200 */
[C---:B------:R-:W-:Y:S01]  /*47e0*/  FMUL R7, R3.reuse, R3 ;  /* 0x0000000303077220 */ /* 0x040fe20000400000 */
[C---:B------:R-:W-:Y:S01]  /*47f0*/  FSETP.GE.AND P1, PT, |R3|.reuse, 0.60000002384185791016, PT ;  /* 0x3f19999a0300780b */ /* 0x040fe20003f26200 */
[----:B------:R-:W-:Y:S01]  /*4800*/  STG.E desc[UR18][R22.64+0x38], R3 ;  /* 0x0000380316007986 */ /* 0x000fe2000c101912 */
        /* <DEDUP_REMOVED lines=12> */
[----:B------:R-:W-:Y:S01]  /*48d0*/  STG.E desc[UR18][R22.64+0x30], R5 ;  /* 0x0000300516007986 */ /* 0x000fe2000c101912 */
[----:B------:R-:W-:Y:S05]  /*48e0*/  EXIT ;  /* 0x000000000000794d */ /* 0x000fea0003800000 */
        .weak           $__internal_1_$__cuda_sm20_sqrt_rn_f32_slowpath
        .type           $__internal_1_$__cuda_sm20_sqrt_rn_f32_slowpath,@function
        .size           $__internal_1_$__cuda_sm20_sqrt_rn_f32_slowpath,($__internal_2_$__cuda_sm3x_div_rn_noftz_f32_slowpath - $__internal_1_$__cuda_sm20_sqrt_rn_f32_slowpath)
$__internal_1_$__cuda_sm20_sqrt_rn_f32_slowpath:
[----:B------:R-:W-:-:S13]  /*48f0*/  LOP3.LUT P0, RZ, R0, 0x7fffffff, RZ, 0xc0, !PT ;  /* 0x7fffffff00ff7812 */ /* 0x000fda000780c0ff */
[----:B------:R-:W-:Y:S01]  /*4900*/  @!P0 MOV R7, R0 ;  /* 0x0000000000078202 */ /* 0x000fe20000000f00 */
[----:B------:R-:W-:Y:S06]  /*4910*/  @!P0 BRA `(.L_x_95) ;  /* 0x0000000000408947 */ /* 0x000fec0003800000 */
[----:B------:R-:W-:-:S13]  /*4920*/  FSETP.GEU.FTZ.AND P0, PT, R0, RZ, PT ;  /* 0x000000ff0000720b */ /* 0x000fda0003f1e000 */
[----:B------:R-:W-:Y:S01]  /*4930*/  @!P0 MOV R7, 0x7fffffff ;  /* 0x7fffffff00078802 */ /* 0x000fe20000000f00 */
[----:B------:R-:W-:Y:S06]  /*4940*/  @!P0 BRA `(.L_x_95) ;  /* 0x0000000000348947 */ /* 0x000fec0003800000 */
[----:B------:R-:W-:-:S13]  /*4950*/  FSETP.GTU.FTZ.AND P0, PT, |R0|, +INF , PT ;  /* 0x7f8000000000780b */ /* 0x000fda0003f1c200 */
[----:B------:R-:W-:Y:S01]  /*4960*/  @P0 FADD.FTZ R7, R0, 1 ;  /* 0x3f80000000070421 */ /* 0x000fe20000010000 */
[----:B------:R-:W-:Y:S06]  /*4970*/  @P0 BRA `(.L_x_95) ;  /* 0x0000000000280947 */ /* 0x000fec0003800000 */
[----:B------:R-:W-:-:S13]  /*4980*/  FSETP.NEU.FTZ.AND P0, PT, |R0|, +INF , PT ;  /* 0x7f8000000000780b */ /* 0x000fda0003f1d200 */
[----:B------:R-:W-:-:S04]  /*4990*/  @P0 FFMA R8, R0, 1.84467440737095516160e+19, RZ ;  /* 0x5f80000000080823 */ /* 0x000fc800000000ff */
[----:B------:R-:W0:Y:S02]  /*49a0*/  @P0 MUFU.RSQ R7, R8 ;  /* 0x0000000800070308 */ /* 0x000e240000001400 */
[----:B0-----:R-:W-:Y:S01]  /*49b0*/  @P0 FMUL.FTZ R9, R8, R7 ;  /* 0x0000000708090220 */ /* 0x001fe20000410000 */
[----:B------:R-:W-:Y:S01]  /*49c0*/  @P0 FMUL.FTZ R11, R7, 0.5 ;  /* 0x3f000000070b0820 */ /* 0x000fe20000410000 */
[----:B------:R-:W-:Y:S02]  /*49d0*/  @!P0 MOV R7, R0 ;  /* 0x0000000000078202 */ /* 0x000fe40000000f00 */
[----:B------:R-:W-:-:S04]  /*49e0*/  @P0 FADD.FTZ R10, -R9, -RZ ;  /* 0x800000ff090a0221 */ /* 0x000fc80000010100 */
[----:B------:R-:W-:-:S04]  /*49f0*/  @P0 FFMA R10, R9, R10, R8 ;  /* 0x0000000a090a0223 */ /* 0x000fc80000000008 */
[----:B------:R-:W-:-:S04]  /*4a00*/  @P0 FFMA R10, R10, R11, R9 ;  /* 0x0000000b0a0a0223 */ /* 0x000fc80000000009 */
[----:B------:R-:W-:-:S07]  /*4a10*/  @P0 FMUL.FTZ R7, R10, 2.3283064365386962891e-10 ;  /* 0x2f8000000a070820 */ /* 0x000fce0000410000 */
.L_x_95:
[----:B------:R-:W-:Y:S02]  /*4a20*/  HFMA2 R9, -RZ, RZ, 0, 0 ;  /* 0x00000000ff097431 */ /* 0x000fe400000001ff */
[----:B------:R-:W-:-:S04]  /*4a30*/  IMAD.MOV.U32 R8, RZ, RZ, R12 ;  /* 0x000000ffff087224 */ /* 0x000fc800078e000c */
[----:B------:R-:W-:Y:S05]  /*4a40*/  RET.REL.NODEC R8 `(_Z18applyOutputMZIMeshP13OpticalNeuroniiiiPKfS2_S2_S2_S2_S2_PKiiP17curandStateXORWOWf) ;  /* 0xffffffb4086c7950 */ /* 0x000fea0003c3ffff */
        .weak           $__internal_2_$__cuda_sm3x_div_rn_noftz_f32_slowpath
        .type           $__internal_2_$__cuda_sm3x_div_rn_noftz_f32_slowpath,@function
        .size           $__internal_2_$__cuda_sm3x_div_rn_noftz_f32_slowpath,(.L_x_496 - $__internal_2_$__cuda_sm3x_div_rn_noftz_f32_slowpath)
$__internal_2_$__cuda_sm3x_div_rn_noftz_f32_slowpath:
        /* <DEDUP_REMOVED lines=12> */
[----:B------:R-:W-:-:S04]  /*4b10*/  FSETP.GTU.FTZ.AND P1, PT, |R15|, +INF , PT ;  /* 0x7f8000000f00780b */ /* 0x000fc80003f3c200 */
        /* <DEDUP_REMOVED lines=17> */
[----:B------:R-:W-:Y:S01]  /*4c30*/  @!P0 FFMA R0, R0, 1.84467440737095516160e+19, RZ ;  /* 0x5f80000000008823 */ /* 0x000fe200000000ff */
[----:B------:R-:W-:Y:S01]  /*4c40*/  @!P0 MOV R9, 0xffffffc0 ;  /* 0xffffffc000098802 */ /* 0x000fe20000000f00 */
[----:B------:R-:W-:-:S03]  /*4c50*/  @!P1 FFMA R15, R15, 1.84467440737095516160e+19, RZ ;  /* 0x5f8000000f0f9823 */ /* 0x000fc600000000ff */
[----:B------:R-:W-:-:S07]  /*4c60*/  @!P1 IADD3 R9, PT, PT, R9, 0x40, RZ ;  /* 0x0000004009099810 */ /* 0x000fce0007ffe0ff */
.L_x_97:
[----:B------:R-:W-:Y:S01]  /*4c70*/  LEA R13, R8, 0xc0800000, 0x17 ;  /* 0xc0800000080d7811 */ /* 0x000fe200078eb8ff */
[----:B------:R-:W-:Y:S01]  /*4c80*/  BSSY.RECONVERGENT B2, `(.L_x_102) ;  /* 0x0000036000027945 */ /* 0x000fe20003800200 */
[----:B------:R-:W-:-:S03]  /*4c90*/  IADD3 R12, PT, PT, R12, -0x7f, RZ ;  /* 0xffffff810c0c7810 */ /* 0x000fc60007ffe0ff */
[----:B------:R-:W-:Y:S02]  /*4ca0*/  IMAD.IADD R13, R15, 0x1, -R13 ;  /* 0x000000010f0d7824 */ /* 0x000fe400078e0a0d */
[C---:B------:R-:W-:Y:S01]  /*4cb0*/  IMAD R0, R12.reuse, -0x800000, R0 ;  /* 0xff8000000c007824 */ /* 0x040fe200078e0200 */
[----:B------:R-:W-:Y:S01]  /*4cc0*/  IADD3 R12, PT, PT, R12, 0x7f, -R8 ;  /* 0x0000007f0c0c7810 */ /* 0x000fe20007ffe808 */
[----:B------:R0:W1:Y:S03]  /*4cd0*/  MUFU.RCP R14, R13 ;  /* 0x0000000d000e7308 */ /* 0x0000660000001000 */
[----:B------:R-:W-:Y:S01]  /*4ce0*/  IADD3 R9, PT, PT, R12, R9, RZ ;  /* 0x000000090c097210 */ /* 0x000fe20007ffe0ff */
[----:B0-----:R-:W-:-:S04]  /*4cf0*/  FADD.FTZ R13, -R13, -RZ ;  /* 0x800000ff0d0d7221 */ /* 0x001fc80000010100 */
[----:B-1----:R-:W-:-:S04]  /*4d00*/  FFMA R15, R14, R13, 1 ;  /* 0x3f8000000e0f7423 */ /* 0x002fc8000000000d */
        /* <DEDUP_REMOVED lines=20> */
[CCC-:B------:R-:W-:Y:S01]  /*4e50*/  FFMA.RP R12, R15.reuse, R0.reuse, R16.reuse ;  /* 0x000000000f0c7223 */ /* 0x1c0fe20000008010 */
[----:B------:R-:W-:Y:S01]  /*4e60*/  FFMA.RM R15, R15, R0, R16 ;  /* 0x000000000f0f7223 */ /* 0x000fe20000004010 */
[C---:B------:R-:W-:Y:S02]  /*4e70*/  IADD3 R0, PT, PT, R8.reuse, 0x20, RZ ;  /* 0x0000002008007810 */ /* 0x040fe40007ffe0ff */
[----:B------:R-:W-:Y:S02]  /*4e80*/  LOP3.LUT R9, R9, 0x7fffff, RZ, 0xc0, !PT ;  /* 0x007fffff09097812 */ /* 0x000fe400078ec0ff */
[C---:B------:R-:W-:Y:S02]  /*4e90*/  ISETP.NE.AND P3, PT, R8.reuse, RZ, PT ;  /* 0x000000ff0800720c */ /* 0x040fe40003f65270 */
[----:B------:R-:W-:Y:S02]  /*4ea0*/  LOP3.LUT R9, R9, 0x800000, RZ, 0xfc, !PT ;  /* 0x0080000009097812 */ /* 0x000fe400078efcff */
[----:B------:R-:W-:-:S02]  /*4eb0*/  ISETP.NE.AND P1, PT, R8, RZ, PT ;  /* 0x000000ff0800720c */ /* 0x000fc40003f25270 */
        /* <DEDUP_REMOVED lines=10> */
[----:B------:R-:W-:-:S04]  /*4f60*/  LOP3.LUT R0, R0, R9, RZ, 0xc0, !PT ;  /* 0x0000000900007212 */ /* 0x000fc800078ec0ff */
[----:B------:R-:W-:-:S04]  /*4f70*/  IADD3 R0, PT, PT, R8, R0, RZ ;  /* 0x0000000008007210 */ /* 0x000fc80007ffe0ff */
[----:B------:R-:W-:Y:S01]  /*4f80*/  LOP3.LUT R13, R0, R13, RZ, 0xfc, !PT ;  /* 0x0000000d000d7212 */ /* 0x000fe200078efcff */
[----:B------:R-:W-:Y:S06]  /*4f90*/  BRA `(.L_x_105) ;  /* 0x0000000000107947 */ /* 0x000fec0003800000 */
.L_x_104:
[----:B------:R-:W-:-:S04]  /*4fa0*/  LOP3.LUT R13, R13, 0x80000000, RZ, 0xc0, !PT ;  /* 0x800000000d0d7812 */ /* 0x000fc800078ec0ff */
[----:B------:R-:W-:Y:S01]  /*4fb0*/  LOP3.LUT R13, R13, 0x7f800000, RZ, 0xfc, !PT ;  /* 0x7f8000000d0d7812 */ /* 0x000fe200078efcff */
[----:B------:R-:W-:Y:S06]  /*4fc0*/  BRA `(.L_x_105) ;  /* 0x0000000000047947 */ /* 0x000fec0003800000 */
.L_x_103:
[----:B------:R-:W-:-:S07]  /*4fd0*/  IMAD R13, R9, 0x800000, R13 ;  /* 0x00800000090d7824 */ /* 0x000fce00078e020d */
.L_x_105:
[----:B------:R-:W-:Y:S05]  /*4fe0*/  BSYNC.RECONVERGENT B2 ;  /* 0x0000000000027941 */ /* 0x000fea0003800200 */
.L_x_102:
[----:B------:R-:W-:Y:S01]  /*4ff0*/  MOV R0, R13 ;  /* 0x0000000d00007202 */ /* 0x000fe20000000f00 */
[----:B------:R-:W-:Y:S06]  /*5000*/  BRA `(.L_x_106) ;  /* 0x0000000000207947 */ /* 0x000fec0003800000 */
.L_x_101:
[----:B------:R-:W-:-:S04]  /*5010*/  LOP3.LUT R0, R15, 0x80000000, R0, 0x48, !PT ;  /* 0x800000000f007812 */ /* 0x000fc800078e4800 */
[----:B------:R-:W-:Y:S01]  /*5020*/  LOP3.LUT R0, R0, 0x7f800000, RZ, 0xfc, !PT ;  /* 0x7f80000000007812 */ /* 0x000fe200078efcff */
[----:B------:R-:W-:Y:S06]  /*5030*/  BRA `(.L_x_106) ;  /* 0x0000000000147947 */ /* 0x000fec0003800000 */
.L_x_100:
[----:B------:R-:W-:Y:S01]  /*5040*/  LOP3.LUT R0, R15, 0x80000000, R0, 0x48, !PT ;  /* 0x800000000f007812 */ /* 0x000fe200078e4800 */
[----:B------:R-:W-:Y:S06]  /*5050*/  BRA `(.L_x_106) ;  /* 0x00000000000c7947 */ /* 0x000fec0003800000 */
.L_x_99:
[----:B------:R-:W0:Y:S01]  /*5060*/  MUFU.RSQ R0, -QNAN ;  /* 0xffc0000000007908 */ /* 0x000e220000001400 */
[----:B------:R-:W-:Y:S05]  /*5070*/  BRA `(.L_x_106) ;  /* 0x0000000000047947 */ /* 0x000fea0003800000 */
.L_x_98:
[----:B------:R-:W-:-:S07]  /*5080*/  FADD.FTZ R0, R0, R15 ;  /* 0x0000000f00007221 */ /* 0x000fce0000010000 */
.L_x_106:
[----:B------:R-:W-:Y:S05]  /*5090*/  BSYNC.RECONVERGENT B1 ;  /* 0x0000000000017941 */ /* 0x000fea0003800200 */
.L_x_96:
[----:B------:R-:W-:Y:S01]  /*50a0*/  HFMA2 R9, -RZ, RZ, 0, 0 ;  /* 0x00000000ff097431 */ /* 0x000fe200000001ff */
[----:B------:R-:W-:-:S04]  /*50b0*/  MOV R8, R4 ;  /* 0x0000000400087202 */ /* 0x000fc80000000f00 */
[----:B0-----:R-:W-:Y:S05]  /*50c0*/  RET.REL.NODEC R8 `(_Z18applyOutputMZIMeshP13OpticalNeuroniiiiPKfS2_S2_S2_S2_S2_PKiiP17curandStateXORWOWf) ;  /* 0xffffffac08cc7950 */ /* 0x001fea0003c3ffff */
.L_x_107:
        /* <DEDUP_REMOVED lines=11> */
.L_x_496:


//--------------------- .text._Z26getOutputActivationsKernelPK13OpticalNeuronPfiiii --------------------------
	.section	.text._Z26getOutputActivationsKernelPK13OpticalNeuronPfiiii,"ax",@progbits
	.align	128
        .global         _Z26getOutputActivationsKernelPK13OpticalNeuronPfiiii
        .type           _Z26getOutputActivationsKernelPK13OpticalNeuronPfiiii,@function
        .size           _Z26getOutputActivationsKernelPK13OpticalNeuronPfiiii,(.L_x_513 - _Z26getOutputActivationsKernelPK13OpticalNeuronPfiiii)
        .other          _Z26getOutputActivationsKernelPK13OpticalNeuronPfiiii,@"STO_CUDA_ENTRY STV_DEFAULT"
_Z26getOutputActivationsKernelPK13OpticalNeuronPfiiii:
.text._Z26getOutputActivationsKernelPK13OpticalNeuronPfiiii:
[----:B------:R-:W-:Y:S08]  /*0000*/  LDC R1, c[0x0][0x37c] ;  /* 0x0000df00ff017b82 */ /* 0x000ff00000000800 */
[----:B------:R-:W0:Y:S01]  /*0010*/  LDC R9, c[0x0][0x394] ;  /* 0x0000e500ff097b82 */ /* 0x000e220000000800 */
[----:B------:R-:W1:Y:S07]  /*0020*/  S2R R5, SR_TID.X ;  /* 0x0000000000057919 */ /* 0x000e6e0000002100 */
[----:B------:R-:W1:Y:S08]  /*0030*/  S2UR UR4, SR_CTAID.X ;  /* 0x00000000000479c3 */ /* 0x000e700000002500 */
[----:B------:R-:W1:Y:S01]  /*0040*/  LDC R0, c[0x0][0x360] ;  /* 0x0000d800ff007b82 */ /* 0x000e620000000800 */
[----:B0-----:R-:W-:-:S04]  /*0050*/  IABS R7, R9 ;  /* 0x0000000900077213 */ /* 0x001fc80000000000 */
[----:B------:R-:W0:Y:S01]  /*0060*/  I2F.RP R4, R7 ;  /* 0x0000000700047306 */ /* 0x000e220000209400 */
[----:B-1----:R-:W-:Y:S01]  /*0070*/  IMAD R0, R0, UR4, R5 ;  /* 0x0000000400007c24 */ /* 0x002fe2000f8e0205 */
[----:B------:R-:W1:Y:S06]  /*0080*/  LDCU UR4, c[0x0][0x398] ;  /* 0x00007300ff0477ac */ /* 0x000e6c0008000800 */
[----:B0-----:R-:W0:Y:S02]  /*0090*/  MUFU.RCP R4, R4 ;  /* 0x0000000400047308 */ /* 0x001e240000001000 */
[----:B0-----:R-:W-:Y:S01]  /*00a0*/  VIADD R2, R4, 0xffffffe ;  /* 0x0ffffffe04027836 */ /* 0x001fe20000000000 */
[----:B------:R-:W-:-:S05]  /*00b0*/  IABS R4, R0 ;  /* 0x0000000000047213 */ /* 0x000fca0000000000 */
[----:B------:R0:W2:Y:S02]  /*00c0*/  F2I.FTZ.U32.TRUNC.NTZ R3, R2 ;  /* 0x0000000200037305 */ /* 0x0000a4000021f000 */
[----:B0-----:R-:W-:Y:S02]  /*00d0*/  IMAD.MOV.U32 R2, RZ, RZ, RZ ;  /* 0x000000ffff027224 */ /* 0x001fe400078e00ff */
[----:B--2---:R-:W-:-:S04]  /*00e0*/  IMAD.MOV R6, RZ, RZ, -R3 ;  /* 0x000000ffff067224 */ /* 0x004fc800078e0a03 */
[----:B------:R-:W-:-:S04]  /*00f0*/  IMAD R5, R6, R7, RZ ;  /* 0x0000000706057224 */ /* 0x000fc800078e02ff */
[----:B------:R-:W-:-:S06]  /*0100*/  IMAD.HI.U32 R3, R3, R5, R2 ;  /* 0x0000000503037227 */ /* 0x000fcc00078e0002 */
[----:B------:R-:W-:-:S05]  /*0110*/  IMAD.HI.U32 R3, R3, R4, RZ ;  /* 0x0000000403037227 */ /* 0x000fca00078e00ff */
[----:B------:R-:W-:-:S05]  /*0120*/  IADD3 R5, PT, PT, -R3, RZ, RZ ;  /* 0x000000ff03057210 */ /* 0x000fca0007ffe1ff */
[----:B------:R-:W-:Y:S01]  /*0130*/  IMAD R2, R7, R5, R4 ;  /* 0x0000000507027224 */ /* 0x000fe200078e0204 */
[----:B------:R-:W-:-:S04]  /*0140*/  LOP3.LUT R4, R0, R9, RZ, 0x3c, !PT ;  /* 0x0000000900047212 */ /* 0x000fc800078e3cff */
[----:B------:R-:W-:Y:S02]  /*0150*/  ISETP.GT.U32.AND P2, PT, R7, R2, PT ;  /* 0x000000020700720c */ /* 0x000fe40003f44070 */
[----:B------:R-:W-:Y:S02]  /*0160*/  ISETP.GE.AND P0, PT, R4, RZ, PT ;  /* 0x000000ff0400720c */ /* 0x000fe40003f06270 */
[----:B------:R-:W-:-:S09]  /*0170*/  LOP3.LUT R4, RZ, R9, RZ, 0x33, !PT ;  /* 0x00000009ff047212 */ /* 0x000fd200078e33ff */
[----:B------:R-:W-:Y:S02]  /*0180*/  @!P2 IMAD.IADD R2, R2, 0x1, -R7 ;  /* 0x000000010202a824 */ /* 0x000fe400078e0a07 */
[----:B------:R-:W-:-:S03]  /*0190*/  @!P2 VIADD R3, R3, 0x1 ;  /* 0x000000010303a836 */ /* 0x000fc60000000000 */
[----:B------:R-:W-:-:S13]  /*01a0*/  ISETP.GE.U32.AND P1, PT, R2, R7, PT ;  /* 0x000000070200720c */ /* 0x000fda0003f26070 */
[----:B------:R-:W-:Y:S02]  /*01b0*/  @P1 IADD3 R3, PT, PT, R3, 0x1, RZ ;  /* 0x0000000103031810 */ /* 0x000fe40007ffe0ff */
[----:B------:R-:W-:-:S03]  /*01c0*/  ISETP.NE.AND P1, PT, R9, RZ, PT ;  /* 0x000000ff0900720c */ /* 0x000fc60003f25270 */
[----:B------:R-:W-:-:S05]  /*01d0*/  @!P0 IMAD.MOV R3, RZ, RZ, -R3 ;  /* 0x000000ffff038224 */ /* 0x000fca00078e0a03 */
[----:B------:R-:W-:-:S04]  /*01e0*/  SEL R6, R4, R3, !P1 ;  /* 0x0000000304067207 */ /* 0x000fc80004800000 */
[----:B-1----:R-:W-:-:S13]  /*01f0*/  ISETP.GE.AND P0, PT, R6, UR4, PT ;  /* 0x0000000406007c0c */ /* 0x002fda000bf06270 */
[----:B------:R-:W-:Y:S05]  /*0200*/  @P0 EXIT ;  /* 0x000000000000094d */ /* 0x000fea0003800000 */
[----:B------:R-:W-:Y:S01]  /*0210*/  ISETP.GE.AND P2, PT, R0, RZ, PT ;  /* 0x000000ff0000720c */ /* 0x000fe20003f46270 */
[----:B------:R-:W0:Y:S01]  /*0220*/  LDCU UR4, c[0x0][0x390] ;  /* 0x00007200ff0477ac */ /* 0x000e220008000800 */
[----:B------:R-:W-:Y:S01]  /*0230*/  IMAD.IADD R3, R2, 0x1, -R7 ;  /* 0x0000000102037824 */ /* 0x000fe200078e0a07 */
[-C--:B------:R-:W-:Y:S01]  /*0240*/  ISETP.GT.U32.AND P0, PT, R7, R2.reuse, PT ;  /* 0x000000020700720c */ /* 0x080fe20003f04070 */
[----:B------:R-:W1:Y:S03]  /*0250*/  LDCU UR5, c[0x0][0x39c] ;  /* 0x00007380ff0577ac */ /* 0x000e660008000800 */
[----:B------:R-:W-:Y:S02]  /*0260*/  SEL R5, R3, R2, !P0 ;  /* 0x0000000203057207 */ /* 0x000fe40004000000 */
[----:B------:R-:W2:Y:S04]  /*0270*/  LDC.64 R2, c[0x0][0x380] ;  /* 0x0000e000ff027b82 */ /* 0x000ea80000000a00 */
[----:B------:R-:W-:-:S04]  /*0280*/  @!P2 IADD3 R5, PT, PT, -R5, RZ, RZ ;  /* 0x000000ff0505a210 */ /* 0x000fc80007ffe1ff */
[----:B------:R-:W-:Y:S01]  /*0290*/  SEL R4, R4, R5, !P1 ;  /* 0x0000000504047207 */ /* 0x000fe20004800000 */
[----:B0-----:R-:W-:-:S04]  /*02a0*/  IMAD R5, R6, UR4, RZ ;  /* 0x0000000406057c24 */ /* 0x001fc8000f8e02ff */
[----:B-1----:R-:W-:Y:S01]  /*02b0*/  VIADD R4, R4, UR5 ;  /* 0x0000000504047c36 */ /* 0x002fe20008000000 */
[----:B------:R-:W-:Y:S01]  /*02c0*/  SHF.R.S32.HI R7, RZ, 0x1f, R5 ;  /* 0x0000001fff077819 */ /* 0x000fe20000011405 */
[----:B------:R-:W0:Y:S03]  /*02d0*/  LDCU.64 UR4, c[0x0][0x358] ;  /* 0x00006b00ff0477ac */ /* 0x000e260008000a00 */
[----:B------:R-:W-:-:S04]  /*02e0*/  IADD3 R5, P0, PT, R5, R4, RZ ;  /* 0x0000000405057210 */ /* 0x000fc80007f1e0ff */
[----:B------:R-:W-:Y:S01]  /*02f0*/  LEA.HI.X.SX32 R4, R4, R7, 0x1, P0 ;  /* 0x0000000704047211 */ /* 0x000fe200000f0eff */
[----:B--2---:R-:W-:-:S04]  /*0300*/  IMAD.WIDE.U32 R2, R5, 0x50, R2 ;  /* 0x0000005005027825 */ /* 0x004fc800078e0002 */
[----:B------:R-:W-:Y:S01]  /*0310*/  IMAD R5, R4, 0x50, RZ ;  /* 0x0000005004057824 */ /* 0x000fe200078e02ff */
[----:B------:R-:W-:-:S03]  /*0320*/  MOV R4, R2 ;  /* 0x0000000200047202 */ /* 0x000fc60000000f00 */
[----:B------:R-:W-:Y:S02]  /*0330*/  IMAD.IADD R5, R3, 0x1, R5 ;  /* 0x0000000103057824 */ /* 0x000fe400078e0205 */
[----:B------:R-:W1:Y:S04]  /*0340*/  LDC.64 R2, c[0x0][0x388] ;  /* 0x0000e200ff027b82 */ /* 0x000e680000000a00 */
[----:B0-----:R-:W2:Y:S01]  /*0350*/  LDG.E R5, desc[UR4][R4.64+0x38] ;  /* 0x0000380404057981 */ /* 0x001ea2000c1e1900 */
[----:B-1----:R-:W-:-:S05]  /*0360*/  IMAD.WIDE R2, R0, 0x4, R2 ;  /* 0x0000000400027825 */ /* 0x002fca00078e0202 */
[----:B--2---:R-:W-:Y:S01]  /*0370*/  STG.E desc[UR4][R2.64], R5 ;  /* 0x0000000502007986 */ /* 0x004fe2000c101904 */
[----:B------:R-:W-:Y:S05]  /*0380*/  EXIT ;  /* 0x000000000000794d */ /* 0x000fea0003800000 */
.L_x_108:
        /* <DEDUP_REMOVED lines=15> */
.L_x_513:


//--------------------- .text._Z22rewardPunishmentKernelP13OpticalNeuronPKiiiiif --------------------------
	.section	.text._Z22rewardPunishmentKernelP13OpticalNeuronPKiiiiif,"ax",@progbits
	.align	128
        .global         _Z22rewardPunishmentKernelP13OpticalNeuronPKiiiiif
        .type           _Z22rewardPunishmentKernelP13OpticalNeuronPKiiiiif,@function
        .size           _Z22rewardPunishmentKernelP13OpticalNeuronPKiiiiif,(.L_x_497 - _Z22rewardPunishmentKernelP13OpticalNeuronPKiiiiif)
        .other          _Z22rewardPunishmentKernelP13OpticalNeuronPKiiiiif,@"STO_CUDA_ENTRY STV_DEFAULT"
_Z22rewardPunishmentKernelP13OpticalNeuronPKiiiiif:
.text._Z22rewardPunishmentKernelP13OpticalNeuronPKiiiiif:
        /* <DEDUP_REMOVED lines=8> */
[----:B------:R-:W0:Y:S01]  /*0080*/  LDC.64 R12, c[0x0][0x390] ;  /* 0x0000e400ff0c7b82 */ /* 0x000e220000000a00 */
[----:B------:R-:W1:Y:S07]  /*0090*/  LDCU UR5, c[0x0][0x39c] ;  /* 0x00007380ff0577ac */ /* 0x000e6e0008000800 */
[----:B------:R-:W2:Y:S01]  /*00a0*/  LDC.64 R8, c[0x0][0x388] ;  /* 0x0000e200ff087b82 */ /* 0x000ea20000000a00 */
[----:B-1----:R-:W-:Y:S01]  /*00b0*/  USHF.R.S32.HI UR4, URZ, 0x1f, UR5 ;  /* 0x0000001fff047899 */ /* 0x002fe20008011405 */
[----:B0-----:R-:W-:Y:S01]  /*00c0*/  ISETP.GE.AND P0, PT, R13, 0x1, PT ;  /* 0x000000010d00780c */ /* 0x001fe20003f06270 */
[----:B------:R-:W-:-:S05]  /*00d0*/  IMAD R12, R3, R12, RZ ;  /* 0x0000000c030c7224 */ /* 0x000fca00078e02ff */
[----:B------:R-:W-:-:S04]  /*00e0*/  IADD3 R7, P1, PT, R12, UR5, RZ ;  /* 0x000000050c077c10 */ /* 0x000fc8000ff3e0ff */
[----:B------:R-:W-:-:S03]  /*00f0*/  LEA.HI.X.SX32 R12, R12, UR4, 0x1, P1 ;  /* 0x000000040c0c7c11 */ /* 0x000fc600088f0eff */
[----:B--2---:R-:W-:Y:S06]  /*0100*/  @!P0 EXIT ;  /* 0x000000000000894d */ /* 0x004fec0003800000 */
[----:B------:R-:W0:Y:S01]  /*0110*/  LDCU.64 UR6, c[0x0][0x358] ;  /* 0x00006b00ff0677ac */ /* 0x000e220008000a00 */
[----:B------:R-:W-:Y:S01]  /*0120*/  IMAD.WIDE R8, R3, 0x4, R8 ;  /* 0x0000000403087825 */ /* 0x000fe200078e0208 */
[----:B------:R-:W1:Y:S05]  /*0130*/  LDC.64 R4, c[0x0][0x380] ;  /* 0x0000e000ff047b82 */ /* 0x000e6a0000000a00 */
[----:B0-----:R-:W2:Y:S01]  /*0140*/  LDG.E R9, desc[UR6][R8.64] ;  /* 0x0000000608097981 */ /* 0x001ea2000c1e1900 */
[C---:B------:R-:W-:Y:S01]  /*0150*/  ISETP.GE.U32.AND P1, PT, R13.reuse, 0x8, PT ;  /* 0x000000080d00780c */ /* 0x040fe20003f26070 */
[----:B------:R-:W-:Y:S01]  /*0160*/  IMAD R3, R12, 0x50, RZ ;  /* 0x000000500c037824 */ /* 0x000fe200078e02ff */
[----:B------:R-:W-:Y:S01]  /*0170*/  LOP3.LUT R0, R13, 0x7, RZ, 0xc0, !PT ;  /* 0x000000070d007812 */ /* 0x000fe200078ec0ff */
[----:B------:R-:W-:-:S03]  /*0180*/  HFMA2 R11, -RZ, RZ, 0, 0 ;  /* 0x00000000ff0b7431 */ /* 0x000fc600000001ff */
[----:B------:R-:W-:Y:S01]  /*0190*/  ISETP.NE.AND P0, PT, R0, RZ, PT ;  /* 0x000000ff0000720c */ /* 0x000fe20003f05270 */
[----:B-1----:R-:W-:-:S05]  /*01a0*/  IMAD.WIDE.U32 R4, R7, 0x50, R4 ;  /* 0x0000005007047825 */ /* 0x002fca00078e0004 */
[----:B------:R-:W-:Y:S02]  /*01b0*/  IADD3 R3, PT, PT, R5, R3, RZ ;  /* 0x0000000305037210 */ /* 0x000fe40007ffe0ff */
[----:B------:R-:W-:-:S05]  /*01c0*/  MOV R2, R4 ;  /* 0x0000000400027202 */ /* 0x000fca0000000f00 */
[----:B--2---:R-:W-:Y:S01]  /*01d0*/  IMAD.WIDE.U32 R6, R9, 0x50, R2 ;  /* 0x0000005009067825 */ /* 0x004fe200078e0002 */
[----:B------:R-:W-:Y:S06]  /*01e0*/  @!P1 BRA `(.L_x_109) ;  /* 0x00000008003c9947 */ /* 0x000fec0003800000 */
[----:B------:R-:W-:Y:S01]  /*01f0*/  IADD3 R14, P1, PT, R4, 0x178, RZ ;  /* 0x00000178040e7810 */ /* 0x000fe20007f3e0ff */
[----:B------:R-:W0:Y:S01]  /*0200*/  LDCU UR8, c[0x0][0x3a0] ;  /* 0x00007400ff0877ac */ /* 0x000e220008000800 */
[----:B------:R-:W-:Y:S02]  /*0210*/  LOP3.LUT R11, R13, 0x7ffffff8, RZ, 0xc0, !PT ;  /* 0x7ffffff80d0b7812 */ /* 0x000fe400078ec0ff */
[----:B------:R-:W-:Y:S01]  /*0220*/  IADD3 R8, PT, PT, -R9, RZ, RZ ;  /* 0x000000ff09087210 */ /* 0x000fe20007ffe1ff */
[----:B------:R-:W-:Y:S01]  /*0230*/  UMOV UR4, URZ ;  /* 0x000000ff00047c82 */ /* 0x000fe20008000000 */
[----:B------:R-:W-:-:S07]  /*0240*/  IADD3.X R17, PT, PT, RZ, R3, RZ, P1, !PT ;  /* 0x00000003ff117210 */ /* 0x000fce0000ffe4ff */
.L_x_110:
[----:B------:R-:W-:-:S13]  /*0250*/  ISETP.NE.AND P2, PT, R8, RZ, PT ;  /* 0x000000ff0800720c */ /* 0x000fda0003f45270 */
[----:B------:R-:W2:Y:S04]  /*0260*/  @!P2 LDG.E R12, desc[UR6][R6.64+0x40] ;  /* 0x00004006060ca981 */ /* 0x000ea8000c1e1900 */
[----:B------:R-:W3:Y:S01]  /*0270*/  @!P2 LDG.E R13, desc[UR6][R6.64+0x38] ;  /* 0x00003806060da981 */ /* 0x000ee2000c1e1900 */
[----:B------:R-:W-:Y:S01]  /*0280*/  UIADD3 UR5, UPT, UPT, UR4, 0x1, URZ ;  /* 0x0000000104057890 */ /* 0x000fe2000fffe0ff */
[----:B0-----:R-:W-:-:S05]  /*0290*/  @!P2 MOV R10, UR8 ;  /* 0x00000008000aac02 */ /* 0x001fca0008000f00 */
[----:B------:R-:W-:Y:S01]  /*02a0*/  ISETP.NE.AND P1, PT, R9, UR5, PT ;  /* 0x0000000509007c0c */ /* 0x000fe2000bf25270 */
[----:B--2---:R-:W-:Y:S01]  /*02b0*/  @!P2 FADD R12, R12, 0.10000000149011611938 ;  /* 0x3dcccccd0c0ca421 */ /* 0x004fe20000000000 */
[----:B---3--:R-:W-:-:S04]  /*02c0*/  @!P2 FADD R13, R13, R10 ;  /* 0x0000000a0d0da221 */ /* 0x008fc80000000000 */
[----:B------:R-:W-:Y:S02]  /*02d0*/  @!P2 FMNMX R15, R12, 1, PT ;  /* 0x3f8000000c0fa809 */ /* 0x000fe40003800000 */
[----:B------:R-:W-:Y:S01]  /*02e0*/  MOV R12, R14 ;  /* 0x0000000e000c7202 */ /* 0x000fe20000000f00 */
[----:B------:R0:W-:Y:S04]  /*02f0*/  @!P2 STG.E desc[UR6][R6.64+0x38], R13 ;  /* 0x0000380d0600a986 */ /* 0x0001e8000c101906 */
[----:B------:R1:W-:Y:S01]  /*0300*/  @!P2 STG.E desc[UR6][R6.64+0x40], R15 ;  /* 0x0000400f0600a986 */ /* 0x0003e2000c101906 */
[----:B0-----:R-:W-:-:S05]  /*0310*/  MOV R13, R17 ;  /* 0x00000011000d7202 */ /* 0x001fca0000000f00 */
[----:B------:R-:W2:Y:S04]  /*0320*/  @P2 LDG.E R14, desc[UR6][R12.64+-0x138] ;  /* 0xfffec8060c0e2981 */ /* 0x000ea8000c1e1900 */
[----:B------:R-:W3:Y:S04]  /*0330*/  @P1 LDG.E R16, desc[UR6][R12.64+-0xe8] ;  /* 0xffff18060c101981 */ /* 0x000ee8000c1e1900 */
[----:B------:R-:W4:Y:S04]  /*0340*/  @P2 LDG.E R17, desc[UR6][R12.64+-0x140] ;  /* 0xfffec0060c112981 */ /* 0x000f28000c1e1900 */
[----:B------:R-:W5:Y:S01]  /*0350*/  @P1 LDG.E R21, desc[UR6][R12.64+-0xf0] ;  /* 0xffff10060c151981 */ /* 0x000f62000c1e1900 */
[----:B------:R-:W-:Y:S01]  /*0360*/  @P2 MOV R10, UR8 ;  /* 0x00000008000a2c02 */ /* 0x000fe20008000f00 */
[----:B--2---:R-:W-:Y:S01]  /*0370*/  @P2 FMUL R14, R14, 0.94999998807907104492 ;  /* 0x3f7333330e0e2820 */ /* 0x004fe20000400000 */
[----:B---3--:R-:W-:-:S04]  /*0380*/  @P1 FMUL R16, R16, 0.94999998807907104492 ;  /* 0x3f73333310101820 */ /* 0x008fc80000400000 */
[----:B------:R-:W-:Y:S01]  /*0390*/  @P2 FMNMX R19, R14, 0.10000000149011611938, !PT ;  /* 0x3dcccccd0e132809 */ /* 0x000fe20007800000 */
[----:B----4-:R-:W-:Y:S01]  /*03a0*/  @P2 FFMA R17, R10, -0.20000000298023223877, R17 ;  /* 0xbe4ccccd0a112823 */ /* 0x010fe20000000011 */
[----:B-1----:R-:W-:-:S03]  /*03b0*/  @P1 FMNMX R15, R16, 0.10000000149011611938, !PT ;  /* 0x3dcccccd100f1809 */ /* 0x002fc60007800000 */
[----:B------:R-:W-:Y:S01]  /*03c0*/  @P2 STG.E desc[UR6][R12.64+-0x138], R19 ;  /* 0xfffec8130c002986 */ /* 0x000fe2000c101906 */
[----:B-----5:R-:W-:-:S03]  /*03d0*/  @P1 FFMA R21, R10, -0.20000000298023223877, R21 ;  /* 0xbe4ccccd0a151823 */ /* 0x020fc60000000015 */
[----:B------:R-:W-:Y:S04]  /*03e0*/  @P2 STG.E desc[UR6][R12.64+-0x140], R17 ;  /* 0xfffec0110c002986 */ /* 0x000fe8000c101906 */
[----:B------:R-:W-:Y:S04]  /*03f0*/  @P1 STG.E desc[UR6][R12.64+-0xf0], R21 ;  /* 0xffff10150c001986 */ /* 0x000fe8000c101906 */
[----:B------:R0:W-:Y:S04]  /*0400*/  @P1 STG.E desc[UR6][R12.64+-0xe8], R15 ;  /* 0xffff180f0c001986 */ /* 0x0001e8000c101906 */
[----:B------:R-:W2:Y:S04]  /*0410*/  @!P1 LDG.E R14, desc[UR6][R6.64+0x40] ;  /* 0x00004006060e9981 */ /* 0x000ea8000c1e1900 */
[----:B------:R-:W3:Y:S01]  /*0420*/  @!P1 LDG.E R23, desc[UR6][R6.64+0x38] ;  /* 0x0000380606179981 */ /* 0x000ee2000c1e1900 */
[----:B------:R-:W-:-:S06]  /*0430*/  UIADD3 UR5, UPT, UPT, UR4, 0x2, URZ ;  /* 0x0000000204057890 */ /* 0x000fcc000fffe0ff */
[----:B------:R-:W-:Y:S01]  /*0440*/  ISETP.NE.AND P2, PT, R9, UR5, PT ;  /* 0x0000000509007c0c */ /* 0x000fe2000bf45270 */
[----:B--2---:R-:W-:Y:S01]  /*0450*/  @!P1 FADD R14, R14, 0.10000000149011611938 ;  /* 0x3dcccccd0e0e9421 */ /* 0x004fe20000000000 */
[----:B---3--:R-:W-:-:S04]  /*0460*/  @!P1 FADD R23, R23, R10 ;  /* 0x0000000a17179221 */ /* 0x008fc80000000000 */
[----:B------:R-:W-:Y:S01]  /*0470*/  @!P1 FMNMX R25, R14, 1, PT ;  /* 0x3f8000000e199809 */ /* 0x000fe20003800000 */
[----:B------:R-:W-:Y:S04]  /*0480*/  @!P1 STG.E desc[UR6][R6.64+0x38], R23 ;  /* 0x0000381706009986 */ /* 0x000fe8000c101906 */
[----:B------:R-:W-:Y:S04]  /*0490*/  @!P1 STG.E desc[UR6][R6.64+0x40], R25 ;  /* 0x0000401906009986 */ /* 0x000fe8000c101906 */
[----:B------:R-:W2:Y:S04]  /*04a0*/  @P2 LDG.E R14, desc[UR6][R12.64+-0x98] ;  /* 0xffff68060c0e2981 */ /* 0x000ea8000c1e1900 */
[----:B0-----:R-:W3:Y:S01]  /*04b0*/  @P2 LDG.E R15, desc[UR6][R12.64+-0xa0] ;  /* 0xffff60060c0f2981 */ /* 0x001ee2000c1e1900 */
[----:B--2---:R-:W-:Y:S01]  /*04c0*/  @P2 FMUL R14, R14, 0.94999998807907104492 ;  /* 0x3f7333330e0e2820 */ /* 0x004fe20000400000 */
[----:B---3--:R-:W-:-:S04]  /*04d0*/  @P2 FFMA R15, R10, -0.20000000298023223877, R15 ;  /* 0xbe4ccccd0a0f2823 */ /* 0x008fc8000000000f */
[----:B------:R-:W-:Y:S01]  /*04e0*/  @P2 FMNMX R17, R14, 0.10000000149011611938, !PT ;  /* 0x3dcccccd0e112809 */ /* 0x000fe20007800000 */
[----:B------:R0:W-:Y:S04]  /*04f0*/  @P2 STG.E desc[UR6][R12.64+-0xa0], R15 ;  /* 0xffff600f0c002986 */ /* 0x0001e8000c101906 */
        /* <DEDUP_REMOVED lines=8> */
[----:B------:R2:W-:Y:S04]  /*0580*/  @!P2 STG.E desc[UR6][R6.64+0x38], R19 ;  /* 0x000038130600a986 */ /* 0x0005e8000c101906 */
[----:B------:R-:W-:Y:S04]  /*0590*/  @!P2 STG.E desc[UR6][R6.64+0x40], R21 ;  /* 0x000040150600a986 */ /* 0x000fe8000c101906 */
[----:B------:R-:W3:Y:S04]  /*05a0*/  @P1 LDG.E R14, desc[UR6][R12.64+-0x48] ;  /* 0xffffb8060c0e1981 */ /* 0x000ee8000c1e1900 */
[----:B0-----:R-:W4:Y:S01]  /*05b0*/  @P1 LDG.E R15, desc[UR6][R12.64+-0x50] ;  /* 0xffffb0060c0f1981 */ /* 0x001f22000c1e1900 */
[----:B---3--:R-:W-:Y:S01]  /*05c0*/  @P1 FMUL R14, R14, 0.94999998807907104492 ;  /* 0x3f7333330e0e1820 */ /* 0x008fe20000400000 */
[----:B----4-:R-:W-:-:S04]  /*05d0*/  @P1 FFMA R15, R10, -0.20000000298023223877, R15 ;  /* 0xbe4ccccd0a0f1823 */ /* 0x010fc8000000000f */
[----:B-1----:R-:W-:Y:S01]  /*05e0*/  @P1 FMNMX R17, R14, 0.10000000149011611938, !PT ;  /* 0x3dcccccd0e111809 */ /* 0x002fe20007800000 */
[----:B------:R0:W-:Y:S04]  /*05f0*/  @P1 STG.E desc[UR6][R12.64+-0x50], R15 ;  /* 0xffffb00f0c001986 */ /* 0x0001e8000c101906 */
[----:B------:R1:W-:Y:S04]  /*0600*/  @P1 STG.E desc[UR6][R12.64+-0x48], R17 ;  /* 0xffffb8110c001986 */ /* 0x0003e8000c101906 */
[----:B------:R-:W3:Y:S04]  /*0610*/  @!P1 LDG.E R14, desc[UR6][R6.64+0x40] ;  /* 0x00004006060e9981 */ /* 0x000ee8000c1e1900 */
[----:B------:R-:W4:Y:S01]  /*0620*/  @!P1 LDG.E R23, desc[UR6][R6.64+0x38] ;  /* 0x0000380606179981 */ /* 0x000f22000c1e1900 */
[----:B------:R-:W-:-:S06]  /*0630*/  UIADD3 UR5, UPT, UPT, UR4, 0x4, URZ ;  /* 0x0000000404057890 */ /* 0x000fcc000fffe0ff */
[----:B------:R-:W-:Y:S01]  /*0640*/  ISETP.NE.AND P2, PT, R9, UR5, PT ;  /* 0x0000000509007c0c */ /* 0x000fe2000bf45270 */
[----:B---3--:R-:W-:Y:S01]  /*0650*/  @!P1 FADD R14, R14, 0.10000000149011611938 ;  /* 0x3dcccccd0e0e9421 */ /* 0x008fe20000000000 */
[----:B----4-:R-:W-:-:S04]  /*0660*/  @!P1 FADD R23, R23, R10 ;  /* 0x0000000a17179221 */ /* 0x010fc80000000000 */
[----:B--2---:R-:W-:Y:S01]  /*0670*/  @!P1 FMNMX R19, R14, 1, PT ;  /* 0x3f8000000e139809 */ /* 0x004fe20003800000 */
[----:B------:R-:W-:Y:S04]  /*0680*/  @!P1 STG.E desc[UR6][R6.64+0x38], R23 ;  /* 0x0000381706009986 */ /* 0x000fe8000c101906 */
[----:B------:R2:W-:Y:S04]  /*0690*/  @!P1 STG.E desc[UR6][R6.64+0x40], R19 ;  /* 0x0000401306009986 */ /* 0x0005e8000c101906 */
        /* <DEDUP_REMOVED lines=53> */
[----:B------:R-:W-:Y:S04]  /*09f0*/  @P1 STG.E desc[UR6][R12.64+0xf0], R15 ;  /* 0x0000f00f0c001986 */ /* 0x000fe8000c101906 */
[----:B------:R0:W-:Y:S04]  /*0a00*/  @P1 STG.E desc[UR6][R12.64+0xf8], R17 ;  /* 0x0000f8110c001986 */ /* 0x0001e8000c101906 */
[----:B------:R-:W3:Y:S04]  /*0a10*/  @!P1 LDG.E R14, desc[UR6][R6.64+0x40] ;  /* 0x00004006060e9981 */ /* 0x000ee8000c1e1900 */
[----:B------:R-:W4:Y:S01]  /*0a20*/  @!P1 LDG.E R23, desc[UR6][R6.64+0x38] ;  /* 0x0000380606179981 */ /* 0x000f22000c1e1900 */
[----:B------:R-:W-:Y:S01]  /*0a30*/  UIADD3 UR4, UPT, UPT, UR4, 0x8, URZ ;  /* 0x0000000804047890 */ /* 0x000fe2000fffe0ff */
[----:B------:R-:W-:-:S02]  /*0a40*/  VIADD R8, R8, 0x8 ;  /* 0x0000000808087836 */ /* 0x000fc40000000000 */
[----:B---3--:R-:W-:Y:S01]  /*0a50*/  @!P1 FADD R14, R14, 0.10000000149011611938 ;  /* 0x3dcccccd0e0e9421 */ /* 0x008fe20000000000 */
[----:B----4-:R-:W-:-:S04]  /*0a60*/  @!P1 FADD R23, R23, R10 ;  /* 0x0000000a17179221 */ /* 0x010fc80000000000 */
[----:B--2---:R-:W-:Y:S02]  /*0a70*/  @!P1 FMNMX R19, R14, 1, PT ;  /* 0x3f8000000e139809 */ /* 0x004fe40003800000 */
[----:B------:R-:W-:Y:S01]  /*0a80*/  IADD3 R14, P2, PT, R12, 0x280, RZ ;  /* 0x000002800c0e7810 */ /* 0x000fe20007f5e0ff */
[----:B------:R1:W-:Y:S03]  /*0a90*/  @!P1 STG.E desc[UR6][R6.64+0x38], R23 ;  /* 0x0000381706009986 */ /* 0x0003e6000c101906 */
[----:B0-----:R-:W-:Y:S01]  /*0aa0*/  IADD3.X R17, PT, PT, RZ, R13, RZ, P2, !PT ;  /* 0x0000000dff117210 */ /* 0x001fe200017fe4ff */
[----:B------:R1:W-:Y:S01]  /*0ab0*/  @!P1 STG.E desc[UR6][R6.64+0x40], R19 ;  /* 0x0000401306009986 */ /* 0x0003e2000c101906 */
[----:B------:R-:W-:-:S13]  /*0ac0*/  ISETP.NE.AND P1, PT, R11, UR4, PT ;  /* 0x000000040b007c0c */ /* 0x000fda000bf25270 */
[----:B-1----:R-:W-:Y:S05]  /*0ad0*/  @P1 BRA `(.L_x_110) ;  /* 0xfffffff400dc1947 */ /* 0x002fea000383ffff */
.L_x_109:
[----:B------:R-:W-:Y:S05]  /*0ae0*/  @!P0 BRA `(.L_x_111) ;  /* 0x0000000800148947 */ /* 0x000fea0003800000 */
[----:B------:R-:W0:Y:S01]  /*0af0*/  LDCU UR4, c[0x0][0x394] ;  /* 0x00007280ff0477ac */ /* 0x000e220008000800 */
[----:B------:R-:W-:Y:S01]  /*0b00*/  ISETP.GE.U32.AND P0, PT, R0, 0x4, PT ;  /* 0x000000040000780c */ /* 0x000fe20003f06070 */
[----:B0-----:R-:W-:-:S04]  /*0b10*/  ULOP3.LUT UR5, UR4, 0x3, URZ, 0xc0, !UPT ;  /* 0x0000000304057892 */ /* 0x001fc8000f8ec0ff */
[----:B------:R-:W-:-:S08]  /*0b20*/  UISETP.NE.AND UP0, UPT, UR5, URZ, UPT ;  /* 0x000000ff0500728c */ /* 0x000fd0000bf05270 */
[----:B------:R-:W-:Y:S05]  /*0b30*/  @!P0 BRA `(.L_x_112) ;  /* 0x0000000400108947 */ /* 0x000fea0003800000 */
[C---:B------:R-:W-:Y:S01]  /*0b40*/  ISETP.NE.AND P0, PT, R11.reuse, R9, PT ;  /* 0x000000090b00720c */ /* 0x040fe20003f05270 */
[----:B------:R-:W-:Y:S01]  /*0b50*/  IMAD.WIDE.U32 R12, R11, 0x50, R2 ;  /* 0x000000500b0c7825 */ /* 0x000fe200078e0002 */
[----:B------:R-:W0:Y:S11]  /*0b60*/  LDCU UR8, c[0x0][0x3a0] ;  /* 0x00007400ff0877ac */ /* 0x000e360008000800 */
[----:B------:R-:W2:Y:S04]  /*0b70*/  @P0 LDG.E R8, desc[UR6][R12.64+0x40] ;  /* 0x000040060c080981 */ /* 0x000ea8000c1e1900 */
[----:B------:R-:W3:Y:S01]  /*0b80*/  @P0 LDG.E R15, desc[UR6][R12.64+0x38] ;  /* 0x000038060c0f0981 */ /* 0x000ee2000c1e1900 */
[----:B0-----:R-:W-:Y:S01]  /*0b90*/  @P0 MOV R0, UR8 ;  /* 0x0000000800000c02 */ /* 0x001fe20008000f00 */
[----:B--2---:R-:W-:-:S04]  /*0ba0*/  @P0 FMUL R8, R8, 0.94999998807907104492 ;  /* 0x3f73333308080820 */ /* 0x004fc80000400000 */
[----:B---3--:R-:W-:Y:S01]  /*0bb0*/  @P0 FFMA R15, R0, -0.20000000298023223877, R15 ;  /* 0xbe4ccccd000f0823 */ /* 0x008fe2000000000f */
[----:B------:R-:W-:-:S04]  /*0bc0*/  @P0 FMNMX R17, R8, 0.10000000149011611938, !PT ;  /* 0x3dcccccd08110809 */ /* 0x000fc80007800000 */
[----:B------:R0:W-:Y:S04]  /*0bd0*/  @P0 STG.E desc[UR6][R12.64+0x38], R15 ;  /* 0x0000380f0c000986 */ /* 0x0001e8000c101906 */
[----:B------:R1:W-:Y:S04]  /*0be0*/  @P0 STG.E desc[UR6][R12.64+0x40], R17 ;  /* 0x000040110c000986 */ /* 0x0003e8000c101906 */
[----:B------:R-:W2:Y:S04]  /*0bf0*/  @!P0 LDG.E R8, desc[UR6][R6.64+0x40] ;  /* 0x0000400606088981 */ /* 0x000ea8000c1e1900 */
[----:B------:R-:W3:Y:S01]  /*0c00*/  @!P0 LDG.E R19, desc[UR6][R6.64+0x38] ;  /* 0x0000380606138981 */ /* 0x000ee2000c1e1900 */
[----:B------:R-:W-:-:S02]  /*0c10*/  IADD3 R10, PT, PT, R11, 0x1, RZ ;  /* 0x000000010b0a7810 */ /* 0x000fc40007ffe0ff */
[----:B------:R-:W-:Y:S02]  /*0c20*/  @!P0 MOV R0, UR8 ;  /* 0x0000000800008c02 */ /* 0x000fe40008000f00 */
[----:B------:R-:W-:Y:S01]  /*0c30*/  ISETP.NE.AND P1, PT, R10, R9, PT ;  /* 0x000000090a00720c */ /* 0x000fe20003f25270 */
[----:B--2---:R-:W-:Y:S02]  /*0c40*/  @!P0 FADD R8, R8, 0.10000000149011611938 ;  /* 0x3dcccccd08088421 */ /* 0x004fe40000000000 */
[----:B---3--:R-:W-:-:S03]  /*0c50*/  @!P0 FADD R19, R19, R0 ;  /* 0x0000000013138221 */ /* 0x008fc60000000000 */
[----:B------:R-:W-:Y:S02]  /*0c60*/  @!P0 FMNMX R21, R8, 1, PT ;  /* 0x3f80000008158809 */ /* 0x000fe40003800000 */
        /* <DEDUP_REMOVED lines=11> */
[----:B------:R-:W-:-:S04]  /*0d20*/  IADD3 R10, PT, PT, R11, 0x2, RZ ;  /* 0x000000020b0a7810 */ /* 0x000fc80007ffe0ff */
[----:B------:R-:W-:Y:S01]  /*0d30*/  ISETP.NE.AND P0, PT, R10, R9, PT ;  /* 0x000000090a00720c */ /* 0x000fe20003f05270 */
        /* <DEDUP_REMOVED lines=30> */
[----:B------:R-:W-:Y:S01]  /*0f20*/  IADD3 R11, PT, PT, R11, 0x4, RZ ;  /* 0x000000040b0b7810 */ /* 0x000fe20007ffe0ff */
[----:B---3--:R-:W-:Y:S01]  /*0f30*/  @!P1 FADD R8, R8, 0.10000000149011611938 ;  /* 0x3dcccccd08089421 */ /* 0x008fe20000000000 */
[----:B----4-:R-:W-:-:S04]  /*0f40*/  @!P1 FADD R23, R23, R0 ;  /* 0x0000000017179221 */ /* 0x010fc80000000000 */
[----:B--2---:R-:W-:Y:S01]  /*0f50*/  @!P1 FMNMX R19, R8, 1, PT ;  /* 0x3f80000008139809 */ /* 0x004fe20003800000 */
[----:B------:R0:W-:Y:S04]  /*0f60*/  @!P1 STG.E desc[UR6][R6.64+0x38], R23 ;  /* 0x0000381706009986 */ /* 0x0001e8000c101906 */
[----:B------:R0:W-:Y:S02]  /*0f70*/  @!P1 STG.E desc[UR6][R6.64+0x40], R19 ;  /* 0x0000401306009986 */ /* 0x0001e4000c101906 */
.L_x_112:
[----:B------:R-:W-:Y:S05]  /*0f80*/  BRA.U !UP0, `(.L_x_111) ;  /* 0x0000000108ec7547 */ /* 0x000fea000b800000 */
[----:B------:R-:W-:Y:S02]  /*0f90*/  UISETP.NE.AND UP0, UPT, UR5, 0x1, UPT ;  /* 0x000000010500788c */ /* 0x000fe4000bf05270 */
[----:B------:R-:W-:-:S04]  /*0fa0*/  ULOP3.LUT UR4, UR4, 0x1, URZ, 0xc0, !UPT ;  /* 0x0000000104047892 */ /* 0x000fc8000f8ec0ff */
[----:B------:R-:W-:-:S03]  /*0fb0*/  UISETP.NE.U32.AND UP1, UPT, UR4, 0x1, UPT ;  /* 0x000000010400788c */ /* 0x000fc6000bf25070 */
[----:B------:R-:W-:Y:S08]  /*0fc0*/  BRA.U !UP0, `(.L_x_113) ;  /* 0x0000000108947547 */ /* 0x000ff0000b800000 */
[----:B------:R-:W-:Y:S01]  /*0fd0*/  ISETP.NE.AND P0, PT, R11, R9, PT ;  /* 0x000000090b00720c */ /* 0x000fe20003f05270 */
[----:B------:R-:W1:-:S12]  /*0fe0*/  LDCU UR4, c[0x0][0x3a0] ;  /* 0x00007400ff0477ac */ /* 0x000e580008000800 */
[----:B0-----:R-:W-:-:S05]  /*0ff0*/  @P0 IMAD.WIDE.U32 R12, R11, 0x50, R2 ;  /* 0x000000500b0c0825 */ /* 0x001fca00078e0002 */
[----:B------:R-:W2:Y:S04]  /*1000*/  @P0 LDG.E R8, desc[UR6][R12.64+0x40] ;  /* 0x000040060c080981 */ /* 0x000ea8000c1e1900 */
[----:B------:R-:W3:Y:S01]  /*1010*/  @P0 LDG.E R15, desc[UR6][R12.64+0x38] ;  /* 0x000038060c0f0981 */ /* 0x000ee2000c1e1900 */
[----:B-1----:R-:W-:Y:S01]  /*1020*/  @P0 MOV R0, UR4 ;  /* 0x0000000400000c02 */ /* 0x002fe20008000f00 */
[----:B--2---:R-:W-:-:S04]  /*1030*/  @P0 FMUL R8, R8, 0.94999998807907104492 ;  /* 0x3f73333308080820 */ /* 0x004fc80000400000 */
[----:B---3--:R-:W-:Y:S01]  /*1040*/  @P0 FFMA R17, R0, -0.20000000298023223877, R15 ;  /* 0xbe4ccccd00110823 */ /* 0x008fe2000000000f */
[----:B------:R-:W-:-:S04]  /*1050*/  @P0 FMNMX R19, R8, 0.10000000149011611938, !PT ;  /* 0x3dcccccd08130809 */ /* 0x000fc80007800000 */
[----:B------:R-:W-:Y:S04]  /*1060*/  @P0 STG.E desc[UR6][R12.64+0x38], R17 ;  /* 0x000038110c000986 */ /* 0x000fe8000c101906 */
[----:B------:R0:W-:Y:S04]  /*1070*/  @P0 STG.E desc[UR6][R12.64+0x40], R19 ;  /* 0x000040130c000986 */ /* 0x0001e8000c101906 */
[----:B------:R-:W2:Y:S04]  /*1080*/  @!P0 LDG.E R8, desc[UR6][R6.64+0x40] ;  /* 0x0000400606088981 */ /* 0x000ea8000c1e1900 */
[----:B------:R-:W3:Y:S01]  /*1090*/  @!P0 LDG.E R15, desc[UR6][R6.64+0x38] ;  /* 0x00003806060f8981 */ /* 0x000ee2000c1e1900 */
[----:B------:R-:W-:Y:S01]  /*10a0*/  IADD3 R10, PT, PT, R11, 0x1, RZ ;  /* 0x000000010b0a7810 */ /* 0x000fe20007ffe0ff */
[----:B------:R-:W-:-:S03]  /*10b0*/  @!P0 IMAD.U32 R0, RZ, RZ, UR4 ;  /* 0x00000004ff008e24 */ /* 0x000fc6000f8e00ff */
[----:B------:R-:W-:Y:S01]  /*10c0*/  ISETP.NE.AND P1, PT, R10, R9, PT ;  /* 0x000000090a00720c */ /* 0x000fe20003f25270 */
[----:B--2---:R-:W-:Y:S01]  /*10d0*/  @!P0 FADD R8, R8, 0.10000000149011611938 ;  /* 0x3dcccccd08088421 */ /* 0x004fe20000000000 */
[----:B---3--:R-:W-:-:S04]  /*10e0*/  @!P0 FADD R21, R15, R0 ;  /* 0x000000000f158221 */ /* 0x008fc80000000000 */
[----:B------:R-:W-:-:S07]  /*10f0*/  @!P0 FMNMX R23, R8, 1, PT ;  /* 0x3f80000008178809 */ /* 0x000fce0003800000 */
[----:B------:R-:W-:Y:S01]  /*1100*/  @P1 IMAD.WIDE.U32 R14, R11, 0x50, R2 ;  /* 0x000000500b0e1825 */ /* 0x000fe200078e0002 */
[----:B------:R1:W-:Y:S04]  /*1110*/  @!P0 STG.E desc[UR6][R6.64+0x38], R21 ;  /* 0x0000381506008986 */ /* 0x0003e8000c101906 */
[----:B------:R2:W-:Y:S04]  /*1120*/  @!P0 STG.E desc[UR6][R6.64+0x40], R23 ;  /* 0x0000401706008986 */ /* 0x0005e8000c101906 */
[----:B------:R-:W3:Y:S04]  /*1130*/  @P1 LDG.E R8, desc[UR6][R14.64+0x90] ;  /* 0x000090060e081981 */ /* 0x000ee8000c1e1900 */
[----:B0-----:R-:W4:Y:S01]  /*1140*/  @P1 LDG.E R13, desc[UR6][R14.64+0x88] ;  /* 0x000088060e0d1981 */ /* 0x001f22000c1e1900 */
[----:B---3--:R-:W-:Y:S01]  /*1150*/  @P1 FMUL R8, R8, 0.94999998807907104492 ;  /* 0x3f73333308081820 */ /* 0x008fe20000400000 */
[----:B----4-:R-:W-:-:S04]  /*1160*/  @P1 FFMA R13, R0, -0.20000000298023223877, R13 ;  /* 0xbe4ccccd000d1823 */ /* 0x010fc8000000000d */
[----:B------:R-:W-:Y:S01]  /*1170*/  @P1 FMNMX R17, R8, 0.10000000149011611938, !PT ;  /* 0x3dcccccd08111809 */ /* 0x000fe20007800000 */
[----:B------:R2:W-:Y:S04]  /*1180*/  @P1 STG.E desc[UR6][R14.64+0x88], R13 ;  /* 0x0000880d0e001986 */ /* 0x0005e8000c101906 */
[----:B------:R2:W-:Y:S04]  /*1190*/  @P1 STG.E desc[UR6][R14.64+0x90], R17 ;  /* 0x000090110e001986 */ /* 0x0005e8000c101906 */
[----:B------:R-:W3:Y:S04]  /*11a0*/  @!P1 LDG.E R8, desc[UR6][R6.64+0x40] ;  /* 0x0000400606089981 */ /* 0x000ee8000c1e1900 */
[----:B------:R-:W4:Y:S01]  /*11b0*/  @!P1 LDG.E R19, desc[UR6][R6.64+0x38] ;  /* 0x0000380606139981 */ /* 0x000f22000c1e1900 */
[----:B------:R-:W-:Y:S01]  /*11c0*/  IADD3 R11, PT, PT, R11, 0x2, RZ ;  /* 0x000000020b0b7810 */ /* 0x000fe20007ffe0ff */
[----:B---3--:R-:W-:Y:S01]  /*11d0*/  @!P1 FADD R8, R8, 0.10000000149011611938 ;  /* 0x3dcccccd08089421 */ /* 0x008fe20000000000 */
[----:B----4-:R-:W-:-:S04]  /*11e0*/  @!P1 FADD R19, R19, R0 ;  /* 0x0000000013139221 */ /* 0x010fc80000000000 */
[----:B-1----:R-:W-:Y:S01]  /*11f0*/  @!P1 FMNMX R21, R8, 1, PT ;  /* 0x3f80000008159809 */ /* 0x002fe20003800000 */
[----:B------:R2:W-:Y:S04]  /*1200*/  @!P1 STG.E desc[UR6][R6.64+0x38], R19 ;  /* 0x0000381306009986 */ /* 0x0005e8000c101906 */
[----:B------:R2:W-:Y:S02]  /*1210*/  @!P1 STG.E desc[UR6][R6.64+0x40], R21 ;  /* 0x0000401506009986 */ /* 0x0005e4000c101906 */
.L_x_113:
[----:B------:R-:W-:Y:S05]  /*1220*/  BRA.U UP1, `(.L_x_111) ;  /* 0x0000000101447547 */ /* 0x000fea000b800000 */
[----:B------:R-:W-:Y:S01]  /*1230*/  ISETP.NE.AND P0, PT, R11, R9, PT ;  /* 0x000000090b00720c */ /* 0x000fe20003f05270 */
[----:B0-2---:R-:W0:-:S12]  /*1240*/  LDC R15, c[0x0][0x3a0] ;  /* 0x0000e800ff0f7b82 */ /* 0x005e180000000800 */
[----:B------:R-:W-:-:S05]  /*1250*/  @P0 IMAD.WIDE.U32 R8, R11, 0x50, R2 ;  /* 0x000000500b080825 */ /* 0x000fca00078e0002 */
[----:B------:R-:W2:Y:S04]  /*1260*/  @P0 LDG.E R10, desc[UR6][R8.64+0x40] ;  /* 0x00004006080a0981 */ /* 0x000ea8000c1e1900 */
[----:B------:R-:W0:Y:S01]  /*1270*/  @P0 LDG.E R0, desc[UR6][R8.64+0x38] ;  /* 0x0000380608000981 */ /* 0x000e22000c1e1900 */
[----:B--2---:R-:W-:Y:S01]  /*1280*/  @P0 FMUL R10, R10, 0.94999998807907104492 ;  /* 0x3f7333330a0a0820 */ /* 0x004fe20000400000 */
[----:B0-----:R-:W-:-:S04]  /*1290*/  @P0 FFMA R11, R15, -0.20000000298023223877, R0 ;  /* 0xbe4ccccd0f0b0823 */ /* 0x001fc80000000000 */
[----:B------:R-:W-:Y:S01]  /*12a0*/  @P0 FMNMX R13, R10, 0.10000000149011611938, !PT ;  /* 0x3dcccccd0a0d0809 */ /* 0x000fe20007800000 */
[----:B------:R1:W-:Y:S04]  /*12b0*/  @P0 STG.E desc[UR6][R8.64+0x38], R11 ;  /* 0x0000380b08000986 */ /* 0x0003e8000c101906 */
[----:B------:R1:W-:Y:S04]  /*12c0*/  @P0 STG.E desc[UR6][R8.64+0x40], R13 ;  /* 0x0000400d08000986 */ /* 0x0003e8000c101906 */
[----:B------:R-:W2:Y:S04]  /*12d0*/  @!P0 LDG.E R10, desc[UR6][R6.64+0x40] ;  /* 0x00004006060a8981 */ /* 0x000ea8000c1e1900 */
[----:B------:R-:W3:Y:S01]  /*12e0*/  @!P0 LDG.E R0, desc[UR6][R6.64+0x38] ;  /* 0x0000380606008981 */ /* 0x000ee2000c1e1900 */
[----:B--2---:R-:W-:Y:S01]  /*12f0*/  @!P0 FADD R10, R10, 0.10000000149011611938 ;  /* 0x3dcccccd0a0a8421 */ /* 0x004fe20000000000 */
[----:B---3--:R-:W-:-:S04]  /*1300*/  @!P0 FADD R15, R0, R15 ;  /* 0x0000000f000f8221 */ /* 0x008fc80000000000 */
[----:B------:R-:W-:Y:S01]  /*1310*/  @!P0 FMNMX R17, R10, 1, PT ;  /* 0x3f8000000a118809 */ /* 0x000fe20003800000 */
[----:B------:R1:W-:Y:S04]  /*1320*/  @!P0 STG.E desc[UR6][R6.64+0x38], R15 ;  /* 0x0000380f06008986 */ /* 0x0003e8000c101906 */
[----:B------:R1:W-:Y:S02]  /*1330*/  @!P0 STG.E desc[UR6][R6.64+0x40], R17 ;  /* 0x0000401106008986 */ /* 0x0003e4000c101906 */
.L_x_111:
[----:B------:R-:W3:Y:S01]  /*1340*/  LDCU UR4, c[0x0][0x394] ;  /* 0x00007280ff0477ac */ /* 0x000ee20008000800 */
[----:B012---:R-:W-:Y:S01]  /*1350*/  HFMA2 R7, -RZ, RZ, 0, 0 ;  /* 0x00000000ff077431 */ /* 0x007fe200000001ff */
[----:B---3--:R-:W-:Y:S02]  /*1360*/  UISETP.GE.U32.AND UP0, UPT, UR4, 0x4, UPT ;  /* 0x000000040400788c */ /* 0x008fe4000bf06070 */
[----:B------:R-:W-:-:S07]  /*1370*/  ULOP3.LUT UR8, UR4, 0x3, URZ, 0xc0, !UPT ;  /* 0x0000000304087892 */ /* 0x000fce000f8ec0ff */
[----:B------:R-:W-:Y:S05]  /*1380*/  BRA.U !UP0, `(.L_x_114) ;  /* 0x0000000908887547 */ /* 0x000fea000b800000 */
[----:B------:R-:W-:Y:S01]  /*1390*/  ULOP3.LUT UR4, UR4, 0x7ffffffc, URZ, 0xc0, !UPT ;  /* 0x7ffffffc04047892 */ /* 0x000fe2000f8ec0ff */
[----:B------:R-:W-:-:S03]  /*13a0*/  IADD3 R0, P0, PT, R4, 0xc4, RZ ;  /* 0x000000c404007810 */ /* 0x000fc60007f1e0ff */
[----:B------:R-:W-:Y:S01]  /*13b0*/  UIADD3 UR5, UPT, UPT, -UR4, URZ, URZ ;  /* 0x000000ff04057290 */ /* 0x000fe2000fffe1ff */
[----:B------:R-:W-:Y:S02]  /*13c0*/  IADD3.X R11, PT, PT, RZ, R3, RZ, P0, !PT ;  /* 0x00000003ff0b7210 */ /* 0x000fe400007fe4ff */
[----:B------:R-:W-:-:S09]  /*13d0*/  MOV R7, UR4 ;  /* 0x0000000400077c02 */ /* 0x000fd20008000f00 */
.L_x_128:
[----:B------:R-:W-:Y:S02]  /*13e0*/  MOV R4, R0 ;  /* 0x0000000000047202 */ /* 0x000fe40000000f00 */
[----:B------:R-:W-:-:S05]  /*13f0*/  MOV R5, R11 ;  /* 0x0000000b00057202 */ /* 0x000fca0000000f00 */
[----:B------:R-:W2:Y:S01]  /*1400*/  LDG.E R6, desc[UR6][R4.64+-0x8c] ;  /* 0xffff740604067981 */ /* 0x000ea2000c1e1900 */
[----:B------:R-:W-:Y:S01]  /*1410*/  HFMA2 R10, -RZ, RZ, 1.125, -9232 ;  /* 0x3c80f082ff0a7431 */ /* 0x000fe200000001ff */
[----:B------:R-:W-:Y:S01]  /*1420*/  MOV R9, 0x3f800000 ;  /* 0x3f80000000097802 */ /* 0x000fe20000000f00 */
[----:B------:R-:W-:Y:S01]  /*1430*/  BSSY.RECONVERGENT B0, `(.L_x_115) ;  /* 0x000001f000007945 */ /* 0x000fe20003800200 */
[C---:B--2---:R-:W-:Y:S01]  /*1440*/  FMUL R0, |R6|.reuse, 2.8853900432586669922 ;  /* 0x4038aa3b06007820 */ /* 0x044fe20000400200 */
[C---:B------:R-:W-:Y:S01]  /*1450*/  FMUL R11, R6.reuse, R6 ;  /* 0x00000006060b7220 */ /* 0x040fe20000400000 */
[C---:B------:R-:W-:Y:S02]  /*1460*/  FSETP.GE.AND P1, PT, |R6|.reuse, 0.60000002384185791016, PT ;  /* 0x3f19999a0600780b */ /* 0x040fe40003f26200 */
        /* <DEDUP_REMOVED lines=12> */
[----:B------:R-:W-:Y:S01]  /*1530*/  FMNMX R8, RZ, R9, !PT ;  /* 0x00000009ff087209 */ /* 0x000fe20007800000 */
[----:B------:R0:W-:Y:S03]  /*1540*/  STG.E desc[UR6][R4.64+-0x94], R9 ;  /* 0xffff6c0904007986 */ /* 0x0001e6000c101906 */
[----:B------:R0:W1:Y:S01]  /*1550*/  MUFU.RSQ R11, R8 ;  /* 0x00000008000b7308 */ /* 0x0000620000001400 */
[----:B------:R-:W-:-:S05]  /*1560*/  VIADD R0, R8, 0xf3000000 ;  /* 0xf300000008007836 */ /* 0x000fca0000000000 */
[----:B------:R-:W-:-:S13]  /*1570*/  ISETP.GT.U32.AND P0, PT, R0, 0x727fffff, PT ;  /* 0x727fffff0000780c */ /* 0x000fda0003f04070 */
[----:B01----:R-:W-:Y:S05]  /*1580*/  @!P0 BRA `(.L_x_116) ;  /* 0x0000000000148947 */ /* 0x003fea0003800000 */
[----:B------:R-:W-:Y:S02]  /*1590*/  MOV R0, R8 ;  /* 0x0000000800007202 */ /* 0x000fe40000000f00 */
[----:B------:R-:W-:-:S07]  /*15a0*/  MOV R12, 0x15c0 ;  /* 0x000015c0000c7802 */ /* 0x000fce0000000f00 */
[----:B------:R-:W-:Y:S05]  /*15b0*/  CALL.REL.NOINC `($__internal_3_$__cuda_sm20_sqrt_rn_f32_slowpath) ;  /* 0x0000000c00e87944 */ /* 0x000fea0003c00000 */
[----:B------:R-:W-:Y:S01]  /*15c0*/  MOV R9, R6 ;  /* 0x0000000600097202 */ /* 0x000fe20000000f00 */
[----:B------:R-:W-:Y:S06]  /*15d0*/  BRA `(.L_x_117) ;  /* 0x0000000000107947 */ /* 0x000fec0003800000 */
.L_x_116:
[----:B------:R-:W-:Y:S01]  /*15e0*/  FMUL.FTZ R9, R8, R11 ;  /* 0x0000000b08097220 */ /* 0x000fe20000410000 */
[----:B------:R-:W-:-:S03]  /*15f0*/  FMUL.FTZ R6, R11, 0.5 ;  /* 0x3f0000000b067820 */ /* 0x000fc60000410000 */
[----:B------:R-:W-:-:S04]  /*1600*/  FFMA R0, -R9, R9, R8 ;  /* 0x0000000909007223 */ /* 0x000fc80000000108 */
[----:B------:R-:W-:-:S07]  /*1610*/  FFMA R9, R0, R6, R9 ;  /* 0x0000000600097223 */ /* 0x000fce0000000009 */
.L_x_117:
[----:B------:R-:W-:Y:S05]  /*1620*/  BSYNC.RECONVERGENT B0 ;  /* 0x0000000000007941 */ /* 0x000fea0003800200 */
.L_x_115:
[----:B------:R-:W2:Y:S01]  /*1630*/  LDG.E R6, desc[UR6][R4.64+-0x3c] ;  /* 0xffffc40604067981 */ /* 0x000ea2000c1e1900 */
[----:B------:R-:W-:Y:S01]  /*1640*/  HFMA2 R12, -RZ, RZ, 1.125, -9232 ;  /* 0x3c80f082ff0c7431 */ /* 0x000fe200000001ff */
[----:B------:R-:W-:Y:S01]  /*1650*/  MOV R11, 0x3f800000 ;  /* 0x3f800000000b7802 */ /* 0x000fe20000000f00 */
[----:B------:R-:W-:Y:S01]  /*1660*/  BSSY.RECONVERGENT B0, `(.L_x_118) ;  /* 0x0000021000007945 */ /* 0x000fe20003800200 */
[----:B------:R0:W-:Y:S04]  /*1670*/  STG.E desc[UR6][R4.64+-0xa0], R9 ;  /* 0xffff600904007986 */ /* 0x0001e8000c101906 */
[----:B------:R0:W-:Y:S01]  /*1680*/  STG.E desc[UR6][R4.64+-0x9c], RZ ;  /* 0xffff64ff04007986 */ /* 0x0001e2000c101906 */
[C---:B--2---:R-:W-:Y:S01]  /*1690*/  FMUL R0, |R6|.reuse, 2.8853900432586669922 ;  /* 0x4038aa3b06007820 */ /* 0x044fe20000400200 */
[C---:B------:R-:W-:Y:S01]  /*16a0*/  FMUL R13, R6.reuse, R6 ;  /* 0x00000006060d7220 */ /* 0x040fe20000400000 */
[----:B------:R-:W-:-:S02]  /*16b0*/  FSETP.GE.AND P1, PT, |R6|, 0.60000002384185791016, PT ;  /* 0x3f19999a0600780b */ /* 0x000fc40003f26200 */
[----:B------:R-:W-:Y:S01]  /*16c0*/  FSETP.GE.AND P0, PT, |R6|, 9.010913848876953125, PT ;  /* 0x41102cb40600780b */ /* 0x000fe20003f06200 */
[C---:B------:R-:W-:Y:S01]  /*16d0*/  FFMA R12, R13.reuse, R12, -0.052303962409496307373 ;  /* 0xbd563cae0d0c7423 */ /* 0x040fe2000000000c */
[----:B------:R-:W1:Y:S03]  /*16e0*/  MUFU.EX2 R0, R0 ;  /* 0x0000000000007308 */ /* 0x000e660000000800 */
[----:B------:R-:W-:Y:S01]  /*16f0*/  FFMA R12, R13, R12, 0.1331529766321182251 ;  /* 0x3e0859410d0c7423 */ /* 0x000fe2000000000c */
[----:B-1----:R-:W-:-:S03]  /*1700*/  FADD R8, R0, 1 ;  /* 0x3f80000000087421 */ /* 0x002fc60000000000 */
[----:B------:R-:W-:-:S04]  /*1710*/  FFMA R0, R13, R12, -0.33332768082618713379 ;  /* 0xbeaaa9ed0d007423 */ /* 0x000fc8000000000c */
[----:B------:R-:W-:Y:S01]  /*1720*/  FFMA R13, R13, R0, RZ ;  /* 0x000000000d0d7223 */ /* 0x000fe200000000ff */
[----:B------:R-:W1:Y:S02]  /*1730*/  MUFU.RCP R8, R8 ;  /* 0x0000000800087308 */ /* 0x000e640000001000 */
[----:B-1----:R-:W-:-:S05]  /*1740*/  FFMA R10, R8, -2, R11 ;  /* 0xc0000000080a7823 */ /* 0x002fca000000000b */
[----:B------:R-:W-:-:S04]  /*1750*/  FSEL R11, R10, 1, !P0 ;  /* 0x3f8000000a0b7808 */ /* 0x000fc80004000000 */
[--C-:B------:R-:W-:Y:S01]  /*1760*/  LOP3.LUT R11, R11, 0x80000000, R6.reuse, 0xb8, !PT ;  /* 0x800000000b0b7812 */ /* 0x100fe200078eb806 */
[----:B------:R-:W-:-:S05]  /*1770*/  @!P1 FFMA R11, R6, R13, R6 ;  /* 0x0000000d060b9223 */ /* 0x000fca0000000006 */
[----:B------:R-:W-:Y:S01]  /*1780*/  FMNMX R8, RZ, R11, !PT ;  /* 0x0000000bff087209 */ /* 0x000fe20007800000 */
[----:B------:R0:W-:Y:S03]  /*1790*/  STG.E desc[UR6][R4.64+-0x44], R11 ;  /* 0xffffbc0b04007986 */ /* 0x0001e6000c101906 */
[----:B------:R-:W-:Y:S01]  /*17a0*/  IADD3 R0, PT, PT, R8, -0xd000000, RZ ;  /* 0xf300000008007810 */ /* 0x000fe20007ffe0ff */
[----:B------:R0:W1:Y:S03]  /*17b0*/  MUFU.RSQ R13, R8 ;  /* 0x00000008000d7308 */ /* 0x0000660000001400 */
[----:B------:R-:W-:-:S13]  /*17c0*/  ISETP.GT.U32.AND P0, PT, R0, 0x727fffff, PT ;  /* 0x727fffff0000780c */ /* 0x000fda0003f04070 */
[----:B0-----:R-:W-:Y:S05]  /*17d0*/  @!P0 BRA `(.L_x_119) ;  /* 0x0000000000148947 */ /* 0x001fea0003800000 */
[----:B------:R-:W-:Y:S02]  /*17e0*/  MOV R0, R8 ;  /* 0x0000000800007202 */ /* 0x000fe40000000f00 */
[----:B------:R-:W-:-:S07]  /*17f0*/  MOV R12, 0x1810 ;  /* 0x00001810000c7802 */ /* 0x000fce0000000f00 */
[----:B-1----:R-:W-:Y:S05]  /*1800*/  CALL.REL.NOINC `($__internal_3_$__cuda_sm20_sqrt_rn_f32_slowpath) ;  /* 0x0000000c00547944 */ /* 0x002fea0003c00000 */
[----:B------:R-:W-:Y:S01]  /*1810*/  MOV R9, R6 ;  /* 0x0000000600097202 */ /* 0x000fe20000000f00 */
[----:B------:R-:W-:Y:S06]  /*1820*/  BRA `(.L_x_120) ;  /* 0x0000000000107947 */ /* 0x000fec0003800000 */
.L_x_119:
[----:B-1----:R-:W-:Y:S01]  /*1830*/  FMUL.FTZ R9, R8, R13 ;  /* 0x0000000d08097220 */ /* 0x002fe20000410000 */
[----:B------:R-:W-:-:S03]  /*1840*/  FMUL.FTZ R6, R13, 0.5 ;  /* 0x3f0000000d067820 */ /* 0x000fc60000410000 */
[----:B------:R-:W-:-:S04]  /*1850*/  FFMA R0, -R9, R9, R8 ;  /* 0x0000000909007223 */ /* 0x000fc80000000108 */
[----:B------:R-:W-:-:S07]  /*1860*/  FFMA R9, R0, R6, R9 ;  /* 0x0000000600097223 */ /* 0x000fce0000000009 */
.L_x_120:
[----:B------:R-:W-:Y:S05]  /*1870*/  BSYNC.RECONVERGENT B0 ;  /* 0x0000000000007941 */ /* 0x000fea0003800200 */
.L_x_118:
        /* <DEDUP_REMOVED lines=32> */
.L_x_122:
[----:B------:R-:W-:Y:S01]  /*1a80*/  FMUL.FTZ R9, R8, R13 ;  /* 0x0000000d08097220 */ /* 0x000fe20000410000 */
[----:B------:R-:W-:-:S03]  /*1a90*/  FMUL.FTZ R6, R13, 0.5 ;  /* 0x3f0000000d067820 */ /* 0x000fc60000410000 */
[----:B------:R-:W-:-:S04]  /*1aa0*/  FFMA R0, -R9, R9, R8 ;  /* 0x0000000909007223 */ /* 0x000fc80000000108 */
[----:B------:R-:W-:-:S07]  /*1ab0*/  FFMA R9, R0, R6, R9 ;  /* 0x0000000600097223 */ /* 0x000fce0000000009 */
.L_x_123:
[----:B------:R-:W-:Y:S05]  /*1ac0*/  BSYNC.RECONVERGENT B0 ;  /* 0x0000000000007941 */ /* 0x000fea0003800200 */
.L_x_121:
        /* <DEDUP_REMOVED lines=27> */
[----:B------:R-:W-:Y:S01]  /*1c80*/  BSSY.RECONVERGENT B1, `(.L_x_126) ;  /* 0x0000004000017945 */ /* 0x000fe20003800200 */
[----:B------:R-:W-:Y:S02]  /*1c90*/  MOV R0, R8 ;  /* 0x0000000800007202 */ /* 0x000fe40000000f00 */
[----:B------:R-:W-:-:S07]  /*1ca0*/  MOV R12, 0x1cc0 ;  /* 0x00001cc0000c7802 */ /* 0x000fce0000000f00 */
[----:B-1----:R-:W-:Y:S05]  /*1cb0*/  CALL.REL.NOINC `($__internal_3_$__cuda_sm20_sqrt_rn_f32_slowpath) ;  /* 0x0000000800287944 */ /* 0x002fea0003c00000 */
[----:B------:R-:W-:Y:S05]  /*1cc0*/  BSYNC.RECONVERGENT B1 ;  /* 0x0000000000017941 */ /* 0x000fea0003800200 */
.L_x_126:
[----:B------:R-:W-:Y:S01]  /*1cd0*/  MOV R9, R6 ;  /* 0x0000000600097202 */ /* 0x000fe20000000f00 */
[----:B------:R-:W-:Y:S06]  /*1ce0*/  BRA `(.L_x_127) ;  /* 0x0000000000107947 */ /* 0x000fec0003800000 */
.L_x_125:
[----:B-1----:R-:W-:Y:S01]  /*1cf0*/  FMUL.FTZ R9, R8, R13 ;  /* 0x0000000d08097220 */ /* 0x002fe20000410000 */
[----:B------:R-:W-:-:S03]  /*1d00*/  FMUL.FTZ R6, R13, 0.5 ;  /* 0x3f0000000d067820 */ /* 0x000fc60000410000 */
[----:B------:R-:W-:-:S04]  /*1d10*/  FFMA R0, -R9, R9, R8 ;  /* 0x0000000909007223 */ /* 0x000fc80000000108 */
[----:B------:R-:W-:-:S07]  /*1d20*/  FFMA R9, R0, R6, R9 ;  /* 0x0000000600097223 */ /* 0x000fce0000000009 */
.L_x_127:
[----:B------:R-:W-:Y:S05]  /*1d30*/  BSYNC.RECONVERGENT B0 ;  /* 0x0000000000007941 */ /* 0x000fea0003800200 */
.L_x_124:
[----:B------:R0:W-:Y:S01]  /*1d40*/  STG.E desc[UR6][R4.64+0x50], R9 ;  /* 0x0000500904007986 */ /* 0x0001e2000c101906 */
[----:B------:R-:W-:Y:S01]  /*1d50*/  UIADD3 UR5, UPT, UPT, UR5, 0x4, URZ ;  /* 0x0000000405057890 */ /* 0x000fe2000fffe0ff */
[----:B------:R-:W-:Y:S02]  /*1d60*/  IADD3 R0, P0, PT, R4, 0x140, RZ ;  /* 0x0000014004007810 */ /* 0x000fe40007f1e0ff */
[----:B------:R0:W-:Y:S01]  /*1d70*/  STG.E desc[UR6][R4.64+0x54], RZ ;  /* 0x000054ff04007986 */ /* 0x0001e2000c101906 */
[----:B------:R-:W-:Y:S01]  /*1d80*/  UISETP.NE.AND UP0, UPT, UR5, URZ, UPT ;  /* 0x000000ff0500728c */ /* 0x000fe2000bf05270 */
[----:B------:R-:W-:-:S08]  /*1d90*/  IADD3.X R11, PT, PT, RZ, R5, RZ, P0, !PT ;  /* 0x00000005ff0b7210 */ /* 0x000fd000007fe4ff */
[----:B0-----:R-:W-:Y:S05]  /*1da0*/  BRA.U UP0, `(.L_x_128) ;  /* 0xfffffff5008c7547 */ /* 0x001fea000b83ffff */
.L_x_114:
[----:B------:R-:W-:-:S13]  /*1db0*/  ISETP.NE.AND P0, PT, RZ, UR8, PT ;  /* 0x00000008ff007c0c */ /* 0x000fda000bf05270 */
[----:B------:R-:W-:Y:S05]  /*1dc0*/  @!P0 EXIT ;  /* 0x000000000000894d */ /* 0x000fea0003800000 */
[----:B------:R-:W-:-:S09]  /*1dd0*/  UISETP.NE.AND UP0, UPT, UR8, 0x1, UPT ;  /* 0x000000010800788c */ /* 0x000fd2000bf05270 */
[----:B------:R-:W-:Y:S05]  /*1de0*/  BRA.U !UP0, `(.L_x_129) ;  /* 0x0000000508307547 */ /* 0x000fea000b800000 */
[----:B------:R-:W-:-:S05]  /*1df0*/  IMAD.WIDE.U32 R4, R7, 0x50, R2 ;  /* 0x0000005007047825 */ /* 0x000fca00078e0002 */
[----:B------:R-:W2:Y:S01]  /*1e00*/  LDG.E R6, desc[UR6][R4.64+0x38] ;  /* 0x0000380604067981 */ /* 0x000ea2000c1e1900 */
[----:B------:R-:W-:Y:S02]  /*1e10*/  HFMA2 R10, -RZ, RZ, 1.125, -9232 ;  /* 0x3c80f082ff0a7431 */ /* 0x000fe400000001ff */
[----:B------:R-:W-:Y:S01]  /*1e20*/  IMAD.MOV.U32 R9, RZ, RZ, 0x3f800000 ;  /* 0x3f800000ff097424 */ /* 0x000fe200078e00ff */
        /* <DEDUP_REMOVED lines=27> */
.L_x_131:
[----:B-1----:R-:W-:Y:S01]  /*1fe0*/  FMUL.FTZ R9, R8, R11 ;  /* 0x0000000b08097220 */ /* 0x002fe20000410000 */
[----:B------:R-:W-:-:S03]  /*1ff0*/  FMUL.FTZ R6, R11, 0.5 ;  /* 0x3f0000000b067820 */ /* 0x000fc60000410000 */
[----:B------:R-:W-:-:S04]  /*2000*/  FFMA R0, -R9, R9, R8 ;  /* 0x0000000909007223 */ /* 0x000fc80000000108 */
[----:B------:R-:W-:-:S07]  /*2010*/  FFMA R9, R0, R6, R9 ;  /* 0x0000000600097223 */ /* 0x000fce0000000009 */
.L_x_132:
[----:B------:R-:W-:Y:S05]  /*2020*/  BSYNC.RECONVERGENT B0 ;  /* 0x0000000000007941 */ /* 0x000fea0003800200 */
.L_x_130:
        /* <DEDUP_REMOVED lines=32> */
.L_x_134:
[----:B-1----:R-:W-:Y:S01]  /*2230*/  FMUL.FTZ R9, R8, R13 ;  /* 0x0000000d08097220 */ /* 0x002fe20000410000 */
[----:B------:R-:W-:-:S03]  /*2240*/  FMUL.FTZ R6, R13, 0.5 ;  /* 0x3f0000000d067820 */ /* 0x000fc60000410000 */
[----:B------:R-:W-:-:S04]  /*2250*/  FFMA R0, -R9, R9, R8 ;  /* 0x0000000909007223 */ /* 0x000fc80000000108 */
[----:B------:R-:W-:-:S07]  /*2260*/  FFMA R9, R0, R6, R9 ;  /* 0x0000000600097223 */ /* 0x000fce0000000009 */
.L_x_135:
[----:B------:R-:W-:Y:S05]  /*2270*/  BSYNC.RECONVERGENT B0 ;  /* 0x0000000000007941 */ /* 0x000fea0003800200 */
.L_x_133:
[----:B------:R0:W-:Y:S01]  /*2280*/  STG.E desc[UR6][R4.64+0x74], R9 ;  /* 0x0000740904007986 */ /* 0x0001e2000c101906 */
[----:B------:R-:W-:-:S03]  /*2290*/  IADD3 R7, PT, PT, R7, 0x2, RZ ;  /* 0x0000000207077810 */ /* 0x000fc60007ffe0ff */
[----:B------:R0:W-:Y:S04]  /*22a0*/  STG.E desc[UR6][R4.64+0x78], RZ ;  /* 0x000078ff04007986 */ /* 0x0001e8000c101906 */
.L_x_129:
[----:B------:R-:W1:Y:S02]  /*22b0*/  LDC R0, c[0x0][0x394] ;  /* 0x0000e500ff007b82 */ /* 0x000e640000000800 */
[----:B-1----:R-:W-:-:S04]  /*22c0*/  LOP3.LUT R0, R0, 0x1, RZ, 0xc0, !PT ;  /* 0x0000000100007812 */ /* 0x002fc800078ec0ff */
[----:B------:R-:W-:-:S13]  /*22d0*/  ISETP.NE.U32.AND P0, PT, R0, 0x1, PT ;  /* 0x000000010000780c */ /* 0x000fda0003f05070 */
[----:B------:R-:W-:Y:S05]  /*22e0*/  @P0 EXIT ;  /* 0x000000000000094d */ /* 0x000fea0003800000 */
[----:B------:R-:W-:-:S05]  /*22f0*/  IMAD.WIDE.U32 R2, R7, 0x50, R2 ;  /* 0x0000005007027825 */ /* 0x000fca00078e0002 */
[----:B0-----:R-:W2:Y:S01]  /*2300*/  LDG.E R4, desc[UR6][R2.64+0x38] ;  /* 0x0000380602047981 */ /* 0x001ea2000c1e1900 */
[----:B------:R-:W-:Y:S02]  /*2310*/  IMAD.MOV.U32 R8, RZ, RZ, 0x3c80f082 ;  /* 0x3c80f082ff087424 */ /* 0x000fe400078e00ff */
[----:B------:R-:W-:Y:S01]  /*2320*/  HFMA2 R6, -RZ, RZ, 1.875, 0 ;  /* 0x3f800000ff067431 */ /* 0x000fe200000001ff */
        /* <DEDUP_REMOVED lines=27> */
.L_x_137:
[----:B-1----:R-:W-:Y:S01]  /*24e0*/  FMUL.FTZ R5, R6, R9 ;  /* 0x0000000906057220 */ /* 0x002fe20000410000 */
[----:B------:R-:W-:-:S03]  /*24f0*/  FMUL.FTZ R4, R9, 0.5 ;  /* 0x3f00000009047820 */ /* 0x000fc60000410000 */
[----:B------:R-:W-:-:S04]  /*2500*/  FFMA R0, -R5, R5, R6 ;  /* 0x0000000505007223 */ /* 0x000fc80000000106 */
[----:B------:R-:W-:-:S07]  /*2510*/  FFMA R5, R0, R4, R5 ;  /* 0x0000000400057223 */ /* 0x000fce0000000005 */
.L_x_138:
[----:B------:R-:W-:Y:S05]  /*2520*/  BSYNC.RECONVERGENT B0 ;  /* 0x0000000000007941 */ /* 0x000fea0003800200 */
.L_x_136:
[----:B------:R-:W-:Y:S04]  /*2530*/  STG.E desc[UR6][R2.64+0x24], R5 ;  /* 0x0000240502007986 */ /* 0x000fe8000c101906 */
[----:B------:R-:W-:Y:S01]  /*2540*/  STG.E desc[UR6][R2.64+0x28], RZ ;  /* 0x000028ff02007986 */ /* 0x000fe2000c101906 */
[----:B------:R-:W-:Y:S05]  /*2550*/  EXIT ;  /* 0x000000000000794d */ /* 0x000fea0003800000 */
        .weak           $__internal_3_$__cuda_sm20_sqrt_rn_f32_slowpath
        .type           $__internal_3_$__cuda_sm20_sqrt_rn_f32_slowpath,@function
        .size           $__internal_3_$__cuda_sm20_sqrt_rn_f32_slowpath,(.L_x_497 - $__internal_3_$__cuda_sm20_sqrt_rn_f32_slowpath)
$__internal_3_$__cuda_sm20_sqrt_rn_f32_slowpath:
        /* <DEDUP_REMOVED lines=13> */
[----:B------:R-:W-:-:S03]  /*2630*/  @P0 FMUL.FTZ R9, R9, 0.5 ;  /* 0x3f00000009090820 */ /* 0x000fc60000410000 */
[----:B------:R-:W-:-:S04]  /*2640*/  @P0 FADD.FTZ R6, -R11, -RZ ;  /* 0x800000ff0b060221 */ /* 0x000fc80000010100 */
[----:B------:R-:W-:Y:S01]  /*2650*/  @P0 FFMA R10, R11, R6, R8 ;  /* 0x000000060b0a0223 */ /* 0x000fe20000000008 */
[----:B------:R-:W-:-:S03]  /*2660*/  @!P0 MOV R6, R0 ;  /* 0x0000000000068202 */ /* 0x000fc60000000f00 */
[----:B------:R-:W-:-:S04]  /*2670*/  @P0 FFMA R9, R10, R9, R11 ;  /* 0x000000090a090223 */ /* 0x000fc8000000000b */
[----:B------:R-:W-:-:S07]  /*2680*/  @P0 FMUL.FTZ R6, R9, 2.3283064365386962891e-10 ;  /* 0x2f80000009060820 */ /* 0x000fce0000410000 */
.L_x_139:
[----:B------:R-:W-:Y:S01]  /*2690*/  HFMA2 R9, -RZ, RZ, 0, 0 ;  /* 0x00000000ff097431 */ /* 0x000fe200000001ff */
[----:B------:R-:W-:-:S04]  /*26a0*/  MOV R8, R12 ;  /* 0x0000000c00087202 */ /* 0x000fc80000000f00 */
[----:B------:R-:W-:Y:S05]  /*26b0*/  RET.REL.NODEC R8 `(_Z22rewardPunishmentKernelP13OpticalNeuronPKiiiiif) ;  /* 0xffffffd808507950 */ /* 0x000fea0003c3ffff */
.L_x_140:
        /* <DEDUP_REMOVED lines=12> */
.L_x_497:


//--------------------- .text._Z17verifyInputLoadedPfii --------------------------
	.section	.text._Z17verifyInputLoadedPfii,"ax",@progbits
	.align	128
        .global         _Z17verifyInputLoadedPfii
        .type           _Z17verifyInputLoadedPfii,@function
        .size           _Z17verifyInputLoadedPfii,(.L_x_515 - _Z17verifyInputLoadedPfii)
        .other          _Z17verifyInputLoadedPfii,@"STO_CUDA_ENTRY STV_DEFAULT"
_Z17verifyInputLoadedPfii:
.text._Z17verifyInputLoadedPfii:
[----:B------:R-:W0:Y:S01]  /*0000*/  LDC R1, c[0x0][0x37c] ;  /* 0x0000df00ff017b82 */ /* 0x000e220000000800 */
[----:B------:R-:W1:Y:S07]  /*0010*/  S2R R0, SR_TID.X ;  /* 0x0000000000007919 */ /* 0x000e6e0000002100 */
[----:B------:R-:W1:Y:S01]  /*0020*/  S2UR UR6, SR_CTAID.X ;  /* 0x00000000000679c3 */ /* 0x000e620000002500 */
[----:B------:R-:W2:Y:S01]  /*0030*/  LDCU UR4, c[0x0][0x2f8] ;  /* 0x00005f00ff0477ac */ /* 0x000ea20008000800 */
[----:B0-----:R-:W-:Y:S01]  /*0040*/  VIADD R1, R1, 0xfffffff0 ;  /* 0xfffffff001017836 */ /* 0x001fe20000000000 */
[----:B------:R-:W0:Y:S04]  /*0050*/  LDCU UR5, c[0x0][0x2fc] ;  /* 0x00005f80ff0577ac */ /* 0x000e280008000800 */
[----:B--2---:R-:W-:-:S05]  /*0060*/  IADD3 R6, P1, PT, R1, UR4, RZ ;  /* 0x0000000401067c10 */ /* 0x004fca000ff3e0ff */
[----:B0-----:R-:W-:Y:S01]  /*0070*/  IMAD.X R7, RZ, RZ, UR5, P1 ;  /* 0x00000005ff077e24 */ /* 0x001fe200088e06ff */
[----:B-1----:R-:W-:-:S13]  /*0080*/  LOP3.LUT P0, RZ, R0, UR6, RZ, 0xfc, !PT ;  /* 0x0000000600ff7c12 */ /* 0x002fda000f80fcff */
[----:B------:R-:W-:Y:S05]  /*0090*/  @P0 EXIT ;  /* 0x000000000000094d */ /* 0x000fea0003800000 */
[----:B------:R-:W0:Y:S01]  /*00a0*/  LDCU.64 UR4, c[0x0][0x388] ;  /* 0x00007100ff0477ac */ /* 0x000e220008000a00 */
[----:B------:R-:W-:Y:S01]  /*00b0*/  HFMA2 R0, -RZ, RZ, 0, 0 ;  /* 0x00000000ff007431 */ /* 0x000fe200000001ff */
[----:B------:R-:W-:Y:S01]  /*00c0*/  CS2R R2, SRZ ;  /* 0x0000000000027805 */ /* 0x000fe2000001ff00 */
[----:B0-----:R-:W-:-:S04]  /*00d0*/  UIMAD UR4, UR5, UR4, URZ ;  /* 0x00000004050472a4 */ /* 0x001fc8000f8e02ff */
[----:B------:R-:W-:-:S09]  /*00e0*/  UISETP.GE.AND UP0, UPT, UR4, 0x1, UPT ;  /* 0x000000010400788c */ /* 0x000fd2000bf06270 */
[----:B------:R-:W-:Y:S05]  /*00f0*/  BRA.U !UP0, `(.L_x_141) ;  /* 0x0000000d08187547 */ /* 0x000fea000b800000 */
[----:B------:R-:W-:Y:S01]  /*0100*/  UISETP.GE.U32.AND UP1, UPT, UR4, 0x10, UPT ;  /* 0x000000100400788c */ /* 0x000fe2000bf26070 */
[----:B------:R-:W-:Y:S01]  /*0110*/  CS2R R4, SRZ ;  /* 0x0000000000047805 */ /* 0x000fe2000001ff00 */
[----:B------:R-:W-:Y:S01]  /*0120*/  UISETP.LT.U32.AND UP0, UPT, UR4, 0x3e8, UPT ;  /* 0x000003e80400788c */ /* 0x000fe2000bf01070 */
[----:B------:R-:W-:Y:S01]  /*0130*/  IMAD.MOV.U32 R0, RZ, RZ, RZ ;  /* 0x000000ffff007224 */ /* 0x000fe200078e00ff */
[----:B------:R-:W0:Y:S02]  /*0140*/  LDCU.64 UR10, c[0x0][0x358] ;  /* 0x00006b00ff0a77ac */ /* 0x000e240008000a00 */
[----:B------:R-:W-:-:S04]  /*0150*/  USEL UR5, UR4, 0x3e8, UP0 ;  /* 0x000003e804057887 */ /* 0x000fc80008000000 */
[----:B------:R-:W-:-:S04]  /*0160*/  ULOP3.LUT UR8, UR5, 0xf, URZ, 0xc0, !UPT ;  /* 0x0000000f05087892 */ /* 0x000fc8000f8ec0ff */
[----:B------:R-:W-:Y:S01]  /*0170*/  UISETP.NE.AND UP0, UPT, UR8, URZ, UPT ;  /* 0x000000ff0800728c */ /* 0x000fe2000bf05270 */
[----:B------:R-:W-:Y:S10]  /*0180*/  BRA.U !UP1, `(.L_x_142) ;  /* 0x00000005097c7547 */ /* 0x000ff4000b800000 */
[----:B------:R-:W1:Y:S01]  /*0190*/  LDCU.64 UR6, c[0x0][0x380] ;  /* 0x00007000ff0677ac */ /* 0x000e620008000a00 */
[----:B------:R-:W-:Y:S01]  /*01a0*/  IMAD.MOV.U32 R4, RZ, RZ, RZ ;  /* 0x000000ffff047224 */ /* 0x000fe200078e00ff */
[----:B------:R-:W-:Y:S01]  /*01b0*/  MOV R0, RZ ;  /* 0x000000ff00007202 */ /* 0x000fe20000000f00 */
[----:B------:R-:W-:-:S06]  /*01c0*/  ULOP3.LUT UR9, UR5, 0x3f0, URZ, 0xc0, !UPT ;  /* 0x000003f005097892 */ /* 0x000fcc000f8ec0ff */
[----:B------:R-:W-:Y:S01]  /*01d0*/  IMAD.U32 R5, RZ, RZ, UR9 ;  /* 0x00000009ff057e24 */ /* 0x000fe2000f8e00ff */
[----:B-1----:R-:W-:-:S04]  /*01e0*/  UIADD3 UR4, UP1, UPT, UR6, 0x20, URZ ;  /* 0x0000002006047890 */ /* 0x002fc8000ff3e0ff */
[----:B------:R-:W-:Y:S02]  /*01f0*/  UIADD3.X UR6, UPT, UPT, URZ, UR7, URZ, UP1, !UPT ;  /* 0x00000007ff067290 */ /* 0x000fe40008ffe4ff */
[----:B------:R-:W-:Y:S01]  /*0200*/  MOV R2, UR4 ;  /* 0x0000000400027c02 */ /* 0x000fe20008000f00 */
[----:B------:R-:W-:-:S03]  /*0210*/  UIADD3 UR7, UPT, UPT, -UR9, URZ, URZ ;  /* 0x000000ff09077290 */ /* 0x000fc6000fffe1ff */
[----:B------:R-:W-:-:S09]  /*0220*/  IMAD.U32 R3, RZ, RZ, UR6 ;  /* 0x00000006ff037e24 */ /* 0x000fd2000f8e00ff */
.L_x_143:
[----:B0-----:R-:W2:Y:S04]  /*0230*/  LDG.E R23, desc[UR10][R2.64+-0x20] ;  /* 0xffffe00a02177981 */ /* 0x001ea8000c1e1900 */
[----:B------:R-:W3:Y:S04]  /*0240*/  LDG.E R22, desc[UR10][R2.64+-0x1c] ;  /* 0xffffe40a02167981 */ /* 0x000ee8000c1e1900 */
[----:B------:R-:W4:Y:S04]  /*0250*/  LDG.E R21, desc[UR10][R2.64+-0x18] ;  /* 0xffffe80a02157981 */ /* 0x000f28000c1e1900 */
[----:B------:R-:W5:Y:S04]  /*0260*/  LDG.E R20, desc[UR10][R2.64+-0x14] ;  /* 0xffffec0a02147981 */ /* 0x000f68000c1e1900 */
        /* <DEDUP_REMOVED lines=11> */
[----:B------:R-:W5:Y:S01]  /*0320*/  LDG.E R9, desc[UR10][R2.64+0x1c] ;  /* 0x00001c0a02097981 */ /* 0x000f62000c1e1900 */
[----:B------:R-:W-:Y:S01]  /*0330*/  IADD3 R24, PT, PT, R0, 0x1, RZ ;  /* 0x0000000100187810 */ /* 0x000fe20007ffe0ff */
[----:B------:R-:W-:-:S04]  /*0340*/  UIADD3 UR7, UPT, UPT, UR7, 0x10, URZ ;  /* 0x0000001007077890 */ /* 0x000fc8000fffe0ff */
[----:B------:R-:W-:Y:S01]  /*0350*/  UISETP.NE.AND UP1, UPT, UR7, URZ, UPT ;  /* 0x000000ff0700728c */ /* 0x000fe2000bf25270 */
[C---:B--2---:R-:W-:Y:S01]  /*0360*/  FSETP.GT.AND P0, PT, R23.reuse, 0.0099999997764825820923, PT ;  /* 0x3c23d70a1700780b */ /* 0x044fe20003f04000 */
[----:B------:R-:W-:Y:S01]  /*0370*/  FADD R23, R23, R4 ;  /* 0x0000000417177221 */ /* 0x000fe20000000000 */
[----:B---3--:R-:W-:-:S03]  /*0380*/  FSETP.GT.AND P1, PT, R22, 0.0099999997764825820923, PT ;  /* 0x3c23d70a1600780b */ /* 0x008fc60003f24000 */
[----:B------:R-:W-:-:S08]  /*0390*/  FADD R22, R23, R22 ;  /* 0x0000001617167221 */ /* 0x000fd00000000000 */
[----:B------:R-:W-:Y:S01]  /*03a0*/  @!P0 IMAD.MOV R24, RZ, RZ, R0 ;  /* 0x000000ffff188224 */ /* 0x000fe200078e0200 */
[----:B----4-:R-:W-:Y:S01]  /*03b0*/  FSETP.GT.AND P0, PT, R21, 0.0099999997764825820923, PT ;  /* 0x3c23d70a1500780b */ /* 0x010fe20003f04000 */
[----:B------:R-:W-:-:S03]  /*03c0*/  FADD R21, R22, R21 ;  /* 0x0000001516157221 */ /* 0x000fc60000000000 */
[----:B------:R-:W-:Y:S01]  /*03d0*/  IADD3 R0, PT, PT, R24, 0x1, RZ ;  /* 0x0000000118007810 */ /* 0x000fe20007ffe0ff */
[----:B------:R-:W-:Y:S01]  /*03e0*/  @!P1 IMAD.MOV R0, RZ, RZ, R24 ;  /* 0x000000ffff009224 */ /* 0x000fe200078e0218 */
[----:B-----5:R-:W-:Y:S01]  /*03f0*/  FSETP.GT.AND P1, PT, R20, 0.0099999997764825820923, PT ;  /* 0x3c23d70a1400780b */ /* 0x020fe20003f24000 */
[----:B------:R-:W-:-:S03]  /*0400*/  FADD R20, R21, R20 ;  /* 0x0000001415147221 */ /* 0x000fc60000000000 */
[----:B------:R-:W-:-:S03]  /*0410*/  IADD3 R24, PT, PT, R0, 0x1, RZ ;  /* 0x0000000100187810 */ /* 0x000fc60007ffe0ff */
[----:B------:R-:W-:Y:S01]  /*0420*/  @!P0 IMAD.MOV R24, RZ, RZ, R0 ;  /* 0x000000ffff188224 */ /* 0x000fe200078e0200 */
[----:B------:R-:W-:Y:S01]  /*0430*/  FSETP.GT.AND P0, PT, R19, 0.0099999997764825820923, PT ;  /* 0x3c23d70a1300780b */ /* 0x000fe20003f04000 */
[----:B------:R-:W-:-:S03]  /*0440*/  FADD R19, R20, R19 ;  /* 0x0000001314137221 */ /* 0x000fc60000000000 */
[----:B------:R-:W-:Y:S01]  /*0450*/  IADD3 R0, PT, PT, R24, 0x1, RZ ;  /* 0x0000000118007810 */ /* 0x000fe20007ffe0ff */
[----:B------:R-:W-:Y:S01]  /*0460*/  @!P1 IMAD.MOV R0, RZ, RZ, R24 ;  /* 0x000000ffff009224 */ /* 0x000fe200078e0218 */
[----:B------:R-:W-:Y:S01]  /*0470*/  FSETP.GT.AND P1, PT, R16, 0.0099999997764825820923, PT ;  /* 0x3c23d70a1000780b */ /* 0x000fe20003f24000 */
[----:B------:R-:W-:-:S03]  /*0480*/  FADD R19, R19, R16 ;  /* 0x0000001013137221 */ /* 0x000fc60000000000 */
[----:B------:R-:W-:Y:S01]  /*0490*/  IADD3 R24, PT, PT, R0, 0x1, RZ ;  /* 0x0000000100187810 */ /* 0x000fe20007ffe0ff */
[----:B------:R-:W-:Y:S02]  /*04a0*/  FADD R19, R19, R18 ;  /* 0x0000001213137221 */ /* 0x000fe40000000000 */
[----:B------:R-:W-:Y:S01]  /*04b0*/  @!P0 IMAD.MOV R24, RZ, RZ, R0 ;  /* 0x000000ffff188224 */ /* 0x000fe200078e0200 */
[----:B------:R-:W-:-:S04]  /*04c0*/  FSETP.GT.AND P0, PT, R18, 0.0099999997764825820923, PT ;  /* 0x3c23d70a1200780b */ /* 0x000fc80003f04000 */
[----:B------:R-:W-:Y:S01]  /*04d0*/  IADD3 R0, PT, PT, R24, 0x1, RZ ;  /* 0x0000000118007810 */ /* 0x000fe20007ffe0ff */
[----:B------:R-:W-:Y:S01]  /*04e0*/  @!P1 IMAD.MOV R0, RZ, RZ, R24 ;  /* 0x000000ffff009224 */ /* 0x000fe200078e0218 */
[----:B------:R-:W-:Y:S01]  /*04f0*/  FSETP.GT.AND P1, PT, R14, 0.0099999997764825820923, PT ;  /* 0x3c23d70a0e00780b */ /* 0x000fe20003f24000 */
        /* <DEDUP_REMOVED lines=35> */
[----:B------:R-:W-:-:S04]  /*0730*/  IADD3 R2, P0, PT, R2, 0x40, RZ ;  /* 0x0000004002027810 */ /* 0x000fc80007f1e0ff */
[C---:B------:R-:W-:Y:S01]  /*0740*/  IADD3 R0, PT, PT, R10.reuse, 0x1, RZ ;  /* 0x000000010a007810 */ /* 0x040fe20007ffe0ff */
[----:B------:R-:W-:Y:S01]  /*0750*/  IMAD.X R3, RZ, RZ, R3, P0 ;  /* 0x000000ffff037224 */ /* 0x000fe200000e0603 */
[----:B------:R-:W-:Y:S01]  /*0760*/  @!P1 IADD3 R0, PT, PT, R10, RZ, RZ ;  /* 0x000000ff0a009210 */ /* 0x000fe20007ffe0ff */
[----:B------:R-:W-:Y:S06]  /*0770*/  BRA.U UP1, `(.L_x_143) ;  /* 0xfffffff901ac7547 */ /* 0x000fec000b83ffff */
.L_x_142:
[----:B------:R-:W-:Y:S05]  /*0780*/  BRA.U !UP0, `(.L_x_144) ;  /* 0x0000000508707547 */ /* 0x000fea000b800000 */
[----:B------:R-:W-:Y:S02]  /*0790*/  UISETP.GE.U32.AND UP0, UPT, UR8, 0x8, UPT ;  /* 0x000000080800788c */ /* 0x000fe4000bf06070 */
[----:B------:R-:W-:-:S04]  /*07a0*/  ULOP3.LUT UR4, UR5, 0x7, URZ, 0xc0, !UPT ;  /* 0x0000000705047892 */ /* 0x000fc8000f8ec0ff */
[----:B------:R-:W-:-:S03]  /*07b0*/  UISETP.NE.AND UP1, UPT, UR4, URZ, UPT ;  /* 0x000000ff0400728c */ /* 0x000fc6000bf25270 */
[----:B------:R-:W-:Y:S08]  /*07c0*/  BRA.U !UP0, `(.L_x_145) ;  /* 0x0000000108ac7547 */ /* 0x000ff0000b800000 */
[----:B------:R-:W1:Y:S02]  /*07d0*/  LDC.64 R2, c[0x0][0x380] ;  /* 0x0000e000ff027b82 */ /* 0x000e640000000a00 */
[----:B-1----:R-:W-:-:S05]  /*07e0*/  IMAD.WIDE.U32 R2, R5, 0x4, R2 ;  /* 0x0000000405027825 */ /* 0x002fca00078e0002 */
[----:B0-----:R-:W2:Y:S04]  /*07f0*/  LDG.E R9, desc[UR10][R2.64] ;  /* 0x0000000a02097981 */ /* 0x001ea8000c1e1900 */
[----:B------:R-:W3:Y:S04]  /*0800*/  LDG.E R11, desc[UR10][R2.64+0x4] ;  /* 0x0000040a020b7981 */ /* 0x000ee8000c1e1900 */
[----:B------:R-:W4:Y:S04]  /*0810*/  LDG.E R13, desc[UR10][R2.64+0x8] ;  /* 0x0000080a020d7981 */ /* 0x000f28000c1e1900 */
[----:B------:R-:W5:Y:S04]  /*0820*/  LDG.E R15, desc[UR10][R2.64+0xc] ;  /* 0x00000c0a020f7981 */ /* 0x000f68000c1e1900 */
[----:B------:R-:W5:Y:S04]  /*0830*/  LDG.E R17, desc[UR10][R2.64+0x10] ;  /* 0x0000100a02117981 */ /* 0x000f68000c1e1900 */
[----:B------:R-:W5:Y:S04]  /*0840*/  LDG.E R19, desc[UR10][R2.64+0x14] ;  /* 0x0000140a02137981 */ /* 0x000f68000c1e1900 */
[----:B------:R-:W5:Y:S04]  /*0850*/  LDG.E R21, desc[UR10][R2.64+0x18] ;  /* 0x0000180a02157981 */ /* 0x000f68000c1e1900 */
[----:B------:R-:W5:Y:S01]  /*0860*/  LDG.E R23, desc[UR10][R2.64+0x1c] ;  /* 0x00001c0a02177981 */ /* 0x000f62000c1e1900 */
[----:B------:R-:W-:Y:S01]  /*0870*/  VIADD R8, R0, 0x1 ;  /* 0x0000000100087836 */ /* 0x000fe20000000000 */
[----:B------:R-:W-:-:S02]  /*0880*/  IADD3 R5, PT, PT, R5, 0x8, RZ ;  /* 0x0000000805057810 */ /* 0x000fc40007ffe0ff */
[----:B--2---:R-:W-:Y:S01]  /*0890*/  FSETP.GT.AND P1, PT, R9, 0.0099999997764825820923, PT ;  /* 0x3c23d70a0900780b */ /* 0x004fe20003f24000 */
[----:B------:R-:W-:Y:S01]  /*08a0*/  FADD R4, R4, R9 ;  /* 0x0000000904047221 */ /* 0x000fe20000000000 */
[----:B---3--:R-:W-:-:S03]  /*08b0*/  FSETP.GT.AND P0, PT, R11, 0.0099999997764825820923, PT ;  /* 0x3c23d70a0b00780b */ /* 0x008fc60003f04000 */
[----:B------:R-:W-:-:S04]  /*08c0*/  FADD R4, R4, R11 ;  /* 0x0000000b04047221 */ /* 0x000fc80000000000 */
[----:B----4-:R-:W-:-:S04]  /*08d0*/  FADD R4, R4, R13 ;  /* 0x0000000d04047221 */ /* 0x010fc80000000000 */
[----:B------:R-:W-:Y:S01]  /*08e0*/  @!P1 IADD3 R8, PT, PT, R0, RZ, RZ ;  /* 0x000000ff00089210 */ /* 0x000fe20007ffe0ff */
[----:B-----5:R-:W-:Y:S01]  /*08f0*/  FADD R4, R4, R15 ;  /* 0x0000000f04047221 */ /* 0x020fe20000000000 */
[----:B------:R-:W-:-:S03]  /*0900*/  FSETP.GT.AND P1, PT, R13, 0.0099999997764825820923, PT ;  /* 0x3c23d70a0d00780b */ /* 0x000fc60003f24000 */
[C---:B------:R-:W-:Y:S01]  /*0910*/  VIADD R0, R8.reuse, 0x1 ;  /* 0x0000000108007836 */ /* 0x040fe20000000000 */
[----:B------:R-:W-:Y:S01]  /*0920*/  @!P0 IADD3 R0, PT, PT, R8, RZ, RZ ;  /* 0x000000ff08008210 */ /* 0x000fe20007ffe0ff */
[----:B------:R-:W-:Y:S01]  /*0930*/  FADD R4, R4, R17 ;  /* 0x0000001104047221 */ /* 0x000fe20000000000 */
[----:B------:R-:W-:-:S03]  /*0940*/  FSETP.GT.AND P0, PT, R15, 0.0099999997764825820923, PT ;  /* 0x3c23d70a0f00780b */ /* 0x000fc60003f04000 */
[----:B------:R-:W-:Y:S02]  /*0950*/  VIADD R8, R0, 0x1 ;  /* 0x0000000100087836 */ /* 0x000fe40000000000 */
[----:B------:R-:W-:Y:S02]  /*0960*/  FADD R4, R4, R19 ;  /* 0x0000001304047221 */ /* 0x000fe40000000000 */
[----:B------:R-:W-:Y:S02]  /*0970*/  @!P1 IADD3 R8, PT, PT, R0, RZ, RZ ;  /* 0x000000ff00089210 */ /* 0x000fe40007ffe0ff */
[----:B------:R-:W-:Y:S01]  /*0980*/  FADD R4, R4, R21 ;  /* 0x0000001504047221 */ /* 0x000fe20000000000 */
[----:B------:R-:W-:Y:S02]  /*0990*/  FSETP.GT.AND P1, PT, R17, 0.0099999997764825820923, PT ;  /* 0x3c23d70a1100780b */ /* 0x000fe40003f24000 */
[C---:B------:R-:W-:Y:S01]  /*09a0*/  VIADD R0, R8.reuse, 0x1 ;  /* 0x0000000108007836 */ /* 0x040fe20000000000 */
[----:B------:R-:W-:Y:S01]  /*09b0*/  @!P0 IADD3 R0, PT, PT, R8, RZ, RZ ;  /* 0x000000ff08008210 */ /* 0x000fe20007ffe0ff */
[----:B------:R-:W-:Y:S01]  /*09c0*/  FADD R4, R4, R23 ;  /* 0x0000001704047221 */ /* 0x000fe20000000000 */
[----:B------:R-:W-:-:S03]  /*09d0*/  FSETP.GT.AND P0, PT, R19, 0.0099999997764825820923, PT ;  /* 0x3c23d70a1300780b */ /* 0x000fc60003f04000 */
[----:B------:R-:W-:-:S05]  /*09e0*/  VIADD R2, R0, 0x1 ;  /* 0x0000000100027836 */ /* 0x000fca0000000000 */
[----:B------:R-:W-:Y:S02]  /*09f0*/  @!P1 IADD3 R2, PT, PT, R0, RZ, RZ ;  /* 0x000000ff00029210 */ /* 0x000fe40007ffe0ff */
[----:B------:R-:W-:-:S03]  /*0a00*/  FSETP.GT.AND P1, PT, R21, 0.0099999997764825820923, PT ;  /* 0x3c23d70a1500780b */ /* 0x000fc60003f24000 */
[C---:B------:R-:W-:Y:S01]  /*0a10*/  VIADD R0, R2.reuse, 0x1 ;  /* 0x0000000102007836 */ /* 0x040fe20000000000 */
[----:B------:R-:W-:Y:S02]  /*0a20*/  @!P0 IADD3 R0, PT, PT, R2, RZ, RZ ;  /* 0x000000ff02008210 */ /* 0x000fe40007ffe0ff */
[----:B------:R-:W-:-:S03]  /*0a30*/  FSETP.GT.AND P0, PT, R23, 0.0099999997764825820923, PT ;  /* 0x3c23d70a1700780b */ /* 0x000fc60003f04000 */
[----:B------:R-:W-:-:S04]  /*0a40*/  VIADD R2, R0, 0x1 ;  /* 0x0000000100027836 */ /* 0x000fc80000000000 */
[----:B------:R-:W-:-:S05]  /*0a50*/  @!P1 IADD3 R2, PT, PT, R0, RZ, RZ ;  /* 0x000000ff00029210 */ /* 0x000fca0007ffe0ff */
[----:B------:R-:W-:Y:S02]  /*0a60*/  VIADD R0, R2, 0x1 ;  /* 0x0000000102007836 */ /* 0x000fe40000000000 */
[----:B------:R-:W-:-:S07]  /*0a70*/  @!P0 IMAD.MOV R0, RZ, RZ, R2 ;  /* 0x000000ffff008224 */ /* 0x000fce00078e0202 */
.L_x_145:
        /* <DEDUP_REMOVED lines=10> */
[----:B------:R-:W5:Y:S01]  /*0b20*/  LDG.E R15, desc[UR10][R2.64+0xc] ;  /* 0x00000c0a020f7981 */ /* 0x000f62000c1e1900 */
[----:B------:R-:W-:Y:S01]  /*0b30*/  IADD3 R8, PT, PT, R0, 0x1, RZ ;  /* 0x0000000100087810 */ /* 0x000fe20007ffe0ff */
[----:B------:R-:W-:Y:S01]  /*0b40*/  VIADD R5, R5, 0x4 ;  /* 0x0000000405057836 */ /* 0x000fe20000000000 */
[----:B--2---:R-:W-:Y:S01]  /*0b50*/  FSETP.GT.AND P1, PT, R9, 0.0099999997764825820923, PT ;  /* 0x3c23d70a0900780b */ /* 0x004fe20003f24000 */
[----:B------:R-:W-:Y:S01]  /*0b60*/  FADD R4, R4, R9 ;  /* 0x0000000904047221 */ /* 0x000fe20000000000 */
[----:B---3--:R-:W-:-:S03]  /*0b70*/  FSETP.GT.AND P0, PT, R11, 0.0099999997764825820923, PT ;  /* 0x3c23d70a0b00780b */ /* 0x008fc60003f04000 */
[----:B------:R-:W-:-:S04]  /*0b80*/  FADD R4, R4, R11 ;  /* 0x0000000b04047221 */ /* 0x000fc80000000000 */
[----:B----4-:R-:W-:-:S04]  /*0b90*/  FADD R4, R4, R13 ;  /* 0x0000000d04047221 */ /* 0x010fc80000000000 */
[----:B------:R-:W-:Y:S01]  /*0ba0*/  @!P1 IMAD.MOV R8, RZ, RZ, R0 ;  /* 0x000000ffff089224 */ /* 0x000fe200078e0200 */
[----:B------:R-:W-:Y:S01]  /*0bb0*/  FSETP.GT.AND P1, PT, R13, 0.0099999997764825820923, PT ;  /* 0x3c23d70a0d00780b */ /* 0x000fe20003f24000 */
[----:B-----5:R-:W-:-:S03]  /*0bc0*/  FADD R4, R4, R15 ;  /* 0x0000000f04047221 */ /* 0x020fc60000000000 */
[----:B------:R-:W-:Y:S01]  /*0bd0*/  IADD3 R0, PT, PT, R8, 0x1, RZ ;  /* 0x0000000108007810 */ /* 0x000fe20007ffe0ff */
[----:B------:R-:W-:Y:S01]  /*0be0*/  @!P0 IMAD.MOV R0, RZ, RZ, R8 ;  /* 0x000000ffff008224 */ /* 0x000fe200078e0208 */
[----:B------:R-:W-:-:S04]  /*0bf0*/  FSETP.GT.AND P0, PT, R15, 0.0099999997764825820923, PT ;  /* 0x3c23d70a0f00780b */ /* 0x000fc80003f04000 */
[----:B------:R-:W-:-:S03]  /*0c00*/  IADD3 R8, PT, PT, R0, 0x1, RZ ;  /* 0x0000000100087810 */ /* 0x000fc60007ffe0ff */
[----:B------:R-:W-:-:S05]  /*0c10*/  @!P1 IMAD.MOV R8, RZ, RZ, R0 ;  /* 0x000000ffff089224 */ /* 0x000fca00078e0200 */
[C---:B------:R-:W-:Y:S02]  /*0c20*/  IADD3 R0, PT, PT, R8.reuse, 0x1, RZ ;  /* 0x0000000108007810 */ /* 0x040fe40007ffe0ff */
[----:B------:R-:W-:-:S07]  /*0c30*/  @!P0 IADD3 R0, PT, PT, R8, RZ, RZ ;  /* 0x000000ff08008210 */ /* 0x000fce0007ffe0ff */
.L_x_146:
[----:B------:R-:W-:Y:S05]  /*0c40*/  BRA.U !UP1, `(.L_x_144) ;  /* 0x0000000109407547 */ /* 0x000fea000b800000 */
[----:B------:R-:W1:Y:S01]  /*0c50*/  LDC.64 R2, c[0x0][0x380] ;  /* 0x0000e000ff027b82 */ /* 0x000e620000000a00 */
[----:B------:R-:W-:Y:S01]  /*0c60*/  UIADD3 UR5, UPT, UPT, -UR5, URZ, URZ ;  /* 0x000000ff05057290 */ /* 0x000fe2000fffe1ff */
[----:B-1----:R-:W-:-:S04]  /*0c70*/  IMAD.WIDE.U32 R2, R5, 0x4, R2 ;  /* 0x0000000405027825 */ /* 0x002fc800078e0002 */
[----:B------:R-:W-:-:S07]  /*0c80*/  IMAD.MOV.U32 R9, RZ, RZ, R3 ;  /* 0x000000ffff097224 */ /* 0x000fce00078e0003 */
.L_x_147:
[----:B------:R-:W-:-:S06]  /*0c90*/  MOV R3, R9 ;  /* 0x0000000900037202 */ /* 0x000fcc0000000f00 */
[----:B0-----:R0:W2:Y:S01]  /*0ca0*/  LDG.E R3, desc[UR10][R2.64] ;  /* 0x0000000a02037981 */ /* 0x0010a2000c1e1900 */
[----:B------:R-:W-:Y:S01]  /*0cb0*/  UIADD3 UR5, UPT, UPT, UR5, 0x1, URZ ;  /* 0x0000000105057890 */ /* 0x000fe2000fffe0ff */
[----:B------:R-:W-:-:S03]  /*0cc0*/  VIADD R5, R0, 0x1 ;  /* 0x0000000100057836 */ /* 0x000fc60000000000 */
[----:B------:R-:W-:Y:S01]  /*0cd0*/  UISETP.NE.AND UP0, UPT, UR5, URZ, UPT ;  /* 0x000000ff0500728c */ /* 0x000fe2000bf05270 */
[----:B0-----:R-:W-:-:S05]  /*0ce0*/  IADD3 R2, P1, PT, R2, 0x4, RZ ;  /* 0x0000000402027810 */ /* 0x001fca0007f3e0ff */
[----:B------:R-:W-:Y:S01]  /*0cf0*/  IMAD.X R9, RZ, RZ, R9, P1 ;  /* 0x000000ffff097224 */ /* 0x000fe200008e0609 */
[C---:B--2---:R-:W-:Y:S01]  /*0d00*/  FSETP.GT.AND P0, PT, R3.reuse, 0.0099999997764825820923, PT ;  /* 0x3c23d70a0300780b */ /* 0x044fe20003f04000 */
[----:B------:R-:W-:-:S12]  /*0d10*/  FADD R4, R3, R4 ;  /* 0x0000000403047221 */ /* 0x000fd80000000000 */
[----:B------:R-:W-:-:S04]  /*0d20*/  @!P0 IADD3 R5, PT, PT, R0, RZ, RZ ;  /* 0x000000ff00058210 */ /* 0x000fc80007ffe0ff */
[----:B------:R-:W-:Y:S01]  /*0d30*/  MOV R0, R5 ;  /* 0x0000000500007202 */ /* 0x000fe20000000f00 */
[----:B------:R-:W-:Y:S06]  /*0d40*/  BRA.U UP0, `(.L_x_147) ;  /* 0xfffffffd00d07547 */ /* 0x000fec000b83ffff */
.L_x_144:
[----:B------:R1:W2:Y:S02]  /*0d50*/  F2F.F64.F32 R2, R4 ;  /* 0x0000000400027310 */ /* 0x0002a40000201800 */
.L_x_141:
[----:B------:R-:W-:Y:S01]  /*0d60*/  MOV R8, 0x68 ;  /* 0x0000006800087802 */ /* 0x000fe20000000f00 */
[----:B--2---:R2:W-:Y:S01]  /*0d70*/  STL.64 [R1], R2 ;  /* 0x0000000201007387 */ /* 0x0045e20000100a00 */
[----:B------:R-:W1:Y:S03]  /*0d80*/  LDCU.64 UR4, c[0x4][0x58] ;  /* 0x01000b00ff0477ac */ /* 0x000e660008000a00 */
[----:B------:R2:W-:Y:S01]  /*0d90*/  STL [R1+0x8], R0 ;  /* 0x0000080001007387 */ /* 0x0005e20000100800 */
[----:B------:R-:W3:Y:S01]  /*0da0*/  LDC.64 R8, c[0x4][R8] ;  /* 0x0100000008087b82 */ /* 0x000ee20000000a00 */
[----:B-1----:R-:W-:Y:S01]  /*0db0*/  IMAD.U32 R4, RZ, RZ, UR4 ;  /* 0x00000004ff047e24 */ /* 0x002fe2000f8e00ff */
[----:B--2---:R-:W-:-:S07]  /*0dc0*/  MOV R5, UR5 ;  /* 0x0000000500057c02 */ /* 0x004fce0008000f00 */
[----:B------:R-:W-:-:S07]  /*0dd0*/  LEPC R20, `(.L_x_148) ;  /* 0x000000001014794e */ /* 0x000fce0000000000 */
[----:B0--3--:R-:W-:Y:S05]  /*0de0*/  CALL.ABS.NOINC R8 ;  /* 0x0000000008007343 */ /* 0x009fea0003c00000 */
.L_x_148:
[----:B------:R-:W-:Y:S05]  /*0df0*/  EXIT ;  /* 0x000000000000794d */ /* 0x000fea0003800000 */
.L_x_149:
        /* <DEDUP_REMOVED lines=16> */
.L_x_515:


//--------------------- .text._Z19debugSynapseWeightsP14OpticalSynapseiiPKc --------------------------
	.section	.text._Z19debugSynapseWeightsP14OpticalSynapseiiPKc,"ax",@progbits
	.align	128
        .global         _Z19debugSynapseWeightsP14OpticalSynapseiiPKc
        .type           _Z19debugSynapseWeightsP14OpticalSynapseiiPKc,@function
        .size           _Z19debugSynapseWeightsP14OpticalSynapseiiPKc,(.L_x_498 - _Z19debugSynapseWeightsP14OpticalSynapseiiPKc)
        .other          _Z19debugSynapseWeightsP14OpticalSynapseiiPKc,@"STO_CUDA_ENTRY STV_DEFAULT"
_Z19debugSynapseWeightsP14OpticalSynapseiiPKc:
.text._Z19debugSynapseWeightsP14OpticalSynapseiiPKc:
        /* <DEDUP_REMOVED lines=10> */
[----:B------:R-:W0:Y:S01]  /*00a0*/  LDC R4, c[0x0][0x38c] ;  /* 0x0000e300ff047b82 */ /* 0x000e220000000800 */
[----:B------:R-:W-:Y:S02]  /*00b0*/  HFMA2 R3, -RZ, RZ, 2.900390625, -21.578125 ;  /* 0x41cdcd65ff037431 */ /* 0x000fe400000001ff */
[----:B------:R-:W-:Y:S02]  /*00c0*/  IMAD.MOV.U32 R0, RZ, RZ, RZ ;  /* 0x000000ffff007224 */ /* 0x000fe400078e00ff */
[----:B------:R-:W-:Y:S02]  /*00d0*/  IMAD.MOV.U32 R5, RZ, RZ, RZ ;  /* 0x000000ffff057224 */ /* 0x000fe400078e00ff */
[----:B------:R-:W-:Y:S02]  /*00e0*/  IMAD.MOV.U32 R8, RZ, RZ, 0x0 ;  /* 0x00000000ff087424 */ /* 0x000fe400078e00ff */
[----:B------:R-:W-:Y:S02]  /*00f0*/  IMAD.MOV.U32 R9, RZ, RZ, -0x3e32329b ;  /* 0xc1cdcd65ff097424 */ /* 0x000fe400078e00ff */
[----:B------:R-:W-:Y:S01]  /*0100*/  IMAD.MOV.U32 R2, RZ, RZ, 0x0 ;  /* 0x00000000ff027424 */ /* 0x000fe200078e00ff */
[----:B0-----:R-:W-:-:S13]  /*0110*/  ISETP.GE.AND P0, PT, R4, 0x1, PT ;  /* 0x000000010400780c */ /* 0x001fda0003f06270 */
[----:B------:R-:W-:Y:S05]  /*0120*/  @!P0 BRA `(.L_x_150) ;  /* 0x0000000800608947 */ /* 0x000fea0003800000 */
[C---:B------:R-:W-:Y:S01]  /*0130*/  ISETP.GE.U32.AND P1, PT, R4.reuse, 0x8, PT ;  /* 0x000000080400780c */ /* 0x040fe20003f26070 */
[----:B------:R-:W0:Y:S01]  /*0140*/  LDCU.64 UR6, c[0x0][0x358] ;  /* 0x00006b00ff0677ac */ /* 0x000e220008000a00 */
[----:B------:R-:W-:Y:S01]  /*0150*/  VIMNMX R11, PT, PT, R4, 0x64, PT ;  /* 0x00000064040b7848 */ /* 0x000fe20003fe0100 */
[----:B------:R-:W-:Y:S02]  /*0160*/  IMAD.MOV.U32 R10, RZ, RZ, 0x4e6e6b28 ;  /* 0x4e6e6b28ff0a7424 */ /* 0x000fe400078e00ff */
[----:B------:R-:W-:Y:S01]  /*0170*/  IMAD.MOV.U32 R8, RZ, RZ, -0x319194d8 ;  /* 0xce6e6b28ff087424 */ /* 0x000fe200078e00ff */
[----:B------:R-:W-:Y:S01]  /*0180*/  LOP3.LUT R23, R11, 0x7, RZ, 0xc0, !PT ;  /* 0x000000070b177812 */ /* 0x000fe200078ec0ff */
[----:B------:R-:W-:Y:S02]  /*0190*/  IMAD.MOV.U32 R5, RZ, RZ, RZ ;  /* 0x000000ffff057224 */ /* 0x000fe400078e00ff */
[----:B------:R-:W-:Y:S01]  /*01a0*/  IMAD.MOV.U32 R9, RZ, RZ, RZ ;  /* 0x000000ffff097224 */ /* 0x000fe200078e00ff */
[----:B------:R-:W-:Y:S01]  /*01b0*/  ISETP.NE.AND P0, PT, R23, RZ, PT ;  /* 0x000000ff1700720c */ /* 0x000fe20003f05270 */
[----:B------:R-:W-:-:S02]  /*01c0*/  IMAD.MOV.U32 R0, RZ, RZ, RZ ;  /* 0x000000ffff007224 */ /* 0x000fc400078e00ff */
[----:B------:R-:W-:Y:S10]  /*01d0*/  @!P1 BRA `(.L_x_151) ;  /* 0x0000000400189947 */ /* 0x000ff40003800000 */
[----:B------:R-:W1:Y:S01]  /*01e0*/  LDCU.64 UR4, c[0x0][0x380] ;  /* 0x00007000ff0477ac */ /* 0x000e620008000a00 */
[C---:B------:R-:W-:Y:S01]  /*01f0*/  LOP3.LUT R0, R11.reuse, 0xffff, RZ, 0xc0, !PT ;  /* 0x0000ffff0b007812 */ /* 0x040fe200078ec0ff */
[----:B------:R-:W-:Y:S01]  /*0200*/  HFMA2 R10, -RZ, RZ, 25.71875, 3664 ;  /* 0x4e6e6b28ff0a7431 */ /* 0x000fe200000001ff */
[----:B------:R-:W-:Y:S01]  /*0210*/  LOP3.LUT R9, R11, 0x78, RZ, 0xc0, !PT ;  /* 0x000000780b097812 */ /* 0x000fe200078ec0ff */
[----:B------:R-:W2:Y:S01]  /*0220*/  LDCU UR8, c[0x0][0x388] ;  /* 0x00007100ff0877ac */ /* 0x000ea20008000800 */
[----:B------:R-:W-:Y:S01]  /*0230*/  SHF.R.U32.HI R0, RZ, 0x3, R0 ;  /* 0x00000003ff007819 */ /* 0x000fe20000011600 */
[----:B------:R-:W-:Y:S02]  /*0240*/  IMAD.MOV.U32 R8, RZ, RZ, -0x319194d8 ;  /* 0xce6e6b28ff087424 */ /* 0x000fe400078e00ff */
[----:B------:R-:W-:Y:S02]  /*0250*/  IMAD.MOV.U32 R5, RZ, RZ, RZ ;  /* 0x000000ffff057224 */ /* 0x000fe400078e00ff */
[----:B------:R-:W-:-:S05]  /*0260*/  IMAD.SHL.U32 R0, R0, 0x8, RZ ;  /* 0x0000000800007824 */ /* 0x000fca00078e00ff */
[----:B------:R-:W-:Y:S01]  /*0270*/  LOP3.LUT R13, R0, 0x78, RZ, 0xe2, !PT ;  /* 0x00000078000d7812 */ /* 0x000fe200078ee2ff */
[----:B------:R-:W-:Y:S01]  /*0280*/  IMAD.MOV.U32 R0, RZ, RZ, RZ ;  /* 0x000000ffff007224 */ /* 0x000fe200078e00ff */
[----:B-1----:R-:W-:-:S03]  /*0290*/  UIADD3 UR4, UP0, UPT, UR4, 0xb8, URZ ;  /* 0x000000b804047890 */ /* 0x002fc6000ff1e0ff */
[----:B------:R-:W-:Y:S02]  /*02a0*/  IMAD.MOV R13, RZ, RZ, -R13 ;  /* 0x000000ffff0d7224 */ /* 0x000fe400078e0a0d */
[----:B--2---:R-:W-:Y:S01]  /*02b0*/  IMAD.U32 R12, RZ, RZ, UR8 ;  /* 0x00000008ff0c7e24 */ /* 0x004fe2000f8e00ff */
[----:B------:R-:W-:-:S12]  /*02c0*/  UIADD3.X UR5, UPT, UPT, URZ, UR5, URZ, UP0, !UPT ;  /* 0x00000005ff057290 */ /* 0x000fd800087fe4ff */
.L_x_152:
[----:B------:R-:W-:Y:S01]  /*02d0*/  MOV R3, UR5 ;  /* 0x0000000500037c02 */ /* 0x000fe20008000f00 */
[----:B------:R-:W-:-:S04]  /*02e0*/  IMAD.U32 R2, RZ, RZ, UR4 ;  /* 0x00000004ff027e24 */ /* 0x000fc8000f8e00ff */
[----:B------:R-:W-:-:S05]  /*02f0*/  IMAD.WIDE R2, R12, 0x2c, R2 ;  /* 0x0000002c0c027825 */ /* 0x000fca00078e0202 */
[----:B0-----:R-:W2:Y:S04]  /*0300*/  LDG.E R20, desc[UR6][R2.64+-0xb0] ;  /* 0xffff500602147981 */ /* 0x001ea8000c1e1900 */
[----:B------:R-:W3:Y:S04]  /*0310*/  LDG.E R21, desc[UR6][R2.64+-0x84] ;  /* 0xffff7c0602157981 */ /* 0x000ee8000c1e1900 */
[----:B------:R-:W4:Y:S04]  /*0320*/  LDG.E R17, desc[UR6][R2.64+-0x58] ;  /* 0xffffa80602117981 */ /* 0x000f28000c1e1900 */
[----:B------:R-:W4:Y:S04]  /*0330*/  LDG.E R16, desc[UR6][R2.64+-0x2c] ;  /* 0xffffd40602107981 */ /* 0x000f28000c1e1900 */
[----:B------:R-:W5:Y:S04]  /*0340*/  LDG.E R19, desc[UR6][R2.64] ;  /* 0x0000000602137981 */ /* 0x000f68000c1e1900 */
[----:B------:R-:W5:Y:S04]  /*0350*/  LDG.E R14, desc[UR6][R2.64+0x2c] ;  /* 0x00002c06020e7981 */ /* 0x000f68000c1e1900 */
[----:B------:R-:W5:Y:S04]  /*0360*/  LDG.E R15, desc[UR6][R2.64+0x58] ;  /* 0x00005806020f7981 */ /* 0x000f68000c1e1900 */
[----:B------:R-:W5:Y:S01]  /*0370*/  LDG.E R18, desc[UR6][R2.64+0x84] ;  /* 0x0000840602127981 */ /* 0x000f62000c1e1900 */
[----:B------:R-:W-:-:S02]  /*0380*/  VIADD R22, R0, 0x1 ;  /* 0x0000000100167836 */ /* 0x000fc40000000000 */
[----:B------:R-:W-:Y:S02]  /*0390*/  VIADD R13, R13, 0x8 ;  /* 0x000000080d0d7836 */ /* 0x000fe40000000000 */
[----:B------:R-:W-:Y:S01]  /*03a0*/  VIADD R12, R12, 0x8 ;  /* 0x000000080c0c7836 */ /* 0x000fe20000000000 */
[----:B--2---:R-:W-:Y:S02]  /*03b0*/  FSETP.GEU.AND P1, PT, |R20|, 9.9999999747524270788e-07, PT ;  /* 0x358637bd1400780b */ /* 0x004fe40003f2e200 */
[----:B---3--:R-:W-:Y:S02]  /*03c0*/  FSETP.GEU.AND P2, PT, |R21|, 9.9999999747524270788e-07, PT ;  /* 0x358637bd1500780b */ /* 0x008fe40003f4e200 */
[-CC-:B------:R-:W-:Y:S02]  /*03d0*/  FMNMX3 R10, R10, R20.reuse, R21.reuse, PT ;  /* 0x000000140a0a7276 */ /* 0x180fe40003800015 */
[----:B------:R-:W-:Y:S02]  /*03e0*/  FMNMX3 R8, R8, R20, R21, !PT ;  /* 0x0000001408087276 */ /* 0x000fe40007800015 */
[----:B----4-:R-:W-:-:S05]  /*03f0*/  FMNMX3 R10, R10, R17, R16, PT ;  /* 0x000000110a0a7276 */ /* 0x010fca0003800010 */
[----:B------:R-:W-:Y:S01]  /*0400*/  @P1 IMAD.MOV R22, RZ, RZ, R0 ;  /* 0x000000ffff161224 */ /* 0x000fe200078e0200 */
[----:B------:R-:W-:Y:S02]  /*0410*/  FSETP.GEU.AND P1, PT, |R17|, 9.9999999747524270788e-07, PT ;  /* 0x358637bd1100780b */ /* 0x000fe40003f2e200 */
[----:B------:R-:W-:Y:S01]  /*0420*/  FMNMX3 R8, R8, R17, R16, !PT ;  /* 0x0000001108087276 */ /* 0x000fe20007800010 */
[----:B------:R-:W-:Y:S02]  /*0430*/  VIADD R0, R22, 0x1 ;  /* 0x0000000116007836 */ /* 0x000fe40000000000 */
[----:B------:R-:W-:Y:S01]  /*0440*/  @P2 IMAD.MOV R0, RZ, RZ, R22 ;  /* 0x000000ffff002224 */ /* 0x000fe200078e0216 */
[----:B------:R-:W-:Y:S02]  /*0450*/  FSETP.GEU.AND P2, PT, |R16|, 9.9999999747524270788e-07, PT ;  /* 0x358637bd1000780b */ /* 0x000fe40003f4e200 */
[-CC-:B-----5:R-:W-:Y:S01]  /*0460*/  FMNMX3 R10, R10, R19.reuse, R14.reuse, PT ;  /* 0x000000130a0a7276 */ /* 0x1a0fe2000380000e */
[----:B------:R-:W-:Y:S01]  /*0470*/  VIADD R22, R0, 0x1 ;  /* 0x0000000100167836 */ /* 0x000fe20000000000 */
[----:B------:R-:W-:-:S03]  /*0480*/  FMNMX3 R8, R8, R19, R14, !PT ;  /* 0x0000001308087276 */ /* 0x000fc6000780000e */
[----:B------:R-:W-:Y:S01]  /*0490*/  @P1 IMAD.MOV R22, RZ, RZ, R0 ;  /* 0x000000ffff161224 */ /* 0x000fe200078e0200 */
[----:B------:R-:W-:Y:S01]  /*04a0*/  FSETP.GEU.AND P1, PT, |R19|, 9.9999999747524270788e-07, PT ;  /* 0x358637bd1300780b */ /* 0x000fe20003f2e200 */
[----:B------:R-:W-:Y:S01]  /*04b0*/  FADD R0, R20, R5 ;  /* 0x0000000514007221 */ /* 0x000fe20000000000 */
[-C--:B------:R-:W-:Y:S02]  /*04c0*/  FMNMX3 R10, R10, R15.reuse, R18, PT ;  /* 0x0000000f0a0a7276 */ /* 0x080fe40003800012 */
[----:B------:R-:W-:Y:S01]  /*04d0*/  IADD3 R2, PT, PT, R22, 0x1, RZ ;  /* 0x0000000116027810 */ /* 0x000fe20007ffe0ff */
[----:B------:R-:W-:Y:S01]  /*04e0*/  @P2 IMAD.MOV R2, RZ, RZ, R22 ;  /* 0x000000ffff022224 */ /* 0x000fe200078e0216 */
[----:B------:R-:W-:Y:S01]  /*04f0*/  FSETP.GEU.AND P2, PT, |R14|, 9.9999999747524270788e-07, PT ;  /* 0x358637bd0e00780b */ /* 0x000fe20003f4e200 */
[----:B------:R-:W-:Y:S01]  /*0500*/  FADD R0, R0, R21 ;  /* 0x0000001500007221 */ /* 0x000fe20000000000 */
[----:B------:R-:W-:Y:S01]  /*0510*/  FMNMX3 R8, R8, R15, R18, !PT ;  /* 0x0000000f08087276 */ /* 0x000fe20007800012 */
[----:B------:R-:W-:-:S02]  /*0520*/  VIADD R22, R2, 0x1 ;  /* 0x0000000102167836 */ /* 0x000fc40000000000 */
[----:B------:R-:W-:Y:S02]  /*0530*/  FADD R3, R0, R17 ;  /* 0x0000001100037221 */ /* 0x000fe40000000000 */
[----:B------:R-:W-:Y:S01]  /*0540*/  @P1 IMAD.MOV R22, RZ, RZ, R2 ;  /* 0x000000ffff161224 */ /* 0x000fe200078e0202 */
[----:B------:R-:W-:Y:S01]  /*0550*/  FSETP.GEU.AND P1, PT, |R15|, 9.9999999747524270788e-07, PT ;  /* 0x358637bd0f00780b */ /* 0x000fe20003f2e200 */
[----:B------:R-:W-:Y:S02]  /*0560*/  FADD R0, R3, R16 ;  /* 0x0000001003007221 */ /* 0x000fe40000000000 */
[----:B------:R-:W-:Y:S02]  /*0570*/  VIADD R5, R22, 0x1 ;  /* 0x0000000116057836 */ /* 0x000fe40000000000 */
[----:B------:R-:W-:Y:S01]  /*0580*/  @P2 IMAD.MOV R5, RZ, RZ, R22 ;  /* 0x000000ffff052224 */ /* 0x000fe200078e0216 */
[----:B------:R-:W-:Y:S01]  /*0590*/  FSETP.GEU.AND P2, PT, |R18|, 9.9999999747524270788e-07, PT ;  /* 0x358637bd1200780b */ /* 0x000fe20003f4e200 */
[----:B------:R-:W-:-:S02]  /*05a0*/  FADD R3, R0, R19 ;  /* 0x0000001300037221 */ /* 0x000fc40000000000 */
[----:B------:R-:W-:Y:S02]  /*05b0*/  VIADD R2, R5, 0x1 ;  /* 0x0000000105027836 */ /* 0x000fe40000000000 */
[----:B------:R-:W-:Y:S02]  /*05c0*/  FADD R0, R3, R14 ;  /* 0x0000000e03007221 */ /* 0x000fe40000000000 */
[----:B------:R-:W-:Y:S02]  /*05d0*/  @P1 IADD3 R2, PT, PT, R5, RZ, RZ ;  /* 0x000000ff05021210 */ /* 0x000fe40007ffe0ff */
[----:B------:R-:W-:Y:S01]  /*05e0*/  ISETP.NE.AND P1, PT, R13, RZ, PT ;  /* 0x000000ff0d00720c */ /* 0x000fe20003f25270 */
[----:B------:R-:W-:Y:S02]  /*05f0*/  FADD R5, R0, R15 ;  /* 0x0000000f00057221 */ /* 0x000fe40000000000 */
[----:B------:R-:W-:Y:S02]  /*0600*/  VIADD R0, R2, 0x1 ;  /* 0x0000000102007836 */ /* 0x000fe40000000000 */
[----:B------:R-:W-:Y:S01]  /*0610*/  FADD R5, R5, R18 ;  /* 0x0000001205057221 */ /* 0x000fe20000000000 */
[----:B------:R-:W-:-:S07]  /*0620*/  @P2 IMAD.MOV R0, RZ, RZ, R2 ;  /* 0x000000ffff002224 */ /* 0x000fce00078e0202 */
[----:B------:R-:W-:Y:S05]  /*0630*/  @P1 BRA `(.L_x_152) ;  /* 0xfffffffc00241947 */ /* 0x000fea000383ffff */
.L_x_151:
[----:B------:R-:W-:Y:S05]  /*0640*/  @!P0 BRA `(.L_x_153) ;  /* 0x0000000400108947 */ /* 0x000fea0003800000 */
[----:B------:R-:W-:Y:S02]  /*0650*/  ISETP.GE.U32.AND P1, PT, R23, 0x4, PT ;  /* 0x000000041700780c */ /* 0x000fe40003f26070 */
[----:B------:R-:W-:-:S04]  /*0660*/  LOP3.LUT R17, R11, 0x3, RZ, 0xc0, !PT ;  /* 0x000000030b117812 */ /* 0x000fc800078ec0ff */
[----:B------:R-:W-:-:S07]  /*0670*/  ISETP.NE.AND P0, PT, R17, RZ, PT ;  /* 0x000000ff1100720c */ /* 0x000fce0003f05270 */
[----:B------:R-:W-:Y:S06]  /*0680*/  @!P1 BRA `(.L_x_154) ;  /* 0x0000000000749947 */ /* 0x000fec0003800000 */
[----:B------:R-:W1:Y:S01]  /*0690*/  LDC.64 R2, c[0x0][0x380] ;  /* 0x0000e000ff027b82 */ /* 0x000e620000000a00 */
[----:B------:R-:W2:Y:S02]  /*06a0*/  LDCU UR4, c[0x0][0x388] ;  /* 0x00007100ff0477ac */ /* 0x000ea40008000800 */
[----:B--2---:R-:W-:-:S04]  /*06b0*/  VIADD R13, R9, UR4 ;  /* 0x00000004090d7c36 */ /* 0x004fc80008000000 */
[----:B-1----:R-:W-:-:S05]  /*06c0*/  IMAD.WIDE R2, R13, 0x2c, R2 ;  /* 0x0000002c0d027825 */ /* 0x002fca00078e0202 */
[----:B0-----:R-:W2:Y:S04]  /*06d0*/  LDG.E R13, desc[UR6][R2.64+0x8] ;  /* 0x00000806020d7981 */ /* 0x001ea8000c1e1900 */
[----:B------:R-:W3:Y:S04]  /*06e0*/  LDG.E R14, desc[UR6][R2.64+0x34] ;  /* 0x00003406020e7981 */ /* 0x000ee8000c1e1900 */
[----:B------:R-:W4:Y:S04]  /*06f0*/  LDG.E R15, desc[UR6][R2.64+0x60] ;  /* 0x00006006020f7981 */ /* 0x000f28000c1e1900 */
[----:B------:R-:W5:Y:S01]  /*0700*/  LDG.E R16, desc[UR6][R2.64+0x8c] ;  /* 0x00008c0602107981 */ /* 0x000f62000c1e1900 */
[----:B------:R-:W-:Y:S01]  /*0710*/  VIADD R12, R0, 0x1 ;  /* 0x00000001000c7836 */ /* 0x000fe20000000000 */
[----:B------:R-:W-:-:S02]  /*0720*/  IADD3 R9, PT, PT, R9, 0x4, RZ ;  /* 0x0000000409097810 */ /* 0x000fc40007ffe0ff */
[----:B--2---:R-:W-:Y:S01]  /*0730*/  FSETP.GEU.AND P1, PT, |R13|, 9.9999999747524270788e-07, PT ;  /* 0x358637bd0d00780b */ /* 0x004fe20003f2e200 */
[----:B------:R-:W-:Y:S01]  /*0740*/  FADD R5, R5, R13 ;  /* 0x0000000d05057221 */ /* 0x000fe20000000000 */
[----:B---3--:R-:W-:-:S03]  /*0750*/  FSETP.GEU.AND P2, PT, |R14|, 9.9999999747524270788e-07, PT ;  /* 0x358637bd0e00780b */ /* 0x008fc60003f4e200 */
[--C-:B------:R-:W-:Y:S01]  /*0760*/  FADD R5, R5, R14.reuse ;  /* 0x0000000e05057221 */ /* 0x100fe20000000000 */
[-CC-:B------:R-:W-:Y:S02]  /*0770*/  FMNMX3 R10, R10, R13.reuse, R14.reuse, PT ;  /* 0x0000000d0a0a7276 */ /* 0x180fe4000380000e */
[----:B------:R-:W-:Y:S01]  /*0780*/  FMNMX3 R8, R8, R13, R14, !PT ;  /* 0x0000000d08087276 */ /* 0x000fe2000780000e */
[----:B----4-:R-:W-:Y:S01]  /*0790*/  FADD R5, R5, R15 ;  /* 0x0000000f05057221 */ /* 0x010fe20000000000 */
[----:B-----5:R-:W-:-:S03]  /*07a0*/  FMNMX3 R10, R10, R15, R16, PT ;  /* 0x0000000f0a0a7276 */ /* 0x020fc60003800010 */
[--C-:B------:R-:W-:Y:S01]  /*07b0*/  FADD R5, R5, R16.reuse ;  /* 0x0000001005057221 */ /* 0x100fe20000000000 */
[----:B------:R-:W-:Y:S02]  /*07c0*/  @P1 IADD3 R12, PT, PT, R0, RZ, RZ ;  /* 0x000000ff000c1210 */ /* 0x000fe40007ffe0ff */
[----:B------:R-:W-:Y:S02]  /*07d0*/  FSETP.GEU.AND P1, PT, |R15|, 9.9999999747524270788e-07, PT ;  /* 0x358637bd0f00780b */ /* 0x000fe40003f2e200 */
[----:B------:R-:W-:Y:S01]  /*07e0*/  FMNMX3 R8, R8, R15, R16, !PT ;  /* 0x0000000f08087276 */ /* 0x000fe20007800010 */
[----:B------:R-:W-:Y:S02]  /*07f0*/  VIADD R0, R12, 0x1 ;  /* 0x000000010c007836 */ /* 0x000fe40000000000 */
[----:B------:R-:W-:Y:S01]  /*0800*/  @P2 IMAD.MOV R0, RZ, RZ, R12 ;  /* 0x000000ffff002224 */ /* 0x000fe200078e020c */
[----:B------:R-:W-:-:S03]  /*0810*/  FSETP.GEU.AND P2, PT, |R16|, 9.9999999747524270788e-07, PT ;  /* 0x358637bd1000780b */ /* 0x000fc60003f4e200 */
[----:B------:R-:W-:-:S04]  /*0820*/  VIADD R12, R0, 0x1 ;  /* 0x00000001000c7836 */ /* 0x000fc80000000000 */
[----:B------:R-:W-:-:S04]  /*0830*/  @P1 IMAD.MOV R12, RZ, RZ, R0 ;  /* 0x000000ffff0c1224 */ /* 0x000fc800078e0200 */
[----:B------:R-:W-:Y:S02]  /*0840*/  VIADD R0, R12, 0x1 ;  /* 0x000000010c007836 */ /* 0x000fe40000000000 */
[----:B------:R-:W-:-:S07]  /*0850*/  @P2 IMAD.MOV R0, RZ, RZ, R12 ;  /* 0x000000ffff002224 */ /* 0x000fce00078e020c */
.L_x_154:
[----:B------:R-:W-:Y:S05]  /*0860*/  @!P0 BRA `(.L_x_153) ;  /* 0x0000000000888947 */ /* 0x000fea0003800000 */
[----:B------:R-:W-:Y:S02]  /*0870*/  ISETP.NE.AND P1, PT, R17, 0x1, PT ;  /* 0x000000011100780c */ /* 0x000fe40003f25270 */
[----:B------:R-:W-:-:S04]  /*0880*/  LOP3.LUT R11, R11, 0x1, RZ, 0xc0, !PT ;  /* 0x000000010b0b7812 */ /* 0x000fc800078ec0ff */
[----:B------:R-:W-:-:S07]  /*0890*/  ISETP.NE.U32.AND P0, PT, R11, 0x1, PT ;  /* 0x000000010b00780c */ /* 0x000fce0003f05070 */
[----:B------:R-:W1:Y:S08]  /*08a0*/  @P1 LDC R2, c[0x0][0x388] ;  /* 0x0000e200ff021b82 */ /* 0x000e700000000800 */
[----:B------:R-:W2:Y:S08]  /*08b0*/  @P1 LDC.64 R12, c[0x0][0x380] ;  /* 0x0000e000ff0c1b82 */ /* 0x000eb00000000a00 */
[----:B------:R-:W3:Y:S01]  /*08c0*/  @!P0 LDC R16, c[0x0][0x388] ;  /* 0x0000e200ff108b82 */ /* 0x000ee20000000800 */
[----:B-1----:R-:W-:-:S07]  /*08d0*/  @P1 IMAD.IADD R11, R9, 0x1, R2 ;  /* 0x00000001090b1824 */ /* 0x002fce00078e0202 */
[----:B------:R-:W1:Y:S01]  /*08e0*/  @!P0 LDC.64 R2, c[0x0][0x380] ;  /* 0x0000e000ff028b82 */ /* 0x000e620000000a00 */
[----:B--2---:R-:W-:-:S05]  /*08f0*/  @P1 IMAD.WIDE R12, R11, 0x2c, R12 ;  /* 0x0000002c0b0c1825 */ /* 0x004fca00078e020c */
[----:B0-----:R-:W2:Y:S01]  /*0900*/  @P1 LDG.E R15, desc[UR6][R12.64+0x8] ;  /* 0x000008060c0f1981 */ /* 0x001ea2000c1e1900 */
[----:B------:R-:W-:-:S03]  /*0910*/  @P1 VIADD R9, R9, 0x2 ;  /* 0x0000000209091836 */ /* 0x000fc60000000000 */
[----:B------:R-:W4:Y:S01]  /*0920*/  @P1 LDG.E R14, desc[UR6][R12.64+0x34] ;  /* 0x000034060c0e1981 */ /* 0x000f22000c1e1900 */
[----:B---3--:R-:W-:-:S04]  /*0930*/  @!P0 IMAD.IADD R9, R9, 0x1, R16 ;  /* 0x0000000109098824 */ /* 0x008fc800078e0210 */
[----:B-1----:R-:W-:-:S06]  /*0940*/  @!P0 IMAD.WIDE R2, R9, 0x2c, R2 ;  /* 0x0000002c09028825 */ /* 0x002fcc00078e0202 */
[----:B------:R-:W3:Y:S01]  /*0950*/  @!P0 LDG.E R3, desc[UR6][R2.64+0x8] ;  /* 0x0000080602038981 */ /* 0x000ee2000c1e1900 */
[----:B------:R-:W-:Y:S01]  /*0960*/  @P1 VIADD R9, R0, 0x1 ;  /* 0x0000000100091836 */ /* 0x000fe20000000000 */
[----:B--2---:R-:W-:Y:S02]  /*0970*/  FSETP.GEU.AND P3, PT, |R15|, 9.9999999747524270788e-07, P1 ;  /* 0x358637bd0f00780b */ /* 0x004fe40000f6e200 */
[----:B----4-:R-:W-:Y:S02]  /*0980*/  FSETP.GEU.AND P2, PT, |R14|, 9.9999999747524270788e-07, P1 ;  /* 0x358637bd0e00780b */ /* 0x010fe40000f4e200 */
[-CC-:B------:R-:W-:Y:S02]  /*0990*/  @P1 FMNMX3 R10, R10, R15.reuse, R14.reuse, PT ;  /* 0x0000000f0a0a1276 */ /* 0x180fe4000380000e */
[----:B------:R-:W-:-:S07]  /*09a0*/  @P1 FMNMX3 R8, R8, R15, R14, !PT ;  /* 0x0000000f08081276 */ /* 0x000fce000780000e */
[----:B------:R-:W-:-:S04]  /*09b0*/  @P3 IMAD.MOV R9, RZ, RZ, R0 ;  /* 0x000000ffff093224 */ /* 0x000fc800078e0200 */
[----:B------:R-:W-:Y:S01]  /*09c0*/  @P1 IMAD.MOV.U32 R11, RZ, RZ, R9 ;  /* 0x000000ffff0b1224 */ /* 0x000fe200078e0009 */
[----:B---3--:R-:W-:Y:S02]  /*09d0*/  FSETP.GEU.AND P3, PT, |R3|, 9.9999999747524270788e-07, !P0 ;  /* 0x358637bd0300780b */ /* 0x008fe4000476e200 */
[-C--:B------:R-:W-:Y:S02]  /*09e0*/  @!P0 FMNMX R10, R10, R3.reuse, PT ;  /* 0x000000030a0a8209 */ /* 0x080fe40003800000 */
[----:B------:R-:W-:Y:S01]  /*09f0*/  @P1 IADD3 R9, PT, PT, R11, 0x1, RZ ;  /* 0x000000010b091810 */ /* 0x000fe20007ffe0ff */
[----:B------:R-:W-:Y:S01]  /*0a00*/  @P2 IMAD.MOV R9, RZ, RZ, R11 ;  /* 0x000000ffff092224 */ /* 0x000fe200078e020b */
[----:B------:R-:W-:-:S03]  /*0a10*/  @!P0 FMNMX R8, R8, R3, !PT ;  /* 0x0000000308088209 */ /* 0x000fc60007800000 */
[----:B------:R-:W-:Y:S02]  /*0a20*/  @P1 IMAD.MOV.U32 R0, RZ, RZ, R9 ;  /* 0x000000ffff001224 */ /* 0x000fe400078e0009 */
[----:B------:R-:W-:Y:S02]  /*0a30*/  @P1 FADD R9, R5, R15 ;  /* 0x0000000f05091221 */ /* 0x000fe40000000000 */
[----:B------:R-:W-:Y:S02]  /*0a40*/  @!P0 VIADD R2, R0, 0x1 ;  /* 0x0000000100028836 */ /* 0x000fe40000000000 */
[----:B------:R-:W-:Y:S01]  /*0a50*/  @P1 FADD R5, R9, R14 ;  /* 0x0000000e09051221 */ /* 0x000fe20000000000 */
[----:B------:R-:W-:-:S03]  /*0a60*/  @P3 IMAD.MOV R2, RZ, RZ, R0 ;  /* 0x000000ffff023224 */ /* 0x000fc600078e0200 */
[----:B------:R-:W-:Y:S01]  /*0a70*/  @!P0 FADD R5, R5, R3 ;  /* 0x0000000305058221 */ /* 0x000fe20000000000 */
[----:B------:R-:W-:-:S07]  /*0a80*/  @!P0 IMAD.MOV.U32 R0, RZ, RZ, R2 ;  /* 0x000000ffff008224 */ /* 0x000fce00078e0002 */
.L_x_153:
[----:B------:R1:W2:Y:S08]  /*0a90*/  F2F.F64.F32 R2, R10 ;  /* 0x0000000a00027310 */ /* 0x0002b00000201800 */
[----:B-1----:R-:W3:Y:S02]  /*0aa0*/  F2F.F64.F32 R8, R8 ;  /* 0x0000000800087310 */ /* 0x002ee40000201800 */
.L_x_150:
[----:B------:R-:W-:-:S04]  /*0ab0*/  I2FP.F32.S32 R14, R4 ;  /* 0x00000004000e7245 */ /* 0x000fc80000201400 */
[----:B------:R-:W1:Y:S08]  /*0ac0*/  MUFU.RCP R11, R14 ;  /* 0x0000000e000b7308 */ /* 0x000e700000001000 */
[----:B------:R-:W4:Y:S01]  /*0ad0*/  FCHK P0, R5, R14 ;  /* 0x0000000e05007302 */ /* 0x000f220000000000 */
[----:B-1----:R-:W-:-:S04]  /*0ae0*/  FFMA R4, -R14, R11, 1 ;  /* 0x3f8000000e047423 */ /* 0x002fc8000000010b */
[----:B------:R-:W-:-:S04]  /*0af0*/  FFMA R4, R11, R4, R11 ;  /* 0x000000040b047223 */ /* 0x000fc8000000000b */
[----:B------:R-:W-:-:S04]  /*0b00*/  FFMA R11, R4, R5, RZ ;  /* 0x00000005040b7223 */ /* 0x000fc800000000ff */
[----:B------:R-:W-:-:S04]  /*0b10*/  FFMA R10, -R14, R11, R5 ;  /* 0x0000000b0e0a7223 */ /* 0x000fc80000000105 */
[----:B------:R-:W-:Y:S01]  /*0b20*/  FFMA R10, R4, R10, R11 ;  /* 0x0000000a040a7223 */ /* 0x000fe2000000000b */
[----:B----4-:R-:W-:Y:S06]  /*0b30*/  @!P0 BRA `(.L_x_155) ;  /* 0x00000000000c8947 */ /* 0x010fec0003800000 */
[----:B------:R-:W-:-:S07]  /*0b40*/  MOV R10, 0xb60 ;  /* 0x00000b60000a7802 */ /* 0x000fce0000000f00 */
[----:B0-23--:R-:W-:Y:S05]  /*0b50*/  CALL.REL.NOINC `($__internal_4_$__cuda_sm3x_div_rn_noftz_f32_slowpath) ;  /* 0x0000000000407944 */ /* 0x00dfea0003c00000 */
[----:B------:R-:W-:-:S07]  /*0b60*/  IMAD.MOV.U32 R10, RZ, RZ, R4 ;  /* 0x000000ffff0a7224 */ /* 0x000fce00078e0004 */
.L_x_155:
[----:B------:R-:W1:Y:S01]  /*0b70*/  LDC.64 R14, c[0x0][0x390] ;  /* 0x0000e400ff0e7b82 */ /* 0x000e620000000a00 */
[----:B------:R-:W4:Y:S01]  /*0b80*/  F2F.F64.F32 R10, R10 ;  /* 0x0000000a000a7310 */ /* 0x000f220000201800 */
[----:B------:R-:W-:Y:S01]  /*0b90*/  MOV R12, 0x68 ;  /* 0x00000068000c7802 */ /* 0x000fe20000000f00 */
[----:B--2---:R2:W-:Y:S01]  /*0ba0*/  STL.64 [R1+0x8], R2 ;  /* 0x0000080201007387 */ /* 0x0045e20000100a00 */
[----:B------:R-:W5:Y:S03]  /*0bb0*/  LDCU.64 UR4, c[0x4][0x50] ;  /* 0x01000a00ff0477ac */ /* 0x000f660008000a00 */
[----:B---3--:R2:W-:Y:S01]  /*0bc0*/  STL.64 [R1+0x10], R8 ;  /* 0x0000100801007387 */ /* 0x0085e20000100a00 */
[----:B------:R-:W3:Y:S03]  /*0bd0*/  LDC.64 R12, c[0x4][R12] ;  /* 0x010000000c0c7b82 */ /* 0x000ee60000000a00 */
[----:B------:R2:W-:Y:S04]  /*0be0*/  STL [R1+0x20], R0 ;  /* 0x0000200001007387 */ /* 0x0005e80000100800 */
[----:B----4-:R2:W-:Y:S01]  /*0bf0*/  STL.64 [R1+0x18], R10 ;  /* 0x0000180a01007387 */ /* 0x0105e20000100a00 */
[----:B-----5:R-:W-:Y:S01]  /*0c00*/  MOV R4, UR4 ;  /* 0x0000000400047c02 */ /* 0x020fe20008000f00 */
[----:B------:R-:W-:-:S02]  /*0c10*/  IMAD.U32 R5, RZ, RZ, UR5 ;  /* 0x00000005ff057e24 */ /* 0x000fc4000f8e00ff */
[----:B-1----:R2:W-:Y:S05]  /*0c20*/  STL.64 [R1], R14 ;  /* 0x0000000e01007387 */ /* 0x0025ea0000100a00 */
[----:B------:R-:W-:-:S07]  /*0c30*/  LEPC R20, `(.L_x_156) ;  /* 0x000000001014794e */ /* 0x000fce0000000000 */
[----:B0-23--:R-:W-:Y:S05]  /*0c40*/  CALL.ABS.NOINC R12 ;  /* 0x000000000c007343 */ /* 0x00dfea0003c00000 */
.L_x_156:
[----:B------:R-:W-:Y:S05]  /*0c50*/  EXIT ;  /* 0x000000000000794d */ /* 0x000fea0003800000 */
        .weak           $__internal_4_$__cuda_sm3x_div_rn_noftz_f32_slowpath
        .type           $__internal_4_$__cuda_sm3x_div_rn_noftz_f32_slowpath,@function
        .size           $__internal_4_$__cuda_sm3x_div_rn_noftz_f32_slowpath,(.L_x_498 - $__internal_4_$__cuda_sm3x_div_rn_noftz_f32_slowpath)
$__internal_4_$__cuda_sm3x_div_rn_noftz_f32_slowpath:
[----:B------:R-:W-:Y:S02]  /*0c60*/  SHF.R.U32.HI R12, RZ, 0x17, R14 ;  /* 0x00000017ff0c7819 */ /* 0x000fe4000001160e */
[----:B------:R-:W-:Y:S02]  /*0c70*/  SHF.R.U32.HI R4, RZ, 0x17, R5 ;  /* 0x00000017ff047819 */ /* 0x000fe40000011605 */
[----:B------:R-:W-:Y:S02]  /*0c80*/  LOP3.LUT R12, R12, 0xff, RZ, 0xc0, !PT ;  /* 0x000000ff0c0c7812 */ /* 0x000fe400078ec0ff */
[----:B------:R-:W-:-:S03]  /*0c90*/  LOP3.LUT R16, R4, 0xff, RZ, 0xc0, !PT ;  /* 0x000000ff04107812 */ /* 0x000fc600078ec0ff */
[----:B------:R-:W-:Y:S02]  /*0ca0*/  VIADD R13, R12, 0xffffffff ;  /* 0xffffffff0c0d7836 */ /* 0x000fe40000000000 */
[----:B------:R-:W-:-:S03]  /*0cb0*/  VIADD R15, R16, 0xffffffff ;  /* 0xffffffff100f7836 */ /* 0x000fc60000000000 */
[----:B------:R-:W-:-:S04]  /*0cc0*/  ISETP.GT.U32.AND P0, PT, R13, 0xfd, PT ;  /* 0x000000fd0d00780c */ /* 0x000fc80003f04070 */
[----:B------:R-:W-:-:S13]  /*0cd0*/  ISETP.GT.U32.OR P0, PT, R15, 0xfd, P0 ;  /* 0x000000fd0f00780c */ /* 0x000fda0000704470 */
[----:B------:R-:W-:Y:S01]  /*0ce0*/  @!P0 IMAD.MOV.U32 R11, RZ, RZ, RZ ;  /* 0x000000ffff0b8224 */ /* 0x000fe200078e00ff */
[----:B------:R-:W-:Y:S06]  /*0cf0*/  @!P0 BRA `(.L_x_157) ;  /* 0x0000000000608947 */ /* 0x000fec0003800000 */
[----:B------:R-:W-:Y:S01]  /*0d00*/  FSETP.GTU.FTZ.AND P0, PT, |R5|, +INF , PT ;  /* 0x7f8000000500780b */ /* 0x000fe20003f1c200 */
[----:B------:R-:W-:Y:S01]  /*0d10*/  IMAD.MOV.U32 R4, RZ, RZ, R14 ;  /* 0x000000ffff047224 */ /* 0x000fe200078e000e */
        /* <DEDUP_REMOVED lines=17> */
[----:B------:R-:W-:Y:S01]  /*0e30*/  @P0 IMAD.MOV.U32 R11, RZ, RZ, RZ ;  /* 0x000000ffff0b0224 */ /* 0x000fe200078e00ff */
[----:B------:R-:W-:Y:S01]  /*0e40*/  @!P0 MOV R11, 0xffffffc0 ;  /* 0xffffffc0000b8802 */ /* 0x000fe20000000f00 */
[----:B------:R-:W-:Y:S01]  /*0e50*/  @!P0 FFMA R5, R5, 1.84467440737095516160e+19, RZ ;  /* 0x5f80000005058823 */ /* 0x000fe200000000ff */
[----:B------:R-:W-:-:S03]  /*0e60*/  @!P1 FFMA R14, R4, 1.84467440737095516160e+19, RZ ;  /* 0x5f800000040e9823 */ /* 0x000fc600000000ff */
[----:B------:R-:W-:-:S07]  /*0e70*/  @!P1 VIADD R11, R11, 0x40 ;  /* 0x000000400b0b9836 */ /* 0x000fce0000000000 */
.L_x_157:
[----:B------:R-:W-:-:S05]  /*0e80*/  LEA R13, R12, 0xc0800000, 0x17 ;  /* 0xc08000000c0d7811 */ /* 0x000fca00078eb8ff */
[----:B------:R-:W-:Y:S02]  /*0e90*/  IMAD.IADD R14, R14, 0x1, -R13 ;  /* 0x000000010e0e7824 */ /* 0x000fe400078e0a0d */
[----:B------:R-:W-:Y:S02]  /*0ea0*/  VIADD R13, R16, 0xffffff81 ;  /* 0xffffff81100d7836 */ /* 0x000fe40000000000 */
[----:B------:R-:W0:Y:S01]  /*0eb0*/  MUFU.RCP R15, R14 ;  /* 0x0000000e000f7308 */ /* 0x000e220000001000 */
[----:B------:R-:W-:Y:S01]  /*0ec0*/  FADD.FTZ R17, -R14, -RZ ;  /* 0x800000ff0e117221 */ /* 0x000fe20000010100 */
[C---:B------:R-:W-:Y:S01]  /*0ed0*/  IMAD R4, R13.reuse, -0x800000, R5 ;  /* 0xff8000000d047824 */ /* 0x040fe200078e0205 */
[----:B------:R-:W-:-:S05]  /*0ee0*/  IADD3 R12, PT, PT, R13, 0x7f, -R12 ;  /* 0x0000007f0d0c7810 */ /* 0x000fca0007ffe80c */
[----:B------:R-:W-:Y:S02]  /*0ef0*/  IMAD.IADD R12, R12, 0x1, R11 ;  /* 0x000000010c0c7824 */ /* 0x000fe400078e020b */
        /* <DEDUP_REMOVED lines=8> */
[----:B------:R-:W-:-:S05]  /*0f80*/  LOP3.LUT R5, R5, 0xff, RZ, 0xc0, !PT ;  /* 0x000000ff05057812 */ /* 0x000fca00078ec0ff */
[----:B------:R-:W-:-:S04]  /*0f90*/  IMAD.IADD R13, R5, 0x1, R12 ;  /* 0x00000001050d7824 */ /* 0x000fc800078e020c */
        /* <DEDUP_REMOVED lines=11> */
[C---:B------:R-:W-:Y:S01]  /*1050*/  IADD3 R14, PT, PT, R13.reuse, 0x20, RZ ;  /* 0x000000200d0e7810 */ /* 0x040fe20007ffe0ff */
[CCC-:B------:R-:W-:Y:S01]  /*1060*/  FFMA.RM R12, R18.reuse, R16.reuse, R15.reuse ;  /* 0x00000010120c7223 */ /* 0x1c0fe2000000400f */
[----:B------:R-:W-:Y:S02]  /*1070*/  ISETP.NE.AND P2, PT, R13, RZ, PT ;  /* 0x000000ff0d00720c */ /* 0x000fe40003f45270 */
[----:B------:R-:W-:Y:S01]  /*1080*/  LOP3.LUT R11, R5, 0x7fffff, RZ, 0xc0, !PT ;  /* 0x007fffff050b7812 */ /* 0x000fe200078ec0ff */
[----:B------:R-:W-:Y:S01]  /*1090*/  FFMA.RP R5, R18, R16, R15 ;  /* 0x0000001012057223 */ /* 0x000fe2000000800f */
[----:B------:R-:W-:Y:S01]  /*10a0*/  ISETP.NE.AND P1, PT, R13, RZ, PT ;  /* 0x000000ff0d00720c */ /* 0x000fe20003f25270 */
[----:B------:R-:W-:Y:S01]  /*10b0*/  IMAD.MOV R13, RZ, RZ, -R13 ;  /* 0x000000ffff0d7224 */ /* 0x000fe200078e0a0d */
[----:B------:R-:W-:Y:S02]  /*10c0*/  LOP3.LUT R11, R11, 0x800000, RZ, 0xfc, !PT ;  /* 0x008000000b0b7812 */ /* 0x000fe400078efcff */
[----:B------:R-:W-:-:S02]  /*10d0*/  FSETP.NEU.FTZ.AND P0, PT, R5, R12, PT ;  /* 0x0000000c0500720b */ /* 0x000fc40003f1d000 */
[----:B------:R-:W-:Y:S02]  /*10e0*/  SHF.L.U32 R14, R11, R14, RZ ;  /* 0x0000000e0b0e7219 */ /* 0x000fe400000006ff */
[----:B------:R-:W-:Y:S02]  /*10f0*/  SEL R12, R13, RZ, P2 ;  /* 0x000000ff0d0c7207 */ /* 0x000fe40001000000 */
[----:B------:R-:W-:Y:S02]  /*1100*/  ISETP.NE.AND P1, PT, R14, RZ, P1 ;  /* 0x000000ff0e00720c */ /* 0x000fe40000f25270 */
[----:B------:R-:W-:Y:S02]  /*1110*/  SHF.R.U32.HI R12, RZ, R12, R11 ;  /* 0x0000000cff0c7219 */ /* 0x000fe4000001160b */
[----:B------:R-:W-:Y:S02]  /*1120*/  PLOP3.LUT P0, PT, P0, P1, PT, 0xf8, 0x8f ;  /* 0x00000000008f781c */ /* 0x000fe40000703f70 */
[----:B------:R-:W-:-:S02]  /*1130*/  SHF.R.U32.HI R14, RZ, 0x1, R12 ;  /* 0x00000001ff0e7819 */ /* 0x000fc4000001160c */
[----:B------:R-:W-:-:S04]  /*1140*/  SEL R5, RZ, 0x1, !P0 ;  /* 0x00000001ff057807 */ /* 0x000fc80004000000 */
[----:B------:R-:W-:-:S04]  /*1150*/  LOP3.LUT R5, R5, 0x1, R14, 0xf8, !PT ;  /* 0x0000000105057812 */ /* 0x000fc800078ef80e */
[----:B------:R-:W-:-:S05]  /*1160*/  LOP3.LUT R5, R5, R12, RZ, 0xc0, !PT ;  /* 0x0000000c05057212 */ /* 0x000fca00078ec0ff */
[----:B------:R-:W-:-:S05]  /*1170*/  IMAD.IADD R5, R14, 0x1, R5 ;  /* 0x000000010e057824 */ /* 0x000fca00078e0205 */
[----:B------:R-:W-:Y:S01]  /*1180*/  LOP3.LUT R4, R5, R4, RZ, 0xfc, !PT ;  /* 0x0000000405047212 */ /* 0x000fe200078efcff */
[----:B------:R-:W-:Y:S06]  /*1190*/  BRA `(.L_x_164) ;  /* 0x0000000000347947 */ /* 0x000fec0003800000 */
.L_x_163:
[----:B------:R-:W-:-:S04]  /*11a0*/  LOP3.LUT R4, R4, 0x80000000, RZ, 0xc0, !PT ;  /* 0x8000000004047812 */ /* 0x000fc800078ec0ff */
[----:B------:R-:W-:Y:S01]  /*11b0*/  LOP3.LUT R4, R4, 0x7f800000, RZ, 0xfc, !PT ;  /* 0x7f80000004047812 */ /* 0x000fe200078efcff */
[----:B------:R-:W-:Y:S06]  /*11c0*/  BRA `(.L_x_164) ;  /* 0x0000000000287947 */ /* 0x000fec0003800000 */
.L_x_162:
[----:B------:R-:W-:Y:S01]  /*11d0*/  IMAD R4, R12, 0x800000, R4 ;  /* 0x008000000c047824 */ /* 0x000fe200078e0204 */
[----:B------:R-:W-:Y:S06]  /*11e0*/  BRA `(.L_x_164) ;  /* 0x0000000000207947 */ /* 0x000fec0003800000 */
.L_x_161:
[----:B------:R-:W-:-:S04]  /*11f0*/  LOP3.LUT R4, R14, 0x80000000, R5, 0x48, !PT ;  /* 0x800000000e047812 */ /* 0x000fc800078e4805 */
[----:B------:R-:W-:Y:S01]  /*1200*/  LOP3.LUT R4, R4, 0x7f800000, RZ, 0xfc, !PT ;  /* 0x7f80000004047812 */ /* 0x000fe200078efcff */
[----:B------:R-:W-:Y:S06]  /*1210*/  BRA `(.L_x_164) ;  /* 0x0000000000147947 */ /* 0x000fec0003800000 */
.L_x_160:
[----:B------:R-:W-:Y:S01]  /*1220*/  LOP3.LUT R4, R14, 0x80000000, R5, 0x48, !PT ;  /* 0x800000000e047812 */ /* 0x000fe200078e4805 */
[----:B------:R-:W-:Y:S06]  /*1230*/  BRA `(.L_x_164) ;  /* 0x00000000000c7947 */ /* 0x000fec0003800000 */
.L_x_159:
[----:B------:R-:W0:Y:S01]  /*1240*/  MUFU.RSQ R4, -QNAN ;  /* 0xffc0000000047908 */ /* 0x000e220000001400 */
[----:B------:R-:W-:Y:S05]  /*1250*/  BRA `(.L_x_164) ;  /* 0x0000000000047947 */ /* 0x000fea0003800000 */
.L_x_158:
[----:B------:R-:W-:-:S07]  /*1260*/  FADD.FTZ R4, R5, R4 ;  /* 0x0000000405047221 */ /* 0x000fce0000010000 */
.L_x_164:
[----:B------:R-:W-:-:S04]  /*1270*/  IMAD.MOV.U32 R11, RZ, RZ, 0x0 ;  /* 0x00000000ff0b7424 */ /* 0x000fc800078e00ff */
[----:B0-----:R-:W-:Y:S05]  /*1280*/  RET.REL.NODEC R10 `(_Z19debugSynapseWeightsP14OpticalSynapseiiPKc) ;  /* 0xffffffec0a5c7950 */ /* 0x001fea0003c3ffff */
.L_x_165:
        /* <DEDUP_REMOVED lines=15> */
.L_x_498:


//--------------------- .text._Z17debugNeuronValuesP13OpticalNeuroniiPKc --------------------------
	.section	.text._Z17debugNeuronValuesP13OpticalNeuroniiPKc,"ax",@progbits
	.align	128
        .global         _Z17debugNeuronValuesP13OpticalNeuroniiPKc
        .type           _Z17debugNeuronValuesP13OpticalNeuroniiPKc,@function
        .size           _Z17debugNeuronValuesP13OpticalNeuroniiPKc,(.L_x_500 - _Z17debugNeuronValuesP13OpticalNeuroniiPKc)
        .other          _Z17debugNeuronValuesP13OpticalNeuroniiPKc,@"STO_CUDA_ENTRY STV_DEFAULT"
_Z17debugNeuronValuesP13OpticalNeuroniiPKc:
.text._Z17debugNeuronValuesP13OpticalNeuroniiPKc:
        /* <DEDUP_REMOVED lines=10> */
[----:B------:R-:W0:Y:S01]  /*00a0*/  LDCU UR4, c[0x0][0x38c] ;  /* 0x00007180ff0477ac */ /* 0x000e220008000800 */
[----:B------:R-:W-:Y:S02]  /*00b0*/  HFMA2 R24, -RZ, RZ, -25.71875, 3664 ;  /* 0xce6e6b28ff187431 */ /* 0x000fe400000001ff */
[----:B------:R-:W-:Y:S01]  /*00c0*/  IMAD.MOV.U32 R25, RZ, RZ, RZ ;  /* 0x000000ffff197224 */ /* 0x000fe200078e00ff */
[----:B------:R-:W1:Y:S01]  /*00d0*/  LDCU.64 UR40, c[0x0][0x380] ;  /* 0x00007000ff2877ac */ /* 0x000e620008000a00 */
[----:B------:R-:W-:Y:S02]  /*00e0*/  IMAD.MOV.U32 R23, RZ, RZ, 0x4e6e6b28 ;  /* 0x4e6e6b28ff177424 */ /* 0x000fe400078e00ff */
[----:B------:R-:W-:Y:S01]  /*00f0*/  IMAD.MOV.U32 R2, RZ, RZ, RZ ;  /* 0x000000ffff027224 */ /* 0x000fe200078e00ff */
[----:B------:R-:W-:Y:S01]  /*0100*/  UMOV UR36, 0x3c ;  /* 0x0000003c00247882 */ /* 0x000fe20000000000 */
[----:B------:R-:W-:Y:S01]  /*0110*/  UMOV UR37, 0x0 ;  /* 0x0000000000257882 */ /* 0x000fe20000000000 */
[----:B------:R-:W2:Y:S01]  /*0120*/  LDCU.64 UR38, c[0x0][0x358] ;  /* 0x00006b00ff2677ac */ /* 0x000ea20008000a00 */
[----:B0-----:R-:W-:-:S02]  /*0130*/  UISETP.GE.AND UP0, UPT, UR4, 0x1, UPT ;  /* 0x000000010400788c */ /* 0x001fc4000bf06270 */
[----:B-1----:R-:W-:-:S03]  /*0140*/  UIMAD.WIDE.U32 UR36, UR40, 0x1, UR36 ;  /* 0x00000001282478a5 */ /* 0x002fc6000f8e0024 */
[----:B------:R-:W-:-:S04]  /*0150*/  UMOV UR40, URZ ;  /* 0x000000ff00287c82 */ /* 0x000fc80008000000 */
[----:B------:R-:W-:Y:S05]  /*0160*/  BRA.U !UP0, `(.L_x_166) ;  /* 0x0000000508207547 */ /* 0x000fea000b800000 */
[----:B------:R-:W0:Y:S01]  /*0170*/  LDCU UR5, c[0x0][0x388] ;  /* 0x00007100ff0577ac */ /* 0x000e220008000800 */
[----:B------:R-:W-:Y:S01]  /*0180*/  BSSY.RECONVERGENT B6, `(.L_x_166) ;  /* 0x0000046000067945 */ /* 0x000fe20003800200 */
[----:B------:R-:W-:Y:S01]  /*0190*/  IMAD.MOV.U32 R23, RZ, RZ, 0x4e6e6b28 ;  /* 0x4e6e6b28ff177424 */ /* 0x000fe200078e00ff */
[----:B------:R-:W-:Y:S01]  /*01a0*/  MOV R24, 0xce6e6b28 ;  /* 0xce6e6b2800187802 */ /* 0x000fe20000000f00 */
[----:B------:R-:W-:Y:S01]  /*01b0*/  UISETP.LT.U32.AND UP0, UPT, UR4, 0x3, UPT ;  /* 0x000000030400788c */ /* 0x000fe2000bf01070 */
[----:B------:R-:W-:Y:S01]  /*01c0*/  IMAD.MOV.U32 R25, RZ, RZ, RZ ;  /* 0x000000ffff197224 */ /* 0x000fe200078e00ff */
[----:B------:R-:W-:Y:S01]  /*01d0*/  UIADD3 UR41, UPT, UPT, UR37, UR41, URZ ;  /* 0x0000002925297290 */ /* 0x000fe2000fffe0ff */
[----:B------:R-:W-:Y:S01]  /*01e0*/  IMAD.MOV.U32 R22, RZ, RZ, RZ ;  /* 0x000000ffff167224 */ /* 0x000fe200078e00ff */
[----:B------:R-:W-:Y:S01]  /*01f0*/  USEL UR40, UR4, 0x3, UP0 ;  /* 0x0000000304287887 */ /* 0x000fe20008000000 */
[----:B------:R-:W-:-:S03]  /*0200*/  IMAD.MOV.U32 R2, RZ, RZ, RZ ;  /* 0x000000ffff027224 */ /* 0x000fc600078e00ff */
[----:B------:R-:W-:Y:S01]  /*0210*/  UIADD3 UR4, UPT, UPT, -UR40, URZ, URZ ;  /* 0x000000ff28047290 */ /* 0x000fe2000fffe1ff */
[----:B0-----:R-:W-:-:S05]  /*0220*/  MOV R18, UR5 ;  /* 0x0000000500127c02 */ /* 0x001fca0008000f00 */
[----:B------:R-:W-:-:S07]  /*0230*/  IMAD.U32 R19, RZ, RZ, UR4 ;  /* 0x00000004ff137e24 */ /* 0x000fce000f8e00ff */
.L_x_171:
[----:B------:R-:W-:Y:S01]  /*0240*/  IMAD.U32 R6, RZ, RZ, UR36 ;  /* 0x00000024ff067e24 */ /* 0x000fe2000f8e00ff */
[----:B------:R-:W-:Y:S01]  /*0250*/  MOV R7, UR37 ;  /* 0x0000002500077c02 */ /* 0x000fe20008000f00 */
[----:B------:R-:W-:Y:S02]  /*0260*/  IMAD.U32 R5, RZ, RZ, UR41 ;  /* 0x00000029ff057e24 */ /* 0x000fe4000f8e00ff */
[----:B------:R-:W-:-:S04]  /*0270*/  IMAD.MOV.U32 R4, RZ, RZ, R6 ;  /* 0x000000ffff047224 */ /* 0x000fc800078e0006 */
[----:B------:R-:W-:-:S05]  /*0280*/  IMAD.WIDE R4, R18, 0x50, R4 ;  /* 0x0000005012047825 */ /* 0x000fca00078e0204 */
[----:B--2---:R-:W2:Y:S04]  /*0290*/  LDG.E R6, desc[UR38][R4.64+-0x14] ;  /* 0xffffec2604067981 */ /* 0x004ea8000c1e1900 */
[----:B------:R-:W3:Y:S04]  /*02a0*/  LDG.E R3, desc[UR38][R4.64+-0x18] ;  /* 0xffffe82604037981 */ /* 0x000ee8000c1e1900 */
[----:B------:R-:W4:Y:S04]  /*02b0*/  LDG.E R0, desc[UR38][R4.64+-0xc] ;  /* 0xfffff42604007981 */ /* 0x000f28000c1e1900 */
[----:B------:R-:W5:Y:S04]  /*02c0*/  LDG.E R10, desc[UR38][R4.64+-0x4] ;  /* 0xfffffc26040a7981 */ /* 0x000f68000c1e1900 */
[----:B------:R-:W5:Y:S01]  /*02d0*/  LDG.E R12, desc[UR38][R4.64] ;  /* 0x00000026040c7981 */ /* 0x000f62000c1e1900 */
[----:B------:R-:W-:Y:S01]  /*02e0*/  VIADD R19, R19, 0x1 ;  /* 0x0000000113137836 */ /* 0x000fe20000000000 */
[----:B------:R-:W-:Y:S04]  /*02f0*/  BSSY.RECONVERGENT B0, `(.L_x_167) ;  /* 0x000001b000007945 */ /* 0x000fe80003800200 */
[----:B------:R-:W-:-:S04]  /*0300*/  ISETP.NE.AND P2, PT, R19, RZ, PT ;  /* 0x000000ff1300720c */ /* 0x000fc80003f45270 */
[----:B------:R-:W-:Y:S01]  /*0310*/  P2R R26, PR, RZ, 0x4 ;  /* 0x00000004ff1a7803 */ /* 0x000fe20000000000 */
[----:B--2---:R-:W-:-:S04]  /*0320*/  FMUL R6, R6, R6 ;  /* 0x0000000606067220 */ /* 0x004fc80000400000 */
[----:B---3--:R-:W-:-:S04]  /*0330*/  FFMA R7, R3, R3, R6 ;  /* 0x0000000303077223 */ /* 0x008fc80000000006 */
[----:B------:R-:W-:Y:S01]  /*0340*/  VIADD R6, R7, 0xf3000000 ;  /* 0xf300000007067836 */ /* 0x000fe20000000000 */
[----:B----4-:R-:W-:Y:S01]  /*0350*/  FSETP.GEU.AND P0, PT, |R0|, 9.9999999747524270788e-07, PT ;  /* 0x358637bd0000780b */ /* 0x010fe20003f0e200 */
[----:B------:R0:W1:Y:S03]  /*0360*/  F2F.F64.F32 R8, R0 ;  /* 0x0000000000087310 */ /* 0x0000660000201800 */
[----:B------:R-:W-:-:S05]  /*0370*/  ISETP.GT.U32.AND P1, PT, R6, 0x727fffff, PT ;  /* 0x727fffff0600780c */ /* 0x000fca0003f24070 */
[----:B-----5:R-:W2:Y:S01]  /*0380*/  F2F.F64.F32 R10, R10 ;  /* 0x0000000a000a7310 */ /* 0x020ea20000201800 */
[----:B------:R-:W-:-:S07]  /*0390*/  IADD3 R3, PT, PT, R2, 0x1, RZ ;  /* 0x0000000102037810 */ /* 0x000fce0007ffe0ff */
[----:B------:R0:W3:Y:S08]  /*03a0*/  MUFU.RSQ R20, R7 ;  /* 0x0000000700147308 */ /* 0x0000f00000001400 */
[----:B------:R-:W4:Y:S01]  /*03b0*/  F2F.F64.F32 R12, R12 ;  /* 0x0000000c000c7310 */ /* 0x000f220000201800 */
[----:B------:R-:W-:Y:S01]  /*03c0*/  @P0 IMAD.MOV R3, RZ, RZ, R2 ;  /* 0x000000ffff030224 */ /* 0x000fe200078e0202 */
[C---:B------:R-:W-:Y:S01]  /*03d0*/  FMNMX R23, R0.reuse, R23, PT ;  /* 0x0000001700177209 */ /* 0x040fe20003800000 */
[C---:B------:R-:W-:Y:S01]  /*03e0*/  FADD R25, R0.reuse, R25 ;  /* 0x0000001900197221 */ /* 0x040fe20000000000 */
[----:B------:R-:W-:Y:S01]  /*03f0*/  FMNMX R24, R0, R24, !PT ;  /* 0x0000001800187209 */ /* 0x000fe20007800000 */
[----:B------:R-:W-:Y:S01]  /*0400*/  IMAD.MOV.U32 R2, RZ, RZ, R3 ;  /* 0x000000ffff027224 */ /* 0x000fe200078e0003 */
[----:B012---:R-:W-:Y:S06]  /*0410*/  @!P1 BRA `(.L_x_168) ;  /* 0x0000000000109947 */ /* 0x007fec0003800000 */
[----:B------:R-:W-:-:S07]  /*0420*/  MOV R14, 0x440 ;  /* 0x00000440000e7802 */ /* 0x000fce0000000f00 */
[----:B---34-:R-:W-:Y:S05]  /*0430*/  CALL.REL.NOINC `($__internal_5_$__cuda_sm20_sqrt_rn_f32_slowpath) ;  /* 0x0000000800707944 */ /* 0x018fea0003c00000 */
[----:B------:R-:W-:Y:S01]  /*0440*/  IMAD.MOV.U32 R14, RZ, RZ, R3 ;  /* 0x000000ffff0e7224 */ /* 0x000fe200078e0003 */
[----:B------:R-:W-:Y:S06]  /*0450*/  BRA `(.L_x_169) ;  /* 0x0000000000107947 */ /* 0x000fec0003800000 */
.L_x_168:
[----:B---3--:R-:W-:Y:S01]  /*0460*/  FMUL.FTZ R14, R7, R20 ;  /* 0x00000014070e7220 */ /* 0x008fe20000410000 */
[----:B------:R-:W-:-:S03]  /*0470*/  FMUL.FTZ R0, R20, 0.5 ;  /* 0x3f00000014007820 */ /* 0x000fc60000410000 */
[----:B------:R-:W-:-:S04]  /*0480*/  FFMA R3, -R14, R14, R7 ;  /* 0x0000000e0e037223 */ /* 0x000fc80000000107 */
[----:B------:R-:W-:-:S07]  /*0490*/  FFMA R14, R3, R0, R14 ;  /* 0x00000000030e7223 */ /* 0x000fce000000000e */
.L_x_169:
[----:B------:R-:W-:Y:S05]  /*04a0*/  BSYNC.RECONVERGENT B0 ;  /* 0x0000000000007941 */ /* 0x000fea0003800200 */
.L_x_167:
[----:B------:R-:W0:Y:S01]  /*04b0*/  LDC.64 R20, c[0x0][0x390] ;  /* 0x0000e400ff147b82 */ /* 0x000e220000000a00 */
[----:B------:R-:W4:Y:S01]  /*04c0*/  F2F.F64.F32 R14, R14 ;  /* 0x0000000e000e7310 */ /* 0x000f220000201800 */
[----:B------:R-:W-:Y:S01]  /*04d0*/  MOV R28, 0x68 ;  /* 0x00000068001c7802 */ /* 0x000fe20000000f00 */
[----:B------:R1:W-:Y:S01]  /*04e0*/  STL.128 [R1+0x10], R8 ;  /* 0x0000100801007387 */ /* 0x0003e20000100c00 */
[----:B------:R-:W2:Y:S01]  /*04f0*/  LDCU.64 UR4, c[0x4][0x40] ;  /* 0x01000800ff0477ac */ /* 0x000ea20008000a00 */
[----:B------:R-:W-:Y:S02]  /*0500*/  IMAD.MOV.U32 R6, RZ, RZ, R17 ;  /* 0x000000ffff067224 */ /* 0x000fe400078e0011 */
[----:B------:R1:W-:Y:S01]  /*0510*/  STL [R1+0x8], R22 ;  /* 0x0000081601007387 */ /* 0x0003e20000100800 */
[----:B------:R-:W3:Y:S01]  /*0520*/  LDC.64 R28, c[0x4][R28] ;  /* 0x010000001c1c7b82 */ /* 0x000ee20000000a00 */
[----:B------:R-:W-:Y:S02]  /*0530*/  IMAD.MOV.U32 R7, RZ, RZ, R16 ;  /* 0x000000ffff077224 */ /* 0x000fe400078e0010 */
[----:B----4-:R1:W-:Y:S01]  /*0540*/  STL.128 [R1+0x20], R12 ;  /* 0x0000200c01007387 */ /* 0x0103e20000100c00 */
[----:B--2---:R-:W-:Y:S01]  /*0550*/  MOV R4, UR4 ;  /* 0x0000000400047c02 */ /* 0x004fe20008000f00 */
[----:B------:R-:W-:-:S02]  /*0560*/  IMAD.U32 R5, RZ, RZ, UR5 ;  /* 0x00000005ff057e24 */ /* 0x000fc4000f8e00ff */
[----:B0-----:R1:W-:Y:S05]  /*0570*/  STL.64 [R1], R20 ;  /* 0x0000001401007387 */ /* 0x0013ea0000100a00 */
[----:B-1----:R-:W-:-:S07]  /*0580*/  LEPC R20, `(.L_x_170) ;  /* 0x000000001014794e */ /* 0x002fce0000000000 */
[----:B---3--:R-:W-:Y:S05]  /*0590*/  CALL.ABS.NOINC R28 ;  /* 0x000000001c007343 */ /* 0x008fea0003c00000 */
.L_x_170:
[----:B------:R-:W-:Y:S01]  /*05a0*/  ISETP.NE.AND P6, PT, R26, RZ, PT ;  /* 0x000000ff1a00720c */ /* 0x000fe20003fc5270 */
[----:B------:R-:W-:Y:S01]  /*05b0*/  VIADD R18, R18, 0x1 ;  /* 0x0000000112127836 */ /* 0x000fe20000000000 */
[----:B------:R-:W-:-:S11]  /*05c0*/  IADD3 R22, PT, PT, R22, 0x1, RZ ;  /* 0x0000000116167810 */ /* 0x000fd60007ffe0ff */
[----:B------:R-:W-:Y:S05]  /*05d0*/  @P6 BRA `(.L_x_171) ;  /* 0xfffffffc00186947 */ /* 0x000fea000383ffff */
[----:B------:R-:W-:Y:S05]  /*05e0*/  BSYNC.RECONVERGENT B6 ;  /* 0x0000000000067941 */ /* 0x000fea0003800200 */
.L_x_166:
[----:B------:R-:W0:Y:S02]  /*05f0*/  LDC R0, c[0x0][0x38c] ;  /* 0x0000e300ff007b82 */ /* 0x000e240000000800 */
[----:B0-----:R-:W-:-:S13]  /*0600*/  ISETP.LE.AND P0, PT, R0, UR40, PT ;  /* 0x0000002800007c0c */ /* 0x001fda000bf03270 */
[----:B------:R-:W-:Y:S05]  /*0610*/  @P0 BRA `(.L_x_172) ;  /* 0x0000000400780947 */ /* 0x000fea0003800000 */
[----:B------:R-:W0:Y:S01]  /*0620*/  LDCU.64 UR6, c[0x0][0x380] ;  /* 0x00007000ff0677ac */ /* 0x000e220008000a00 */
[----:B------:R-:W-:Y:S01]  /*0630*/  VIMNMX R3, PT, PT, R0, 0xa, PT ;  /* 0x0000000a00037848 */ /* 0x000fe20003fe0100 */
[----:B------:R-:W-:Y:S01]  /*0640*/  BSSY.RECONVERGENT B0, `(.L_x_172) ;  /* 0x000005b000007945 */ /* 0x000fe20003800200 */
[----:B------:R-:W1:Y:S02]  /*0650*/  LDCU UR4, c[0x0][0x388] ;  /* 0x00007100ff0477ac */ /* 0x000e640008000800 */
[----:B------:R-:W-:-:S04]  /*0660*/  IADD3 R3, PT, PT, -R3, UR40, RZ ;  /* 0x0000002803037c10 */ /* 0x000fc8000fffe1ff */
[----:B------:R-:W-:Y:S01]  /*0670*/  ISETP.GE.AND P0, PT, R3, RZ, PT ;  /* 0x000000ff0300720c */ /* 0x000fe20003f06270 */
[----:B0-----:R-:W-:-:S04]  /*0680*/  UIADD3 UR5, UP0, UPT, UR6, 0x30, URZ ;  /* 0x0000003006057890 */ /* 0x001fc8000ff1e0ff */
[----:B------:R-:W-:Y:S02]  /*0690*/  UIADD3.X UR6, UPT, UPT, URZ, UR7, URZ, UP0, !UPT ;  /* 0x00000007ff067290 */ /* 0x000fe400087fe4ff */
[----:B-1----:R-:W-:Y:S01]  /*06a0*/  UIADD3 UR4, UPT, UPT, UR40, UR4, URZ ;  /* 0x0000000428047290 */ /* 0x002fe2000fffe0ff */
[----:B------:R-:W-:-:S03]  /*06b0*/  IMAD.U32 R4, RZ, RZ, UR5 ;  /* 0x00000005ff047e24 */ /* 0x000fc6000f8e00ff */
[----:B------:R-:W-:Y:S02]  /*06c0*/  IMAD.U32 R5, RZ, RZ, UR6 ;  /* 0x00000006ff057e24 */ /* 0x000fe4000f8e00ff */
[----:B------:R-:W-:Y:S01]  /*06d0*/  MOV R7, UR4 ;  /* 0x0000000400077c02 */ /* 0x000fe20008000f00 */
[----:B------:R-:W-:Y:S06]  /*06e0*/  @P0 BRA `(.L_x_173) ;  /* 0x00000004000c0947 */ /* 0x000fec0003800000 */
[----:B------:R-:W-:Y:S01]  /*06f0*/  IMAD.MOV R6, RZ, RZ, -R3 ;  /* 0x000000ffff067224 */ /* 0x000fe200078e0a03 */
[----:B------:R-:W-:-:S04]  /*0700*/  PLOP3.LUT P0, PT, PT, PT, PT, 0x80, 0x8 ;  /* 0x000000000008781c */ /* 0x000fc80003f0f070 */
[----:B------:R-:W-:-:S13]  /*0710*/  ISETP.GT.AND P1, PT, R6, 0x3, PT ;  /* 0x000000030600780c */ /* 0x000fda0003f24270 */
[----:B------:R-:W-:Y:S05]  /*0720*/  @!P1 BRA `(.L_x_174) ;  /* 0x0000000000989947 */ /* 0x000fea0003800000 */
[----:B------:R-:W-:Y:S01]  /*0730*/  BSSY.RECONVERGENT B1, `(.L_x_174) ;  /* 0x0000025000017945 */ /* 0x000fe20003800200 */
[----:B------:R-:W-:-:S13]  /*0740*/  PLOP3.LUT P0, PT, PT, PT, PT, 0x8, 0x80 ;  /* 0x000000000080781c */ /* 0x000fda0003f0e170 */
.L_x_175:
[----:B------:R-:W-:-:S04]  /*0750*/  IMAD.WIDE R8, R7, 0x50, R4 ;  /* 0x0000005007087825 */ /* 0x000fc800078e0204 */
[C---:B------:R-:W-:Y:S01]  /*0760*/  VIADD R11, R7.reuse, 0x1 ;  /* 0x00000001070b7836 */ /* 0x040fe20000000000 */
[----:B--2---:R0:W2:Y:S01]  /*0770*/  LDG.E R6, desc[UR38][R8.64] ;  /* 0x0000002608067981 */ /* 0x0040a2000c1e1900 */
[----:B------:R-:W-:Y:S02]  /*0780*/  VIADD R13, R7, 0x2 ;  /* 0x00000002070d7836 */ /* 0x000fe40000000000 */
[----:B------:R-:W-:-:S04]  /*0790*/  IMAD.WIDE R10, R11, 0x50, R4 ;  /* 0x000000500b0a7825 */ /* 0x000fc800078e0204 */
[----:B------:R-:W-:Y:S02]  /*07a0*/  IMAD.WIDE R12, R13, 0x50, R4 ;  /* 0x000000500d0c7825 */ /* 0x000fe400078e0204 */
[----:B------:R-:W3:Y:S04]  /*07b0*/  LDG.E R11, desc[UR38][R10.64] ;  /* 0x000000260a0b7981 */ /* 0x000ee8000c1e1900 */
[----:B------:R-:W4:Y:S01]  /*07c0*/  LDG.E R12, desc[UR38][R12.64] ;  /* 0x000000260c0c7981 */ /* 0x000f22000c1e1900 */
[----:B------:R-:W-:-:S05]  /*07d0*/  IADD3 R15, PT, PT, R7, 0x3, RZ ;  /* 0x00000003070f7810 */ /* 0x000fca0007ffe0ff */
[----:B------:R-:W-:-:S06]  /*07e0*/  IMAD.WIDE R14, R15, 0x50, R4 ;  /* 0x000000500f0e7825 */ /* 0x000fcc00078e0204 */
[----:B------:R-:W5:Y:S01]  /*07f0*/  LDG.E R15, desc[UR38][R14.64] ;  /* 0x000000260e0f7981 */ /* 0x000f62000c1e1900 */
[----:B0-----:R-:W-:Y:S02]  /*0800*/  VIADD R8, R2, 0x1 ;  /* 0x0000000102087836 */ /* 0x001fe40000000000 */
[----:B------:R-:W-:Y:S02]  /*0810*/  VIADD R3, R3, 0x4 ;  /* 0x0000000403037836 */ /* 0x000fe40000000000 */
[----:B------:R-:W-:Y:S01]  /*0820*/  VIADD R7, R7, 0x4 ;  /* 0x0000000407077836 */ /* 0x000fe20000000000 */
[C---:B--2---:R-:W-:Y:S01]  /*0830*/  FSETP.GEU.AND P1, PT, |R6|.reuse, 9.9999999747524270788e-07, PT ;  /* 0x358637bd0600780b */ /* 0x044fe20003f2e200 */
[----:B------:R-:W-:Y:S01]  /*0840*/  FADD R25, R6, R25 ;  /* 0x0000001906197221 */ /* 0x000fe20000000000 */
[----:B---3--:R-:W-:-:S03]  /*0850*/  FSETP.GEU.AND P2, PT, |R11|, 9.9999999747524270788e-07, PT ;  /* 0x358637bd0b00780b */ /* 0x008fc60003f4e200 */
[--C-:B------:R-:W-:Y:S01]  /*0860*/  FADD R25, R25, R11.reuse ;  /* 0x0000000b19197221 */ /* 0x100fe20000000000 */
[----:B------:R-:W-:-:S07]  /*0870*/  FMNMX3 R23, R23, R6, R11, PT ;  /* 0x0000000617177276 */ /* 0x000fce000380000b */
[----:B------:R-:W-:Y:S01]  /*0880*/  @P1 IMAD.MOV R8, RZ, RZ, R2 ;  /* 0x000000ffff081224 */ /* 0x000fe200078e0202 */
[----:B----4-:R-:W-:Y:S01]  /*0890*/  FSETP.GEU.AND P1, PT, |R12|, 9.9999999747524270788e-07, PT ;  /* 0x358637bd0c00780b */ /* 0x010fe20003f2e200 */
[----:B------:R-:W-:Y:S01]  /*08a0*/  FADD R25, R25, R12 ;  /* 0x0000000c19197221 */ /* 0x000fe20000000000 */
[----:B------:R-:W-:Y:S01]  /*08b0*/  FMNMX3 R24, R24, R6, R11, !PT ;  /* 0x0000000618187276 */ /* 0x000fe2000780000b */
[C---:B------:R-:W-:Y:S01]  /*08c0*/  VIADD R2, R8.reuse, 0x1 ;  /* 0x0000000108027836 */ /* 0x040fe20000000000 */
[----:B------:R-:W-:Y:S02]  /*08d0*/  @P2 IADD3 R2, PT, PT, R8, RZ, RZ ;  /* 0x000000ff08022210 */ /* 0x000fe40007ffe0ff */
[----:B-----5:R-:W-:Y:S01]  /*08e0*/  FSETP.GEU.AND P2, PT, |R15|, 9.9999999747524270788e-07, PT ;  /* 0x358637bd0f00780b */ /* 0x020fe20003f4e200 */
[--C-:B------:R-:W-:Y:S02]  /*08f0*/  FADD R25, R25, R15.reuse ;  /* 0x0000000f19197221 */ /* 0x100fe40000000000 */
[----:B------:R-:W-:Y:S01]  /*0900*/  VIADD R8, R2, 0x1 ;  /* 0x0000000102087836 */ /* 0x000fe20000000000 */
[----:B------:R-:W-:-:S03]  /*0910*/  FMNMX3 R23, R23, R12, R15, PT ;  /* 0x0000000c17177276 */ /* 0x000fc6000380000f */
[----:B------:R-:W-:Y:S01]  /*0920*/  @P1 IMAD.MOV R8, RZ, RZ, R2 ;  /* 0x000000ffff081224 */ /* 0x000fe200078e0202 */
[----:B------:R-:W-:Y:S02]  /*0930*/  ISETP.GE.AND P1, PT, R3, -0x3, PT ;  /* 0xfffffffd0300780c */ /* 0x000fe40003f26270 */
[----:B------:R-:W-:Y:S02]  /*0940*/  FMNMX3 R24, R24, R12, R15, !PT ;  /* 0x0000000c18187276 */ /* 0x000fe4000780000f */
[----:B------:R-:W-:Y:S01]  /*0950*/  IADD3 R2, PT, PT, R8, 0x1, RZ ;  /* 0x0000000108027810 */ /* 0x000fe20007ffe0ff */
[----:B------:R-:W-:-:S08]  /*0960*/  @P2 IMAD.MOV R2, RZ, RZ, R8 ;  /* 0x000000ffff022224 */ /* 0x000fd000078e0208 */
[----:B------:R-:W-:Y:S05]  /*0970*/  @!P1 BRA `(.L_x_175) ;  /* 0xfffffffc00749947 */ /* 0x000fea000383ffff */
[----:B------:R-:W-:Y:S05]  /*0980*/  BSYNC.RECONVERGENT B1 ;  /* 0x0000000000017941 */ /* 0x000fea0003800200 */
.L_x_174:
[----:B------:R-:W-:Y:S01]  /*0990*/  IMAD.MOV R6, RZ, RZ, -R3 ;  /* 0x000000ffff067224 */ /* 0x000fe200078e0a03 */
[----:B------:R-:W-:Y:S04]  /*09a0*/  BSSY.RECONVERGENT B1, `(.L_x_176) ;  /* 0x0000015000017945 */ /* 0x000fe80003800200 */
[----:B------:R-:W-:-:S13]  /*09b0*/  ISETP.GT.AND P1, PT, R6, 0x1, PT ;  /* 0x000000010600780c */ /* 0x000fda0003f24270 */
[----:B------:R-:W-:Y:S05]  /*09c0*/  @!P1 BRA `(.L_x_177) ;  /* 0x0000000000489947 */ /* 0x000fea0003800000 */
[C---:B------:R-:W-:Y:S01]  /*09d0*/  IMAD.WIDE R8, R7.reuse, 0x50, R4 ;  /* 0x0000005007087825 */ /* 0x040fe200078e0204 */
[----:B------:R-:W-:-:S05]  /*09e0*/  IADD3 R11, PT, PT, R7, 0x1, RZ ;  /* 0x00000001070b7810 */ /* 0x000fca0007ffe0ff */
[----:B------:R-:W-:Y:S01]  /*09f0*/  IMAD.WIDE R10, R11, 0x50, R4 ;  /* 0x000000500b0a7825 */ /* 0x000fe200078e0204 */
[----:B--2---:R-:W2:Y:S05]  /*0a00*/  LDG.E R8, desc[UR38][R8.64] ;  /* 0x0000002608087981 */ /* 0x004eaa000c1e1900 */
[----:B------:R-:W3:Y:S01]  /*0a10*/  LDG.E R11, desc[UR38][R10.64] ;  /* 0x000000260a0b7981 */ /* 0x000ee2000c1e1900 */
[----:B------:R-:W-:Y:S02]  /*0a20*/  VIADD R6, R2, 0x1 ;  /* 0x0000000102067836 */ /* 0x000fe40000000000 */
[----:B------:R-:W-:Y:S02]  /*0a30*/  VIADD R3, R3, 0x2 ;  /* 0x0000000203037836 */ /* 0x000fe40000000000 */
[----:B------:R-:W-:Y:S01]  /*0a40*/  VIADD R7, R7, 0x2 ;  /* 0x0000000207077836 */ /* 0x000fe20000000000 */
[----:B--2---:R-:W-:Y:S01]  /*0a50*/  FSETP.GEU.AND P0, PT, |R8|, 9.9999999747524270788e-07, PT ;  /* 0x358637bd0800780b */ /* 0x004fe20003f0e200 */
[----:B------:R-:W-:Y:S01]  /*0a60*/  FADD R25, R25, R8 ;  /* 0x0000000819197221 */ /* 0x000fe20000000000 */
[----:B---3--:R-:W-:-:S03]  /*0a70*/  FSETP.GEU.AND P1, PT, |R11|, 9.9999999747524270788e-07, PT ;  /* 0x358637bd0b00780b */ /* 0x008fc60003f2e200 */
[--C-:B------:R-:W-:Y:S01]  /*0a80*/  FADD R25, R25, R11.reuse ;  /* 0x0000000b19197221 */ /* 0x100fe20000000000 */
[-CC-:B------:R-:W-:Y:S02]  /*0a90*/  FMNMX3 R23, R23, R8.reuse, R11.reuse, PT ;  /* 0x0000000817177276 */ /* 0x180fe4000380000b */
[----:B------:R-:W-:-:S05]  /*0aa0*/  FMNMX3 R24, R24, R8, R11, !PT ;  /* 0x0000000818187276 */ /* 0x000fca000780000b */
[----:B------:R-:W-:Y:S01]  /*0ab0*/  @P0 IMAD.MOV R6, RZ, RZ, R2 ;  /* 0x000000ffff060224 */ /* 0x000fe200078e0202 */
[----:B------:R-:W-:-:S03]  /*0ac0*/  PLOP3.LUT P0, PT, PT, PT, PT, 0x8, 0x80 ;  /* 0x000000000080781c */ /* 0x000fc60003f0e170 */
[C---:B------:R-:W-:Y:S01]  /*0ad0*/  VIADD R2, R6.reuse, 0x1 ;  /* 0x0000000106027836 */ /* 0x040fe20000000000 */
[----:B------:R-:W-:-:S09]  /*0ae0*/  @P1 IADD3 R2, PT, PT, R6, RZ, RZ ;  /* 0x000000ff06021210 */ /* 0x000fd20007ffe0ff */
.L_x_177:
[----:B--2---:R-:W-:Y:S05]  /*0af0*/  BSYNC.RECONVERGENT B1 ;  /* 0x0000000000017941 */ /* 0x004fea0003800200 */
.L_x_176:
[----:B------:R-:W-:-:S13]  /*0b00*/  ISETP.NE.OR P0, PT, R3, RZ, P0 ;  /* 0x000000ff0300720c */ /* 0x000fda0000705670 */
[----:B------:R-:W-:Y:S05]  /*0b10*/  @!P0 BRA `(.L_x_178) ;  /* 0x0000000000348947 */ /* 0x000fea0003800000 */
.L_x_173:
[----:B------:R-:W-:-:S06]  /*0b20*/  IMAD.WIDE R8, R7, 0x50, R4 ;  /* 0x0000005007087825 */ /* 0x000fcc00078e0204 */
[----:B--2---:R-:W2:Y:S01]  /*0b30*/  LDG.E R8, desc[UR38][R8.64] ;  /* 0x0000002608087981 */ /* 0x004ea2000c1e1900 */
[----:B------:R-:W-:Y:S01]  /*0b40*/  VIADD R3, R3, 0x1 ;  /* 0x0000000103037836 */ /* 0x000fe20000000000 */
[----:B------:R-:W-:Y:S01]  /*0b50*/  IADD3 R6, PT, PT, R2, 0x1, RZ ;  /* 0x0000000102067810 */ /* 0x000fe20007ffe0ff */
[----:B------:R-:W-:-:S03]  /*0b60*/  VIADD R7, R7, 0x1 ;  /* 0x0000000107077836 */ /* 0x000fc60000000000 */
[----:B------:R-:W-:Y:S02]  /*0b70*/  ISETP.NE.AND P0, PT, R3, RZ, PT ;  /* 0x000000ff0300720c */ /* 0x000fe40003f05270 */
[C---:B--2---:R-:W-:Y:S01]  /*0b80*/  FSETP.GEU.AND P1, PT, |R8|.reuse, 9.9999999747524270788e-07, PT ;  /* 0x358637bd0800780b */ /* 0x044fe20003f2e200 */
[C---:B------:R-:W-:Y:S01]  /*0b90*/  FADD R25, R8.reuse, R25 ;  /* 0x0000001908197221 */ /* 0x040fe20000000000 */
[C---:B------:R-:W-:Y:S02]  /*0ba0*/  FMNMX R23, R8.reuse, R23, PT ;  /* 0x0000001708177209 */ /* 0x040fe40003800000 */
[----:B------:R-:W-:-:S09]  /*0bb0*/  FMNMX R24, R8, R24, !PT ;  /* 0x0000001808187209 */ /* 0x000fd20007800000 */
[----:B------:R-:W-:-:S04]  /*0bc0*/  @P1 IMAD.MOV R6, RZ, RZ, R2 ;  /* 0x000000ffff061224 */ /* 0x000fc800078e0202 */
[----:B------:R-:W-:Y:S01]  /*0bd0*/  IMAD.MOV.U32 R2, RZ, RZ, R6 ;  /* 0x000000ffff027224 */ /* 0x000fe200078e0006 */
[----:B------:R-:W-:Y:S06]  /*0be0*/  @P0 BRA `(.L_x_173) ;  /* 0xfffffffc00cc0947 */ /* 0x000fec000383ffff */
.L_x_178:
[----:B------:R-:W-:Y:S05]  /*0bf0*/  BSYNC.RECONVERGENT B0 ;  /* 0x0000000000007941 */ /* 0x000fea0003800200 */
.L_x_172:
[----:B------:R-:W-:Y:S01]  /*0c00*/  I2FP.F32.S32 R6, R0 ;  /* 0x0000000000067245 */ /* 0x000fe20000201400 */
[----:B------:R0:W1:Y:S01]  /*0c10*/  F2F.F64.F32 R10, R23 ;  /* 0x00000017000a7310 */ /* 0x0000620000201800 */
[----:B------:R-:W-:Y:S07]  /*0c20*/  BSSY.RECONVERGENT B0, `(.L_x_179) ;  /* 0x000000d000007945 */ /* 0x000fee0003800200 */
[----:B------:R-:W3:Y:S08]  /*0c30*/  MUFU.RCP R3, R6 ;  /* 0x0000000600037308 */ /* 0x000ef00000001000 */
[----:B------:R-:W4:Y:S08]  /*0c40*/  FCHK P0, R25, R6 ;  /* 0x0000000619007302 */ /* 0x000f300000000000 */
[----:B------:R0:W0:Y:S01]  /*0c50*/  F2F.F64.F32 R12, R24 ;  /* 0x00000018000c7310 */ /* 0x0000220000201800 */
[----:B---3--:R-:W-:-:S04]  /*0c60*/  FFMA R0, -R6, R3, 1 ;  /* 0x3f80000006007423 */ /* 0x008fc80000000103 */
[----:B------:R-:W-:-:S04]  /*0c70*/  FFMA R0, R3, R0, R3 ;  /* 0x0000000003007223 */ /* 0x000fc80000000003 */
[----:B------:R-:W-:-:S04]  /*0c80*/  FFMA R3, R0, R25, RZ ;  /* 0x0000001900037223 */ /* 0x000fc800000000ff */
[----:B------:R-:W-:-:S04]  /*0c90*/  FFMA R14, -R6, R3, R25 ;  /* 0x00000003060e7223 */ /* 0x000fc80000000119 */
[----:B------:R-:W-:Y:S01]  /*0ca0*/  FFMA R14, R0, R14, R3 ;  /* 0x0000000e000e7223 */ /* 0x000fe20000000003 */
[----:B01--4-:R-:W-:Y:S06]  /*0cb0*/  @!P0 BRA `(.L_x_180) ;  /* 0x00000000000c8947 */ /* 0x013fec0003800000 */
[----:B------:R-:W-:-:S07]  /*0cc0*/  MOV R4, 0xce0 ;  /* 0x00000ce000047802 */ /* 0x000fce0000000f00 */
[----:B--2---:R-:W-:Y:S05]  /*0cd0*/  CALL.REL.NOINC `($__internal_6_$__cuda_sm3x_div_rn_noftz_f32_slowpath) ;  /* 0x0000000000a47944 */ /* 0x004fea0003c00000 */
[----:B------:R-:W-:-:S07]  /*0ce0*/  MOV R14, R0 ;  /* 0x00000000000e7202 */ /* 0x000fce0000000f00 */
.L_x_180:
[----:B--2---:R-:W-:Y:S05]  /*0cf0*/  BSYNC.RECONVERGENT B0 ;  /* 0x0000000000007941 */ /* 0x004fea0003800200 */
.L_x_179:
[----:B------:R-:W0:Y:S01]  /*0d00*/  LDC.64 R8, c[0x0][0x390] ;  /* 0x0000e400ff087b82 */ /* 0x000e220000000a00 */
[----:B------:R-:W1:Y:S01]  /*0d10*/  F2F.F64.F32 R14, R14 ;  /* 0x0000000e000e7310 */ /* 0x000e620000201800 */
[----:B------:R-:W-:Y:S01]  /*0d20*/  MOV R0, 0x68 ;  /* 0x0000006800007802 */ /* 0x000fe20000000f00 */
[----:B------:R-:W2:Y:S01]  /*0d30*/  LDCU.64 UR4, c[0x4][0x48] ;  /* 0x01000900ff0477ac */ /* 0x000ea20008000a00 */
[----:B------:R-:W-:Y:S01]  /*0d40*/  IMAD.MOV.U32 R6, RZ, RZ, R17 ;  /* 0x000000ffff067224 */ /* 0x000fe200078e0011 */
[----:B------:R-:W-:-:S03]  /*0d50*/  MOV R7, R16 ;  /* 0x0000001000077202 */ /* 0x000fc60000000f00 */
[----:B------:R-:W3:Y:S01]  /*0d60*/  LDC R3, c[0x0][0x38c] ;  /* 0x0000e300ff037b82 */ /* 0x000ee20000000800 */
[----:B-1----:R1:W-:Y:S07]  /*0d70*/  STL.128 [R1+0x10], R12 ;  /* 0x0000100c01007387 */ /* 0x0023ee0000100c00 */
[----:B------:R1:W4:Y:S01]  /*0d80*/  LDC.64 R18, c[0x4][R0] ;  /* 0x0100000000127b82 */ /* 0x0003220000000a00 */
[----:B--2---:R-:W-:Y:S02]  /*0d90*/  IMAD.U32 R4, RZ, RZ, UR4 ;  /* 0x00000004ff047e24 */ /* 0x004fe4000f8e00ff */
[----:B------:R-:W-:Y:S01]  /*0da0*/  IMAD.U32 R5, RZ, RZ, UR5 ;  /* 0x00000005ff057e24 */ /* 0x000fe2000f8e00ff */
[----:B0-----:R1:W-:Y:S04]  /*0db0*/  STL.128 [R1], R8 ;  /* 0x0000000801007387 */ /* 0x0013e80000100c00 */
[----:B---3--:R1:W-:Y:S02]  /*0dc0*/  STL.64 [R1+0x20], R2 ;  /* 0x0000200201007387 */ /* 0x0083e40000100a00 */
[----:B------:R-:W-:-:S07]  /*0dd0*/  LEPC R20, `(.L_x_181) ;  /* 0x000000001014794e */ /* 0x000fce0000000000 */
[----:B-1--4-:R-:W-:Y:S05]  /*0de0*/  CALL.ABS.NOINC R18 ;  /* 0x0000000012007343 */ /* 0x012fea0003c00000 */
.L_x_181:
[----:B------:R-:W-:Y:S05]  /*0df0*/  EXIT ;  /* 0x000000000000794d */ /* 0x000fea0003800000 */
        .weak           $__internal_5_$__cuda_sm20_sqrt_rn_f32_slowpath
        .type           $__internal_5_$__cuda_sm20_sqrt_rn_f32_slowpath,@function
        .size           $__internal_5_$__cuda_sm20_sqrt_rn_f32_slowpath,($__internal_6_$__cuda_sm3x_div_rn_noftz_f32_slowpath - $__internal_5_$__cuda_sm20_sqrt_rn_f32_slowpath)
$__internal_5_$__cuda_sm20_sqrt_rn_f32_slowpath:
[----:B------:R-:W-:-:S13]  /*0e00*/  LOP3.LUT P0, RZ, R7, 0x7fffffff, RZ, 0xc0, !PT ;  /* 0x7fffffff07ff7812 */ /* 0x000fda000780c0ff */
[----:B------:R-:W-:Y:S01]  /*0e10*/  @!P0 IMAD.MOV.U32 R3, RZ, RZ, R7 ;  /* 0x000000ffff038224 */ /* 0x000fe200078e0007 */
[----:B------:R-:W-:Y:S06]  /*0e20*/  @!P0 BRA `(.L_x_182) ;  /* 0x0000000000448947 */ /* 0x000fec0003800000 */
[----:B------:R-:W-:Y:S01]  /*0e30*/  FSETP.GEU.FTZ.AND P0, PT, R7, RZ, PT ;  /* 0x000000ff0700720b */ /* 0x000fe20003f1e000 */
[----:B------:R-:W-:-:S12]  /*0e40*/  IMAD.MOV.U32 R0, RZ, RZ, R7 ;  /* 0x000000ffff007224 */ /* 0x000fd800078e0007 */
[----:B------:R-:W-:Y:S01]  /*0e50*/  @!P0 IMAD.MOV.U32 R3, RZ, RZ, 0x7fffffff ;  /* 0x7fffffffff038424 */ /* 0x000fe200078e00ff */
        /* <DEDUP_REMOVED lines=14> */
.L_x_182:
[----:B------:R-:W-:Y:S02]  /*0f40*/  IMAD.MOV.U32 R4, RZ, RZ, R14 ;  /* 0x000000ffff047224 */ /* 0x000fe400078e000e */
[----:B------:R-:W-:-:S04]  /*0f50*/  IMAD.MOV.U32 R5, RZ, RZ, 0x0 ;  /* 0x00000000ff057424 */ /* 0x000fc800078e00ff */
[----:B------:R-:W-:Y:S05]  /*0f60*/  RET.REL.NODEC R4 `(_Z17debugNeuronValuesP13OpticalNeuroniiPKc) ;  /* 0xfffffff004247950 */ /* 0x000fea0003c3ffff */
        .weak           $__internal_6_$__cuda_sm3x_div_rn_noftz_f32_slowpath
        .type           $__internal_6_$__cuda_sm3x_div_rn_noftz_f32_slowpath,@function
        .size           $__internal_6_$__cuda_sm3x_div_rn_noftz_f32_slowpath,(.L_x_500 - $__internal_6_$__cuda_sm3x_div_rn_noftz_f32_slowpath)
$__internal_6_$__cuda_sm3x_div_rn_noftz_f32_slowpath:
[----:B------:R-:W-:Y:S01]  /*0f70*/  SHF.R.U32.HI R5, RZ, 0x17, R6 ;  /* 0x00000017ff057819 */ /* 0x000fe20000011606 */
[----:B------:R-:W-:Y:S01]  /*0f80*/  BSSY.RECONVERGENT B1, `(.L_x_183) ;  /* 0x0000063000017945 */ /* 0x000fe20003800200 */
[----:B------:R-:W-:Y:S02]  /*0f90*/  SHF.R.U32.HI R0, RZ, 0x17, R25 ;  /* 0x00000017ff007819 */ /* 0x000fe40000011619 */
[----:B------:R-:W-:Y:S02]  /*0fa0*/  LOP3.LUT R5, R5, 0xff, RZ, 0xc0, !PT ;  /* 0x000000ff05057812 */ /* 0x000fe400078ec0ff */
[----:B------:R-:W-:-:S03]  /*0fb0*/  LOP3.LUT R14, R0, 0xff, RZ, 0xc0, !PT ;  /* 0x000000ff000e7812 */ /* 0x000fc600078ec0ff */
[----:B------:R-:W-:Y:S01]  /*0fc0*/  VIADD R7, R5, 0xffffffff ;  /* 0xffffffff05077836 */ /* 0x000fe20000000000 */
[----:B------:R-:W-:-:S04]  /*0fd0*/  IADD3 R8, PT, PT, R14, -0x1, RZ ;  /* 0xffffffff0e087810 */ /* 0x000fc80007ffe0ff */
        /* <DEDUP_REMOVED lines=28> */
.L_x_184:
[----:B------:R-:W-:Y:S01]  /*11a0*/  LEA R7, R5, 0xc0800000, 0x17 ;  /* 0xc080000005077811 */ /* 0x000fe200078eb8ff */
[----:B------:R-:W-:Y:S04]  /*11b0*/  BSSY.RECONVERGENT B2, `(.L_x_189) ;  /* 0x0000036000027945 */ /* 0x000fe80003800200 */
[----:B------:R-:W-:Y:S02]  /*11c0*/  IMAD.IADD R7, R6, 0x1, -R7 ;  /* 0x0000000106077824 */ /* 0x000fe400078e0a07 */
[----:B------:R-:W-:Y:S02]  /*11d0*/  VIADD R6, R14, 0xffffff81 ;  /* 0xffffff810e067836 */ /* 0x000fe40000000000 */
        /* <DEDUP_REMOVED lines=26> */
[-CC-:B------:R-:W-:Y:S01]  /*1380*/  FFMA.RM R6, R19, R9.reuse, R8.reuse ;  /* 0x0000000913067223 */ /* 0x180fe20000004008 */
[C---:B------:R-:W-:Y:S02]  /*1390*/  ISETP.NE.AND P2, PT, R7.reuse, RZ, PT ;  /* 0x000000ff0700720c */ /* 0x040fe40003f45270 */
[----:B------:R-:W-:Y:S02]  /*13a0*/  ISETP.NE.AND P1, PT, R7, RZ, PT ;  /* 0x000000ff0700720c */ /* 0x000fe40003f25270 */
[----:B------:R-:W-:Y:S01]  /*13b0*/  LOP3.LUT R5, R3, 0x7fffff, RZ, 0xc0, !PT ;  /* 0x007fffff03057812 */ /* 0x000fe200078ec0ff */
[----:B------:R-:W-:Y:S01]  /*13c0*/  FFMA.RP R3, R19, R9, R8 ;  /* 0x0000000913037223 */ /* 0x000fe20000008008 */
[----:B------:R-:W-:Y:S01]  /*13d0*/  IADD3 R8, PT, PT, R7, 0x20, RZ ;  /* 0x0000002007087810 */ /* 0x000fe20007ffe0ff */
[----:B------:R-:W-:Y:S01]  /*13e0*/  IMAD.MOV R7, RZ, RZ, -R7 ;  /* 0x000000ffff077224 */ /* 0x000fe200078e0a07 */
[----:B------:R-:W-:-:S02]  /*13f0*/  LOP3.LUT R5, R5, 0x800000, RZ, 0xfc, !PT ;  /* 0x0080000005057812 */ /* 0x000fc400078efcff */
[----:B------:R-:W-:Y:S02]  /*1400*/  FSETP.NEU.FTZ.AND P0, PT, R3, R6, PT ;  /* 0x000000060300720b */ /* 0x000fe40003f1d000 */
[----:B------:R-:W-:Y:S02]  /*1410*/  SHF.L.U32 R8, R5, R8, RZ ;  /* 0x0000000805087219 */ /* 0x000fe400000006ff */
[----:B------:R-:W-:Y:S02]  /*1420*/  SEL R6, R7, RZ, P2 ;  /* 0x000000ff07067207 */ /* 0x000fe40001000000 */
[----:B------:R-:W-:Y:S02]  /*1430*/  ISETP.NE.AND P1, PT, R8, RZ, P1 ;  /* 0x000000ff0800720c */ /* 0x000fe40000f25270 */
[----:B------:R-:W-:Y:S02]  /*1440*/  SHF.R.U32.HI R6, RZ, R6, R5 ;  /* 0x00000006ff067219 */ /* 0x000fe40000011605 */
[----:B------:R-:W-:-:S02]  /*1450*/  PLOP3.LUT P0, PT, P0, P1, PT, 0xf8, 0x8f ;  /* 0x00000000008f781c */ /* 0x000fc40000703f70 */
[----:B------:R-:W-:Y:S02]  /*1460*/  SHF.R.U32.HI R8, RZ, 0x1, R6 ;  /* 0x00000001ff087819 */ /* 0x000fe40000011606 */
[----:B------:R-:W-:-:S04]  /*1470*/  SEL R3, RZ, 0x1, !P0 ;  /* 0x00000001ff037807 */ /* 0x000fc80004000000 */
[----:B------:R-:W-:-:S04]  /*1480*/  LOP3.LUT R3, R3, 0x1, R8, 0xf8, !PT ;  /* 0x0000000103037812 */ /* 0x000fc800078ef808 */
[----:B------:R-:W-:-:S05]  /*1490*/  LOP3.LUT R3, R3, R6, RZ, 0xc0, !PT ;  /* 0x0000000603037212 */ /* 0x000fca00078ec0ff */
[----:B------:R-:W-:-:S05]  /*14a0*/  IMAD.IADD R3, R8, 0x1, R3 ;  /* 0x0000000108037824 */ /* 0x000fca00078e0203 */
[----:B------:R-:W-:Y:S01]  /*14b0*/  LOP3.LUT R0, R3, R0, RZ, 0xfc, !PT ;  /* 0x0000000003007212 */ /* 0x000fe200078efcff */
[----:B------:R-:W-:Y:S06]  /*14c0*/  BRA `(.L_x_192) ;  /* 0x0000000000107947 */ /* 0x000fec0003800000 */
.L_x_191:
[----:B------:R-:W-:-:S04]  /*14d0*/  LOP3.LUT R0, R0, 0x80000000, RZ, 0xc0, !PT ;  /* 0x8000000000007812 */ /* 0x000fc800078ec0ff */
[----:B------:R-:W-:Y:S01]  /*14e0*/  LOP3.LUT R0, R0, 0x7f800000, RZ, 0xfc, !PT ;  /* 0x7f80000000007812 */ /* 0x000fe200078efcff */
[----:B------:R-:W-:Y:S06]  /*14f0*/  BRA `(.L_x_192) ;  /* 0x0000000000047947 */ /* 0x000fec0003800000 */
.L_x_190:
[----:B------:R-:W-:-:S07]  /*1500*/  LEA R0, R6, R0, 0x17 ;  /* 0x0000000006007211 */ /* 0x000fce00078eb8ff */
.L_x_192:
[----:B------:R-:W-:Y:S05]  /*1510*/  BSYNC.RECONVERGENT B2 ;  /* 0x0000000000027941 */ /* 0x000fea0003800200 */
.L_x_189:
[----:B------:R-:W-:Y:S05]  /*1520*/  BRA `(.L_x_193) ;  /* 0x0000000000207947 */ /* 0x000fea0003800000 */
.L_x_188:
[----:B------:R-:W-:-:S04]  /*1530*/  LOP3.LUT R0, R6, 0x80000000, R25, 0x48, !PT ;  /* 0x8000000006007812 */ /* 0x000fc800078e4819 */
[----:B------:R-:W-:Y:S01]  /*1540*/  LOP3.LUT R0, R0, 0x7f800000, RZ, 0xfc, !PT ;  /* 0x7f80000000007812 */ /* 0x000fe200078efcff */
[----:B------:R-:W-:Y:S06]  /*1550*/  BRA `(.L_x_193) ;  /* 0x0000000000147947 */ /* 0x000fec0003800000 */
.L_x_187:
[----:B------:R-:W-:Y:S01]  /*1560*/  LOP3.LUT R0, R6, 0x80000000, R25, 0x48, !PT ;  /* 0x8000000006007812 */ /* 0x000fe200078e4819 */
[----:B------:R-:W-:Y:S06]  /*1570*/  BRA `(.L_x_193) ;  /* 0x00000000000c7947 */ /* 0x000fec0003800000 */
.L_x_186:
[----:B------:R-:W0:Y:S01]  /*1580*/  MUFU.RSQ R0, -QNAN ;  /* 0xffc0000000007908 */ /* 0x000e220000001400 */
[----:B------:R-:W-:Y:S05]  /*1590*/  BRA `(.L_x_193) ;  /* 0x0000000000047947 */ /* 0x000fea0003800000 */
.L_x_185:
[----:B------:R-:W-:-:S07]  /*15a0*/  FADD.FTZ R0, R25, R0 ;  /* 0x0000000019007221 */ /* 0x000fce0000010000 */
.L_x_193:
[----:B------:R-:W-:Y:S05]  /*15b0*/  BSYNC.RECONVERGENT B1 ;  /* 0x0000000000017941 */ /* 0x000fea0003800200 */
.L_x_183:
[----:B------:R-:W-:-:S04]  /*15c0*/  IMAD.MOV.U32 R5, RZ, RZ, 0x0 ;  /* 0x00000000ff057424 */ /* 0x000fc800078e00ff */
[----:B0-----:R-:W-:Y:S05]  /*15d0*/  RET.REL.NODEC R4 `(_Z17debugNeuronValuesP13OpticalNeuroniiPKc) ;  /* 0xffffffe804887950 */ /* 0x001fea0003c3ffff */
.L_x_194:
        /* <DEDUP_REMOVED lines=10> */
.L_x_500:


//--------------------- .text._Z26temperatureAnnealingKernelP13OpticalNeuroniffii --------------------------
	.section	.text._Z26temperatureAnnealingKernelP13OpticalNeuroniffii,"ax",@progbits
	.align	128
        .global         _Z26temperatureAnnealingKernelP13OpticalNeuroniffii
        .type           _Z26temperatureAnnealingKernelP13OpticalNeuroniffii,@function
        .size           _Z26temperatureAnnealingKernelP13OpticalNeuroniffii,(.L_x_518 - _Z26temperatureAnnealingKernelP13OpticalNeuroniffii)
        .other          _Z26temperatureAnnealingKernelP13OpticalNeuroniffii,@"STO_CUDA_ENTRY STV_DEFAULT"
_Z26temperatureAnnealingKernelP13OpticalNeuroniffii:
.text._Z26temperatureAnnealingKernelP13OpticalNeuroniffii:
        /* <DEDUP_REMOVED lines=13> */
[----:B0-----:R-:W-:Y:S02]  /*00d0*/  HFMA2 R2, -RZ, RZ, 0, 0 ;  /* 0x00000000ff027431 */ /* 0x001fe400000001ff */
[----:B--2---:R-:W-:-:S04]  /*00e0*/  IMAD.MOV R6, RZ, RZ, -R3 ;  /* 0x000000ffff067224 */ /* 0x004fc800078e0a03 */
[----:B------:R-:W-:Y:S01]  /*00f0*/  IMAD R5, R6, R7, RZ ;  /* 0x0000000706057224 */ /* 0x000fe200078e02ff */
[----:B------:R-:W-:-:S03]  /*0100*/  LOP3.LUT R6, RZ, R8, RZ, 0x33, !PT ;  /* 0x00000008ff067212 */ /* 0x000fc600078e33ff */
[----:B------:R-:W-:Y:S01]  /*0110*/  IMAD.HI.U32 R3, R3, R5, R2 ;  /* 0x0000000503037227 */ /* 0x000fe200078e0002 */
[----:B------:R-:W-:-:S04]  /*0120*/  LOP3.LUT R2, R0, R8, RZ, 0x3c, !PT ;  /* 0x0000000800027212 */ /* 0x000fc800078e3cff */
[----:B------:R-:W-:Y:S01]  /*0130*/  ISETP.GE.AND P0, PT, R2, RZ, PT ;  /* 0x000000ff0200720c */ /* 0x000fe20003f06270 */
[----:B------:R-:W-:-:S04]  /*0140*/  IMAD.HI.U32 R3, R3, R4, RZ ;  /* 0x0000000403037227 */ /* 0x000fc800078e00ff */
[----:B------:R-:W-:-:S04]  /*0150*/  IMAD.MOV R5, RZ, RZ, -R3 ;  /* 0x000000ffff057224 */ /* 0x000fc800078e0a03 */
[----:B------:R-:W-:-:S05]  /*0160*/  IMAD R4, R7, R5, R4 ;  /* 0x0000000507047224 */ /* 0x000fca00078e0204 */
[----:B------:R-:W-:-:S13]  /*0170*/  ISETP.GT.U32.AND P2, PT, R7, R4, PT ;  /* 0x000000040700720c */ /* 0x000fda0003f44070 */
[----:B------:R-:W-:Y:S01]  /*0180*/  @!P2 IMAD.IADD R4, R4, 0x1, -R7 ;  /* 0x000000010404a824 */ /* 0x000fe200078e0a07 */
[----:B------:R-:W-:-:S04]  /*0190*/  @!P2 IADD3 R3, PT, PT, R3, 0x1, RZ ;  /* 0x000000010303a810 */ /* 0x000fc80007ffe0ff */
[----:B------:R-:W-:-:S13]  /*01a0*/  ISETP.GE.U32.AND P1, PT, R4, R7, PT ;  /* 0x000000070400720c */ /* 0x000fda0003f26070 */
[----:B------:R-:W-:Y:S01]  /*01b0*/  @P1 VIADD R3, R3, 0x1 ;  /* 0x0000000103031836 */ /* 0x000fe20000000000 */
[----:B------:R-:W-:-:S03]  /*01c0*/  ISETP.NE.AND P1, PT, R8, RZ, PT ;  /* 0x000000ff0800720c */ /* 0x000fc60003f25270 */
[----:B------:R-:W-:-:S05]  /*01d0*/  @!P0 IMAD.MOV R3, RZ, RZ, -R3 ;  /* 0x000000ffff038224 */ /* 0x000fca00078e0a03 */
[----:B------:R-:W-:-:S04]  /*01e0*/  SEL R9, R6, R3, !P1 ;  /* 0x0000000306097207 */ /* 0x000fc80004800000 */
[----:B-1----:R-:W-:-:S13]  /*01f0*/  ISETP.GE.AND P0, PT, R9, UR4, PT ;  /* 0x0000000409007c0c */ /* 0x002fda000bf06270 */
[----:B------:R-:W-:Y:S05]  /*0200*/  @P0 EXIT ;  /* 0x000000000000094d */ /* 0x000fea0003800000 */
[----:B------:R-:W-:Y:S01]  /*0210*/  ISETP.GE.AND P2, PT, R0, RZ, PT ;  /* 0x000000ff0000720c */ /* 0x000fe20003f46270 */
[----:B------:R-:W0:Y:S01]  /*0220*/  LDC.64 R2, c[0x0][0x380] ;  /* 0x0000e000ff027b82 */ /* 0x000e220000000a00 */
[-C--:B------:R-:W-:Y:S01]  /*0230*/  ISETP.GT.U32.AND P0, PT, R7, R4.reuse, PT ;  /* 0x000000040700720c */ /* 0x080fe20003f04070 */
[----:B------:R-:W1:Y:S01]  /*0240*/  LDCU.64 UR4, c[0x0][0x358] ;  /* 0x00006b00ff0477ac */ /* 0x000e620008000a00 */
[----:B------:R-:W-:Y:S01]  /*0250*/  IADD3 R5, PT, PT, R4, -R7, RZ ;  /* 0x8000000704057210 */ /* 0x000fe20007ffe0ff */
[----:B------:R-:W2:Y:S03]  /*0260*/  LDCU UR6, c[0x0][0x398] ;  /* 0x00007300ff0677ac */ /* 0x000ea60008000800 */
[----:B------:R-:W-:Y:S01]  /*0270*/  SEL R5, R5, R4, !P0 ;  /* 0x0000000405057207 */ /* 0x000fe20004000000 */
[----:B------:R-:W3:Y:S04]  /*0280*/  LDCU UR7, c[0x0][0x38c] ;  /* 0x00007180ff0777ac */ /* 0x000ee80008000800 */
[----:B------:R-:W-:Y:S01]  /*0290*/  @!P2 IMAD.MOV R5, RZ, RZ, -R5 ;  /* 0x000000ffff05a224 */ /* 0x000fe200078e0a05 */
[----:B------:R-:W4:Y:S04]  /*02a0*/  LDCU UR8, c[0x0][0x390] ;  /* 0x00007200ff0877ac */ /* 0x000f280008000800 */
[----:B------:R-:W-:-:S05]  /*02b0*/  SEL R5, R6, R5, !P1 ;  /* 0x0000000506057207 */ /* 0x000fca0004800000 */
[----:B------:R-:W-:-:S04]  /*02c0*/  IMAD R5, R9, R8, R5 ;  /* 0x0000000809057224 */ /* 0x000fc800078e0205 */
[----:B0-----:R-:W-:-:S05]  /*02d0*/  IMAD.WIDE R2, R5, 0x50, R2 ;  /* 0x0000005005027825 */ /* 0x001fca00078e0202 */
[----:B-1----:R-:W5:Y:S01]  /*02e0*/  LDG.E R5, desc[UR4][R2.64+0x3c] ;  /* 0x00003c0402057981 */ /* 0x002f62000c1e1900 */
[----:B------:R-:W-:Y:S02]  /*02f0*/  MOV R7, 0x3a83126f ;  /* 0x3a83126f00077802 */ /* 0x000fe40000000f00 */
[----:B--2---:R-:W-:-:S05]  /*0300*/  I2FP.F32.S32 R0, UR6 ;  /* 0x0000000600007c45 */ /* 0x004fca0008201400 */
[----:B------:R-:W-:-:S04]  /*0310*/  FFMA R0, R0, R7, 1 ;  /* 0x3f80000000007423 */ /* 0x000fc80000000007 */
[----:B---3--:R-:W-:-:S04]  /*0320*/  FMUL R0, R0, UR7 ;  /* 0x0000000700007c20 */ /* 0x008fc80008400000 */
[----:B-----5:R-:W-:-:S05]  /*0330*/  FMUL R0, R0, R5 ;  /* 0x0000000500007220 */ /* 0x020fca0000400000 */
[----:B----4-:R-:W-:-:S05]  /*0340*/  FMNMX R5, R0, UR8, !PT ;  /* 0x0000000800057c09 */ /* 0x010fca000f800000 */
[----:B------:R-:W-:Y:S01]  /*0350*/  STG.E desc[UR4][R2.64+0x3c], R5 ;  /* 0x00003c0502007986 */ /* 0x000fe2000c101904 */
[----:B------:R-:W-:Y:S05]  /*0360*/  EXIT ;  /* 0x000000000000794d */ /* 0x000fea0003800000 */
.L_x_195:
        /* <DEDUP_REMOVED lines=9> */
.L_x_518:


//--------------------- .text._Z20clusterNeuronsKernelP13OpticalNeuroniffi --------------------------
	.section	.text._Z20clusterNeuronsKernelP13OpticalNeuroniffi,"ax",@progbits
	.align	128
        .global         _Z20clusterNeuronsKernelP13OpticalNeuroniffi
        .type           _Z20clusterNeuronsKernelP13OpticalNeuroniffi,@function
        .size           _Z20clusterNeuronsKernelP13OpticalNeuroniffi,(.L_x_502 - _Z20clusterNeuronsKernelP13OpticalNeuroniffi)
        .other          _Z20clusterNeuronsKernelP13OpticalNeuroniffi,@"STO_CUDA_ENTRY STV_DEFAULT"
_Z20clusterNeuronsKernelP13OpticalNeuroniffi:
.text._Z20clusterNeuronsKernelP13OpticalNeuroniffi:
[----:B------:R-:W-:Y:S01]  /*0000*/  LDC R1, c[0x0][0x37c] ;  /* 0x0000df00ff017b82 */ /* 0x000fe20000000800 */
[----:B------:R-:W0:Y:S01]  /*0010*/  LDCU UR14, c[0x0][0x388] ;  /* 0x00007100ff0e77ac */ /* 0x000e220008000800 */
[----:B------:R-:W1:Y:S06]  /*0020*/  S2R R4, SR_TID.X ;  /* 0x0000000000047919 */ /* 0x000e6c0000002100 */
[----:B------:R-:W1:Y:S08]  /*0030*/  S2UR UR4, SR_CTAID.X ;  /* 0x00000000000479c3 */ /* 0x000e700000002500 */
[----:B------:R-:W1:Y:S01]  /*0040*/  LDC R19, c[0x0][0x360] ;  /* 0x0000d800ff137b82 */ /* 0x000e620000000800 */
[----:B0-----:R-:W-:-:S04]  /*0050*/  MOV R0, UR14 ;  /* 0x0000000e00007c02 */ /* 0x001fc80008000f00 */
[----:B------:R-:W-:-:S04]  /*0060*/  IABS R5, R0 ;  /* 0x0000000000057213 */ /* 0x000fc80000000000 */
[----:B------:R-:W0:Y:S01]  /*0070*/  I2F.RP R0, R5 ;  /* 0x0000000500007306 */ /* 0x000e220000209400 */
[----:B-1----:R-:W-:Y:S01]  /*0080*/  IMAD R19, R19, UR4, R4 ;  /* 0x0000000413137c24 */ /* 0x002fe2000f8e0204 */
[----:B------:R-:W1:Y:S06]  /*0090*/  LDCU UR4, c[0x0][0x394] ;  /* 0x00007280ff0477ac */ /* 0x000e6c0008000800 */
[----:B0-----:R-:W0:Y:S02]  /*00a0*/  MUFU.RCP R0, R0 ;  /* 0x0000000000007308 */ /* 0x001e240000001000 */
[----:B0-----:R-:W-:-:S02]  /*00b0*/  IADD3 R2, PT, PT, R0, 0xffffffe, RZ ;  /* 0x0ffffffe00027810 */ /* 0x001fc40007ffe0ff */
[----:B------:R-:W-:-:S04]  /*00c0*/  IABS R0, R19 ;  /* 0x0000001300007213 */ /* 0x000fc80000000000 */
[----:B------:R0:W2:Y:S02]  /*00d0*/  F2I.FTZ.U32.TRUNC.NTZ R3, R2 ;  /* 0x0000000200037305 */ /* 0x0000a4000021f000 */
[----:B0-----:R-:W-:Y:S01]  /*00e0*/  HFMA2 R2, -RZ, RZ, 0, 0 ;  /* 0x00000000ff027431 */ /* 0x001fe200000001ff */
[----:B--2---:R-:W-:-:S05]  /*00f0*/  IADD3 R6, PT, PT, RZ, -R3, RZ ;  /* 0x80000003ff067210 */ /* 0x004fca0007ffe0ff */
[----:B------:R-:W-:-:S04]  /*0100*/  IMAD R7, R6, R5, RZ ;  /* 0x0000000506077224 */ /* 0x000fc800078e02ff */
[----:B------:R-:W-:-:S06]  /*0110*/  IMAD.HI.U32 R3, R3, R7, R2 ;  /* 0x0000000703037227 */ /* 0x000fcc00078e0002 */
[----:B------:R-:W-:-:S05]  /*0120*/  IMAD.HI.U32 R3, R3, R0, RZ ;  /* 0x0000000003037227 */ /* 0x000fca00078e00ff */
[----:B------:R-:W-:-:S05]  /*0130*/  IADD3 R4, PT, PT, -R3, RZ, RZ ;  /* 0x000000ff03047210 */ /* 0x000fca0007ffe1ff */
[----:B------:R-:W-:-:S05]  /*0140*/  IMAD R0, R5, R4, R0 ;  /* 0x0000000405007224 */ /* 0x000fca00078e0200 */
[----:B------:R-:W-:-:S13]  /*0150*/  ISETP.GT.U32.AND P2, PT, R5, R0, PT ;  /* 0x000000000500720c */ /* 0x000fda0003f44070 */
[-C--:B------:R-:W-:Y:S02]  /*0160*/  @!P2 IADD3 R0, PT, PT, R0, -R5.reuse, RZ ;  /* 0x800000050000a210 */ /* 0x080fe40007ffe0ff */
[----:B------:R-:W-:Y:S02]  /*0170*/  @!P2 IADD3 R3, PT, PT, R3, 0x1, RZ ;  /* 0x000000010303a810 */ /* 0x000fe40007ffe0ff */
[----:B------:R-:W-:Y:S02]  /*0180*/  ISETP.GE.U32.AND P0, PT, R0, R5, PT ;  /* 0x000000050000720c */ /* 0x000fe40003f06070 */
[----:B------:R-:W-:Y:S02]  /*0190*/  LOP3.LUT R0, R19, UR14, RZ, 0x3c, !PT ;  /* 0x0000000e13007c12 */ /* 0x000fe4000f8e3cff */
[----:B------:R-:W-:Y:S02]  /*01a0*/  ISETP.NE.AND P2, PT, RZ, UR14, PT ;  /* 0x0000000eff007c0c */ /* 0x000fe4000bf45270 */
[----:B------:R-:W-:-:S07]  /*01b0*/  ISETP.GE.AND P1, PT, R0, RZ, PT ;  /* 0x000000ff0000720c */ /* 0x000fce0003f26270 */
[----:B------:R-:W-:-:S06]  /*01c0*/  @P0 IADD3 R3, PT, PT, R3, 0x1, RZ ;  /* 0x0000000103030810 */ /* 0x000fcc0007ffe0ff */
[----:B------:R-:W-:Y:S02]  /*01d0*/  @!P1 IADD3 R3, PT, PT, -R3, RZ, RZ ;  /* 0x000000ff03039210 */ /* 0x000fe40007ffe1ff */
[----:B------:R-:W-:-:S04]  /*01e0*/  @!P2 LOP3.LUT R3, RZ, UR14, RZ, 0x33, !PT ;  /* 0x0000000eff03ac12 */ /* 0x000fc8000f8e33ff */
[----:B-1----:R-:W-:-:S13]  /*01f0*/  ISETP.GE.AND P0, PT, R3, UR4, PT ;  /* 0x0000000403007c0c */ /* 0x002fda000bf06270 */
[----:B------:R-:W-:Y:S05]  /*0200*/  @P0 EXIT ;  /* 0x000000000000094d */ /* 0x000fea0003800000 */
[----:B------:R-:W0:Y:S01]  /*0210*/  LDC.64 R14, c[0x0][0x380] ;  /* 0x0000e000ff0e7b82 */ /* 0x000e220000000a00 */
[----:B------:R-:W-:Y:S02]  /*0220*/  UISETP.GE.AND UP0, UPT, UR14, 0x1, UPT ;  /* 0x000000010e00788c */ /* 0x000fe4000bf06270 */
[----:B------:R-:W-:Y:S01]  /*0230*/  IMAD R20, R3, UR14, RZ ;  /* 0x0000000e03147c24 */ /* 0x000fe2000f8e02ff */
[----:B------:R-:W-:Y:S01]  /*0240*/  USHF.R.S32.HI UR4, URZ, 0x1f, UR14 ;  /* 0x0000001fff047899 */ /* 0x000fe2000801140e */
[----:B------:R-:W-:Y:S02]  /*0250*/  MOV R18, RZ ;  /* 0x000000ff00127202 */ /* 0x000fe40000000f00 */
[----:B------:R-:W-:Y:S01]  /*0260*/  CS2R R12, SRZ ;  /* 0x00000000000c7805 */ /* 0x000fe2000001ff00 */
[----:B------:R-:W1:Y:S01]  /*0270*/  LDCU.64 UR12, c[0x0][0x358] ;  /* 0x00006b00ff0c77ac */ /* 0x000e620008000a00 */
[----:B------:R-:W-:Y:S01]  /*0280*/  IADD3 R19, PT, PT, R19, -R20, RZ ;  /* 0x8000001413137210 */ /* 0x000fe20007ffe0ff */
[----:B------:R-:W-:Y:S01]  /*0290*/  ULEA.HI UR4, UR4, UR14, URZ, 0x5 ;  /* 0x0000000e04047291 */ /* 0x000fe2000f8f28ff */
[----:B0-----:R-:W-:-:S04]  /*02a0*/  IMAD.WIDE R14, R20, 0x50, R14 ;  /* 0x00000050140e7825 */ /* 0x001fc800078e020e */
[----:B------:R-:W-:Y:S01]  /*02b0*/  IMAD.WIDE R16, R19, 0x50, R14 ;  /* 0x0000005013107825 */ /* 0x000fe200078e020e */
[----:B-1----:R-:W-:Y:S06]  /*02c0*/  BRA.U !UP0, `(.L_x_196) ;  /* 0x00000025080c7547 */ /* 0x002fec000b800000 */
[----:B------:R-:W-:Y:S01]  /*02d0*/  USHF.R.S32.HI UR4, URZ, 0x5, UR4 ;  /* 0x00000005ff047899 */ /* 0x000fe20008011404 */
[----:B------:R-:W-:Y:S01]  /*02e0*/  HFMA2 R18, -RZ, RZ, 0, 0 ;  /* 0x00000000ff127431 */ /* 0x000fe200000001ff */
[----:B------:R-:W-:Y:S02]  /*02f0*/  CS2R R12, SRZ ;  /* 0x00000000000c7805 */ /* 0x000fe4000001ff00 */
[----:B------:R-:W-:-:S04]  /*0300*/  UISETP.LT.AND UP0, UPT, UR4, 0x1, UPT ;  /* 0x000000010400788c */ /* 0x000fc8000bf01270 */
[----:B------:R-:W-:-:S03]  /*0310*/  USEL UR6, UR4, 0x1, !UP0 ;  /* 0x0000000104067887 */ /* 0x000fc6000c000000 */
[----:B------:R-:W-:Y:S01]  /*0320*/  UMOV UR4, URZ ;  /* 0x000000ff00047c82 */ /* 0x000fe20008000000 */
[----:B------:R-:W-:Y:S02]  /*0330*/  UIADD3 UR7, UPT, UPT, URZ, -UR6, URZ ;  /* 0x80000006ff077290 */ /* 0x000fe4000fffe0ff */
[----:B------:R-:W-:-:S03]  /*0340*/  UISETP.NE.U32.AND UP2, UPT, UR6, URZ, UPT ;  /* 0x000000ff0600728c */ /* 0x000fc6000bf45070 */
[----:B------:R-:W0:Y:S08]  /*0350*/  I2F.U32.RP R0, UR6 ;  /* 0x0000000600007d06 */ /* 0x000e300008209000 */
[----:B0-----:R-:W0:Y:S02]  /*0360*/  MUFU.RCP R0, R0 ;  /* 0x0000000000007308 */ /* 0x001e240000001000 */
[----:B0-----:R-:W-:-:S06]  /*0370*/  IADD3 R2, PT, PT, R0, 0xffffffe, RZ ;  /* 0x0ffffffe00027810 */ /* 0x001fcc0007ffe0ff */
[----:B------:R-:W0:Y:S02]  /*0380*/  F2I.FTZ.U32.TRUNC.NTZ R2, R2 ;  /* 0x0000000200027305 */ /* 0x000e24000021f000 */
[----:B0-----:R-:W-:-:S13]  /*0390*/  R2UR UR5, R2 ;  /* 0x00000000020572ca */ /* 0x001fda00000e0000 */
[----:B------:R-:W-:-:S04]  /*03a0*/  UIMAD UR7, UR7, UR5, URZ ;  /* 0x00000005070772a4 */ /* 0x000fc8000f8e02ff */
[----:B------:R-:W-:Y:S02]  /*03b0*/  UIMAD.WIDE.U32 UR4, UR5, UR7, UR4 ;  /* 0x00000007050472a5 */ /* 0x000fe4000f8e0004 */
[----:B------:R-:W-:-:S04]  /*03c0*/  UIADD3 UR7, UPT, UPT, UR14, -0x1, URZ ;  /* 0xffffffff0e077890 */ /* 0x000fc8000fffe0ff */
[----:B------:R-:W-:-:S04]  /*03d0*/  UIMAD.WIDE.U32 UR4, UR5, UR7, URZ ;  /* 0x00000007050472a5 */ /* 0x000fc8000f8e00ff */
[----:B------:R-:W-:-:S04]  /*03e0*/  UIADD3 UR4, UPT, UPT, -UR5, URZ, URZ ;  /* 0x000000ff05047290 */ /* 0x000fc8000fffe1ff */
[----:B------:R-:W-:-:S03]  /*03f0*/  UIMAD UR7, UR6, UR4, UR7 ;  /* 0x00000004060772a4 */ /* 0x000fc6000f8e0207 */
[----:B------:R-:W-:Y:S01]  /*0400*/  UMOV UR4, URZ ;  /* 0x000000ff00047c82 */ /* 0x000fe20008000000 */
[----:B------:R-:W-:-:S11]  /*0410*/  UISETP.GE.U32.AND UP0, UPT, UR7, UR6, UPT ;  /* 0x000000060700728c */ /* 0x000fd6000bf06070 */
[----:B------:R-:W-:Y:S02]  /*0420*/  @UP0 UIADD3 UR7, UPT, UPT, -UR6, UR7, URZ ;  /* 0x0000000706070290 */ /* 0x000fe4000fffe1ff */
[----:B------:R-:W-:Y:S02]  /*0430*/  @UP0 UIADD3 UR5, UPT, UPT, UR5, 0x1, URZ ;  /* 0x0000000105050890 */ /* 0x000fe4000fffe0ff */
[----:B------:R-:W-:-:S11]  /*0440*/  UISETP.GE.U32.AND UP1, UPT, UR7, UR6, UPT ;  /* 0x000000060700728c */ /* 0x000fd6000bf26070 */
[----:B------:R-:W-:Y:S02]  /*0450*/  @UP1 UIADD3 UR5, UPT, UPT, UR5, 0x1, URZ ;  /* 0x0000000105051890 */ /* 0x000fe4000fffe0ff */
[----:B------:R-:W-:-:S04]  /*0460*/  @!UP2 ULOP3.LUT UR5, URZ, UR6, URZ, 0x33, !UPT ;  /* 0x00000006ff05a292 */ /* 0x000fc8000f8e33ff */
[----:B------:R-:W-:Y:S02]  /*0470*/  UISETP.GE.U32.AND UP0, UPT, UR5, 0x3, UPT ;  /* 0x000000030500788c */ /* 0x000fe4000bf06070 */
[----:B------:R-:W-:-:S04]  /*0480*/  UIADD3 UR7, UPT, UPT, UR5, 0x1, URZ ;  /* 0x0000000105077890 */ /* 0x000fc8000fffe0ff */
[----:B------:R-:W-:-:S03]  /*0490*/  ULOP3.LUT UR8, UR7, 0x3, URZ, 0xc0, !UPT ;  /* 0x0000000307087892 */ /* 0x000fc6000f8ec0ff */
[----:B------:R-:W-:Y:S09]  /*04a0*/  BRA.U !UP0, `(.L_x_197) ;  /* 0x0000001908c07547 */ /* 0x000ff2000b800000 */
[----:B------:R-:W-:Y:S02]  /*04b0*/  USHF.L.U32 UR9, UR6, 0x1, URZ ;  /* 0x0000000106097899 */ /* 0x000fe400080006ff */
[C---:B------:R-:W-:Y:S01]  /*04c0*/  IADD3 R11, PT, PT, -R19.reuse, UR6, RZ ;  /* 0x00000006130b7c10 */ /* 0x040fe2000fffe1ff */
[----:B------:R-:W-:Y:S01]  /*04d0*/  UIMAD UR10, UR6, 0x3, URZ ;  /* 0x00000003060a78a4 */ /* 0x000fe2000f8e02ff */
[C---:B------:R-:W-:Y:S01]  /*04e0*/  IADD3 R9, PT, PT, -R19.reuse, RZ, RZ ;  /* 0x000000ff13097210 */ /* 0x040fe20007ffe1ff */
[----:B------:R-:W-:Y:S01]  /*04f0*/  ULOP3.LUT UR7, UR7, 0xfffffffc, URZ, 0xc0, !UPT ;  /* 0xfffffffc07077892 */ /* 0x000fe2000f8ec0ff */
[----:B------:R-:W-:Y:S01]  /*0500*/  MOV R12, RZ ;  /* 0x000000ff000c7202 */ /* 0x000fe20000000f00 */
[----:B------:R-:W0:Y:S01]  /*0510*/  LDCU UR11, c[0x0][0x38c] ;  /* 0x00007180ff0b77ac */ /* 0x000e220008000800 */
[C---:B------:R-:W-:Y:S02]  /*0520*/  IADD3 R7, PT, PT, -R19.reuse, UR9, RZ ;  /* 0x0000000913077c10 */ /* 0x040fe4000fffe1ff */
[----:B------:R-:W-:Y:S01]  /*0530*/  IADD3 R5, PT, PT, -R19, UR10, RZ ;  /* 0x0000000a13057c10 */ /* 0x000fe2000fffe1ff */
[----:B------:R-:W-:Y:S01]  /*0540*/  UIADD3 UR7, UPT, UPT, -UR7, URZ, URZ ;  /* 0x000000ff07077290 */ /* 0x000fe2000fffe1ff */
[----:B------:R-:W-:Y:S01]  /*0550*/  UMOV UR4, URZ ;  /* 0x000000ff00047c82 */ /* 0x000fe20008000000 */
[----:B------:R-:W-:-:S10]  /*0560*/  UMOV UR5, UR6 ;  /* 0x0000000600057c82 */ /* 0x000fd40008000000 */
.L_x_250:
[----:B------:R-:W-:Y:S01]  /*0570*/  ISETP.NE.AND P0, PT, R9, RZ, PT ;  /* 0x000000ff0900720c */ /* 0x000fe20003f05270 */
[----:B------:R-:W-:-:S12]  /*0580*/  BSSY.RECONVERGENT B2, `(.L_x_198) ;  /* 0x0000063000027945 */ /* 0x000fd80003800200 */
[----:B------:R-:W-:Y:S05]  /*0590*/  @!P0 BRA `(.L_x_199) ;  /* 0x0000000400848947 */ /* 0x000fea0003800000 */
[----:B------:R-:W-:Y:S01]  /*05a0*/  MOV R29, UR4 ;  /* 0x00000004001d7c02 */ /* 0x000fe20008000f00 */
[----:B------:R-:W2:Y:S04]  /*05b0*/  LDG.E R21, desc[UR12][R16.64+0x4] ;  /* 0x0000040c10157981 */ /* 0x000ea8000c1e1900 */
[----:B------:R-:W-:Y:S01]  /*05c0*/  IMAD.WIDE.U32 R28, R29, 0x50, R14 ;  /* 0x000000501d1c7825 */ /* 0x000fe200078e000e */
[----:B------:R-:W3:Y:S04]  /*05d0*/  LDG.E R3, desc[UR12][R16.64] ;  /* 0x0000000c10037981 */ /* 0x000ee8000c1e1900 */
[----:B------:R-:W2:Y:S04]  /*05e0*/  LDG.E R4, desc[UR12][R28.64+0x4] ;  /* 0x0000040c1c047981 */ /* 0x000ea8000c1e1900 */
[----:B------:R-:W3:Y:S04]  /*05f0*/  LDG.E R6, desc[UR12][R28.64] ;  /* 0x0000000c1c067981 */ /* 0x000ee8000c1e1900 */
[----:B------:R-:W4:Y:S04]  /*0600*/  LDG.E R23, desc[UR12][R16.64+0x8] ;  /* 0x0000080c10177981 */ /* 0x000f28000c1e1900 */
[----:B------:R-:W4:Y:S01]  /*0610*/  LDG.E R0, desc[UR12][R28.64+0x8] ;  /* 0x0000080c1c007981 */ /* 0x000f22000c1e1900 */
[----:B------:R-:W-:Y:S01]  /*0620*/  BSSY.RECONVERGENT B0, `(.L_x_200) ;  /* 0x0000015000007945 */ /* 0x000fe20003800200 */
[----:B--2---:R-:W-:Y:S01]  /*0630*/  FADD R4, R4, -R21 ;  /* 0x8000001504047221 */ /* 0x004fe20000000000 */
[----:B---3--:R-:W-:-:S03]  /*0640*/  FADD R6, R6, -R3 ;  /* 0x8000000306067221 */ /* 0x008fc60000000000 */
[----:B------:R-:W-:Y:S01]  /*0650*/  FMUL R21, R4, R4 ;  /* 0x0000000404157220 */ /* 0x000fe20000400000 */
[----:B----4-:R-:W-:-:S03]  /*0660*/  FADD R3, R0, -R23 ;  /* 0x8000001700037221 */ /* 0x010fc60000000000 */
[----:B------:R-:W-:-:S04]  /*0670*/  FFMA R0, R6, R6, R21 ;  /* 0x0000000606007223 */ /* 0x000fc80000000015 */
[----:B------:R-:W-:-:S04]  /*0680*/  FFMA R0, R3, R3, R0 ;  /* 0x0000000303007223 */ /* 0x000fc80000000000 */
[----:B------:R-:W-:-:S05]  /*0690*/  FADD R26, R0, 1 ;  /* 0x3f800000001a7421 */ /* 0x000fca0000000000 */
[----:B------:R-:W-:Y:S01]  /*06a0*/  IADD3 R0, PT, PT, R26, -0xd000000, RZ ;  /* 0xf30000001a007810 */ /* 0x000fe20007ffe0ff */
[----:B------:R1:W2:Y:S03]  /*06b0*/  MUFU.RSQ R23, R26 ;  /* 0x0000001a00177308 */ /* 0x0002a60000001400 */
[----:B------:R-:W-:-:S13]  /*06c0*/  ISETP.GT.U32.AND P0, PT, R0, 0x727fffff, PT ;  /* 0x727fffff0000780c */ /* 0x000fda0003f04070 */
[----:B-1----:R-:W-:Y:S05]  /*06d0*/  @!P0 BRA `(.L_x_201) ;  /* 0x0000000000148947 */ /* 0x002fea0003800000 */
[----:B------:R-:W-:Y:S02]  /*06e0*/  MOV R2, R26 ;  /* 0x0000001a00027202 */ /* 0x000fe40000000f00 */
[----:B------:R-:W-:-:S07]  /*06f0*/  MOV R0, 0x710 ;  /* 0x0000071000007802 */ /* 0x000fce0000000f00 */
[----:B0-2---:R-:W-:Y:S05]  /*0700*/  CALL.REL.NOINC `($__internal_7_$__cuda_sm20_sqrt_rn_f32_slowpath) ;  /* 0x0000002000587944 */ /* 0x005fea0003c00000 */
[----:B------:R-:W-:Y:S01]  /*0710*/  MOV R8, R25 ;  /* 0x0000001900087202 */ /* 0x000fe20000000f00 */
[----:B------:R-:W-:Y:S06]  /*0720*/  BRA `(.L_x_202) ;  /* 0x0000000000107947 */ /* 0x000fec0003800000 */
.L_x_201:
[----:B--2---:R-:W-:Y:S01]  /*0730*/  FMUL.FTZ R21, R26, R23 ;  /* 0x000000171a157220 */ /* 0x004fe20000410000 */
[----:B------:R-:W-:-:S03]  /*0740*/  FMUL.FTZ R0, R23, 0.5 ;  /* 0x3f00000017007820 */ /* 0x000fc60000410000 */
[----:B------:R-:W-:-:S04]  /*0750*/  FFMA R8, -R21, R21, R26 ;  /* 0x0000001515087223 */ /* 0x000fc8000000011a */
[----:B------:R-:W-:-:S07]  /*0760*/  FFMA R8, R8, R0, R21 ;  /* 0x0000000008087223 */ /* 0x000fce0000000015 */
.L_x_202:
[----:B0-----:R-:W-:Y:S05]  /*0770*/  BSYNC.RECONVERGENT B0 ;  /* 0x0000000000007941 */ /* 0x001fea0003800200 */
.L_x_200:
[----:B------:R-:W2:Y:S04]  /*0780*/  LDG.E R29, desc[UR12][R28.64+0x30] ;  /* 0x0000300c1c1d7981 */ /* 0x000ea8000c1e1900 */
[----:B------:R-:W2:Y:S01]  /*0790*/  LDG.E R0, desc[UR12][R16.64+0x30] ;  /* 0x0000300c10007981 */ /* 0x000ea2000c1e1900 */
[----:B------:R-:W0:Y:S01]  /*07a0*/  MUFU.RCP R21, R26 ;  /* 0x0000001a00157308 */ /* 0x000e220000001000 */
[----:B------:R-:W-:Y:S01]  /*07b0*/  BSSY.RECONVERGENT B3, `(.L_x_203) ;  /* 0x000000e000037945 */ /* 0x000fe20003800200 */
[----:B0-----:R-:W-:-:S04]  /*07c0*/  FFMA R2, -R26, R21, 1 ;  /* 0x3f8000001a027423 */ /* 0x001fc80000000115 */
[----:B------:R-:W-:Y:S01]  /*07d0*/  FFMA R21, R21, R2, R21 ;  /* 0x0000000215157223 */ /* 0x000fe20000000015 */
[----:B--2---:R-:W-:-:S04]  /*07e0*/  FADD R0, R0, -R29 ;  /* 0x8000001d00007221 */ /* 0x004fc80000000000 */
[----:B------:R-:W-:-:S04]  /*07f0*/  FADD R0, -|R0|, 1 ;  /* 0x3f80000000007421 */ /* 0x000fc80000000300 */
[----:B------:R-:W-:-:S04]  /*0800*/  FMUL R0, R0, UR11 ;  /* 0x0000000b00007c20 */ /* 0x000fc80008400000 */
[----:B------:R-:W0:Y:S01]  /*0810*/  FCHK P0, R0, R26 ;  /* 0x0000001a00007302 */ /* 0x000e220000000000 */
[----:B------:R-:W-:-:S04]  /*0820*/  FFMA R2, R0, R21, RZ ;  /* 0x0000001500027223 */ /* 0x000fc800000000ff */
[----:B------:R-:W-:-:S04]  /*0830*/  FFMA R10, -R26, R2, R0 ;  /* 0x000000021a0a7223 */ /* 0x000fc80000000100 */
[----:B------:R-:W-:Y:S01]  /*0840*/  FFMA R29, R21, R10, R2 ;  /* 0x0000000a151d7223 */ /* 0x000fe20000000002 */
[----:B0-----:R-:W-:Y:S06]  /*0850*/  @!P0 BRA `(.L_x_204) ;  /* 0x00000000000c8947 */ /* 0x001fec0003800000 */
[----:B------:R-:W-:-:S07]  /*0860*/  MOV R22, 0x880 ;  /* 0x0000088000167802 */ /* 0x000fce0000000f00 */
[----:B------:R-:W-:Y:S05]  /*0870*/  CALL.REL.NOINC `($__internal_8_$__cuda_sm3x_div_rn_noftz_f32_slowpath) ;  /* 0x0000002000547944 */ /* 0x000fea0003c00000 */
[----:B------:R-:W-:-:S07]  /*0880*/  MOV R29, R0 ;  /* 0x00000000001d7202 */ /* 0x000fce0000000f00 */
.L_x_204:
[----:B------:R-:W-:Y:S05]  /*0890*/  BSYNC.RECONVERGENT B3 ;  /* 0x0000000000037941 */ /* 0x000fea0003800200 */
.L_x_203:
[----:B------:R-:W0:Y:S01]  /*08a0*/  MUFU.RCP R21, R8 ;  /* 0x0000000800157308 */ /* 0x000e220000001000 */
[----:B------:R-:W-:Y:S01]  /*08b0*/  FMUL R0, R6, R29 ;  /* 0x0000001d06007220 */ /* 0x000fe20000400000 */
[----:B------:R-:W-:Y:S06]  /*08c0*/  BSSY.RECONVERGENT B3, `(.L_x_205) ;  /* 0x000000c000037945 */ /* 0x000fec0003800200 */
[----:B------:R-:W1:Y:S01]  /*08d0*/  FCHK P0, R0, R8 ;  /* 0x0000000800007302 */ /* 0x000e620000000000 */
[----:B0-----:R-:W-:-:S04]  /*08e0*/  FFMA R2, R21, -R8, 1 ;  /* 0x3f80000015027423 */ /* 0x001fc80000000808 */
[----:B------:R-:W-:-:S04]  /*08f0*/  FFMA R21, R21, R2, R21 ;  /* 0x0000000215157223 */ /* 0x000fc80000000015 */
[----:B------:R-:W-:-:S04]  /*0900*/  FFMA R23, R0, R21, RZ ;  /* 0x0000001500177223 */ /* 0x000fc800000000ff */
[----:B------:R-:W-:-:S04]  /*0910*/  FFMA R2, R23, -R8, R0 ;  /* 0x8000000817027223 */ /* 0x000fc80000000000 */
[----:B------:R-:W-:Y:S01]  /*0920*/  FFMA R21, R21, R2, R23 ;  /* 0x0000000215157223 */ /* 0x000fe20000000017 */
[----:B-1----:R-:W-:Y:S06]  /*0930*/  @!P0 BRA `(.L_x_206) ;  /* 0x0000000000108947 */ /* 0x002fec0003800000 */
[----:B------:R-:W-:Y:S02]  /*0940*/  MOV R26, R8 ;  /* 0x00000008001a7202 */ /* 0x000fe40000000f00 */
[----:B------:R-:W-:-:S07]  /*0950*/  MOV R22, 0x970 ;  /* 0x0000097000167802 */ /* 0x000fce0000000f00 */
[----:B------:R-:W-:Y:S05]  /*0960*/  CALL.REL.NOINC `($__internal_8_$__cuda_sm3x_div_rn_noftz_f32_slowpath) ;  /* 0x0000002000187944 */ /* 0x000fea0003c00000 */
[----:B------:R-:W-:-:S07]  /*0970*/  MOV R21, R0 ;  /* 0x0000000000157202 */ /* 0x000fce0000000f00 */
.L_x_206:
[----:B------:R-:W-:Y:S05]  /*0980*/  BSYNC.RECONVERGENT B3 ;  /* 0x0000000000037941 */ /* 0x000fea0003800200 */
.L_x_205:
[----:B------:R-:W0:Y:S01]  /*0990*/  MUFU.RCP R23, R8 ;  /* 0x0000000800177308 */ /* 0x000e220000001000 */
[----:B------:R-:W-:Y:S01]  /*09a0*/  FMUL R4, R4, R29 ;  /* 0x0000001d04047220 */ /* 0x000fe20000400000 */
[----:B------:R-:W-:Y:S01]  /*09b0*/  BSSY.RECONVERGENT B3, `(.L_x_207) ;  /* 0x000000e000037945 */ /* 0x000fe20003800200 */
[----:B------:R-:W-:-:S05]  /*09c0*/  FADD R18, R18, R21 ;  /* 0x0000001512127221 */ /* 0x000fca0000000000 */
        /* <DEDUP_REMOVED lines=8> */
[----:B------:R-:W-:Y:S02]  /*0a50*/  MOV R26, R8 ;  /* 0x00000008001a7202 */ /* 0x000fe40000000f00 */
[----:B------:R-:W-:-:S07]  /*0a60*/  MOV R22, 0xa80 ;  /* 0x00000a8000167802 */ /* 0x000fce0000000f00 */
[----:B------:R-:W-:Y:S05]  /*0a70*/  CALL.REL.NOINC `($__internal_8_$__cuda_sm3x_div_rn_noftz_f32_slowpath) ;  /* 0x0000001c00d47944 */ /* 0x000fea0003c00000 */
[----:B------:R-:W-:-:S07]  /*0a80*/  MOV R2, R0 ;  /* 0x0000000000027202 */ /* 0x000fce0000000f00 */
.L_x_208:
[----:B------:R-:W-:Y:S05]  /*0a90*/  BSYNC.RECONVERGENT B3 ;  /* 0x0000000000037941 */ /* 0x000fea0003800200 */
.L_x_207:
        /* <DEDUP_REMOVED lines=15> */
.L_x_210:
[----:B------:R-:W-:Y:S05]  /*0b90*/  BSYNC.RECONVERGENT B3 ;  /* 0x0000000000037941 */ /* 0x000fea0003800200 */
.L_x_209:
[----:B------:R-:W-:-:S07]  /*0ba0*/  FADD R12, R12, R0 ;  /* 0x000000000c0c7221 */ /* 0x000fce0000000000 */
.L_x_199:
[----:B0-----:R-:W-:Y:S05]  /*0bb0*/  BSYNC.RECONVERGENT B2 ;  /* 0x0000000000027941 */ /* 0x001fea0003800200 */
.L_x_198:
        /* <DEDUP_REMOVED lines=20> */
[----:B------:R0:W1:Y:S03]  /*0d00*/  MUFU.RSQ R23, R26 ;  /* 0x0000001a00177308 */ /* 0x0000660000001400 */
[----:B------:R-:W-:-:S13]  /*0d10*/  ISETP.GT.U32.AND P0, PT, R0, 0x727fffff, PT ;  /* 0x727fffff0000780c */ /* 0x000fda0003f04070 */
[----:B0-----:R-:W-:Y:S05]  /*0d20*/  @!P0 BRA `(.L_x_214) ;  /* 0x0000000000148947 */ /* 0x001fea0003800000 */
[----:B------:R-:W-:Y:S02]  /*0d30*/  MOV R2, R26 ;  /* 0x0000001a00027202 */ /* 0x000fe40000000f00 */
[----:B------:R-:W-:-:S07]  /*0d40*/  MOV R0, 0xd60 ;  /* 0x00000d6000007802 */ /* 0x000fce0000000f00 */
[----:B-1----:R-:W-:Y:S05]  /*0d50*/  CALL.REL.NOINC `($__internal_7_$__cuda_sm20_sqrt_rn_f32_slowpath) ;  /* 0x0000001800c47944 */ /* 0x002fea0003c00000 */
[----:B------:R-:W-:Y:S01]  /*0d60*/  MOV R8, R25 ;  /* 0x0000001900087202 */ /* 0x000fe20000000f00 */
[----:B------:R-:W-:Y:S06]  /*0d70*/  BRA `(.L_x_215) ;  /* 0x0000000000107947 */ /* 0x000fec0003800000 */
.L_x_214:
[----:B-1----:R-:W-:Y:S01]  /*0d80*/  FMUL.FTZ R21, R26, R23 ;  /* 0x000000171a157220 */ /* 0x002fe20000410000 */
[----:B------:R-:W-:-:S03]  /*0d90*/  FMUL.FTZ R0, R23, 0.5 ;  /* 0x3f00000017007820 */ /* 0x000fc60000410000 */
[----:B------:R-:W-:-:S04]  /*0da0*/  FFMA R8, -R21, R21, R26 ;  /* 0x0000001515087223 */ /* 0x000fc8000000011a */
[----:B------:R-:W-:-:S07]  /*0db0*/  FFMA R8, R8, R0, R21 ;  /* 0x0000000008087223 */ /* 0x000fce0000000015 */
.L_x_215:
[----:B------:R-:W-:Y:S05]  /*0dc0*/  BSYNC.RECONVERGENT B0 ;  /* 0x0000000000007941 */ /* 0x000fea0003800200 */
.L_x_213:
        /* <DEDUP_REMOVED lines=17> */
.L_x_217:
[----:B------:R-:W-:Y:S05]  /*0ee0*/  BSYNC.RECONVERGENT B3 ;  /* 0x0000000000037941 */ /* 0x000fea0003800200 */
.L_x_216:
        /* <DEDUP_REMOVED lines=14> */
.L_x_219:
[----:B------:R-:W-:Y:S05]  /*0fd0*/  BSYNC.RECONVERGENT B3 ;  /* 0x0000000000037941 */ /* 0x000fea0003800200 */
.L_x_218:
        /* <DEDUP_REMOVED lines=16> */
.L_x_221:
[----:B------:R-:W-:Y:S05]  /*10e0*/  BSYNC.RECONVERGENT B3 ;  /* 0x0000000000037941 */ /* 0x000fea0003800200 */
.L_x_220:
        /* <DEDUP_REMOVED lines=15> */
.L_x_223:
[----:B------:R-:W-:Y:S05]  /*11e0*/  BSYNC.RECONVERGENT B3 ;  /* 0x0000000000037941 */ /* 0x000fea0003800200 */
.L_x_222:
[----:B------:R-:W-:-:S07]  /*11f0*/  FADD R12, R12, R0 ;  /* 0x000000000c0c7221 */ /* 0x000fce0000000000 */
.L_x_212:
[----:B------:R-:W-:Y:S05]  /*1200*/  BSYNC.RECONVERGENT B2 ;  /* 0x0000000000027941 */ /* 0x000fea0003800200 */
.L_x_211:
        /* <DEDUP_REMOVED lines=28> */
.L_x_227:
[----:B-1----:R-:W-:Y:S01]  /*13d0*/  FMUL.FTZ R21, R26, R23 ;  /* 0x000000171a157220 */ /* 0x002fe20000410000 */
[----:B------:R-:W-:-:S03]  /*13e0*/  FMUL.FTZ R0, R23, 0.5 ;  /* 0x3f00000017007820 */ /* 0x000fc60000410000 */
[----:B------:R-:W-:-:S04]  /*13f0*/  FFMA R8, -R21, R21, R26 ;  /* 0x0000001515087223 */ /* 0x000fc8000000011a */
[----:B------:R-:W-:-:S07]  /*1400*/  FFMA R8, R8, R0, R21 ;  /* 0x0000000008087223 */ /* 0x000fce0000000015 */
.L_x_228:
[----:B------:R-:W-:Y:S05]  /*1410*/  BSYNC.RECONVERGENT B0 ;  /* 0x0000000000007941 */ /* 0x000fea0003800200 */
.L_x_226:
        /* <DEDUP_REMOVED lines=17> */
.L_x_230:
[----:B------:R-:W-:Y:S05]  /*1530*/  BSYNC.RECONVERGENT B3 ;  /* 0x0000000000037941 */ /* 0x000fea0003800200 */
.L_x_229:
        /* <DEDUP_REMOVED lines=14> */
.L_x_232:
[----:B------:R-:W-:Y:S05]  /*1620*/  BSYNC.RECONVERGENT B3 ;  /* 0x0000000000037941 */ /* 0x000fea0003800200 */
.L_x_231:
        /* <DEDUP_REMOVED lines=16> */
.L_x_234:
[----:B------:R-:W-:Y:S05]  /*1730*/  BSYNC.RECONVERGENT B3 ;  /* 0x0000000000037941 */ /* 0x000fea0003800200 */
.L_x_233:
        /* <DEDUP_REMOVED lines=15> */
.L_x_236:
[----:B------:R-:W-:Y:S05]  /*1830*/  BSYNC.RECONVERGENT B3 ;  /* 0x0000000000037941 */ /* 0x000fea0003800200 */
.L_x_235:
[----:B------:R-:W-:-:S07]  /*1840*/  FADD R12, R12, R0 ;  /* 0x000000000c0c7221 */ /* 0x000fce0000000000 */
.L_x_225:
[----:B------:R-:W-:Y:S05]  /*1850*/  BSYNC.RECONVERGENT B2 ;  /* 0x0000000000027941 */ /* 0x000fea0003800200 */
.L_x_224:
[----:B------:R-:W-:Y:S01]  /*1860*/  ISETP.NE.AND P0, PT, R5, RZ, PT ;  /* 0x000000ff0500720c */ /* 0x000fe20003f05270 */
[----:B------:R-:W-:Y:S01]  /*1870*/  UIADD3 UR4, UPT, UPT, UR6, UR4, UR6 ;  /* 0x0000000406047290 */ /* 0x000fe2000fffe006 */
[----:B------:R-:W-:Y:S11]  /*1880*/  BSSY.RECONVERGENT B2, `(.L_x_237) ;  /* 0x0000063000027945 */ /* 0x000ff60003800200 */
        /* <DEDUP_REMOVED lines=12> */
[----:B------:R-:W-:-:S04]  /*1950*/  FMUL R3, R10, R10 ;  /* 0x0000000a0a037220 */ /* 0x000fc80000400000 */
[----:B------:R-:W-:Y:S01]  /*1960*/  FFMA R3, R8, R8, R3 ;  /* 0x0000000808037223 */ /* 0x000fe20000000003 */
[----:B----4-:R-:W-:-:S04]  /*1970*/  FADD R6, R6, -R23 ;  /* 0x8000001706067221 */ /* 0x010fc80000000000 */
        /* <DEDUP_REMOVED lines=11> */
.L_x_240:
[----:B-1----:R-:W-:Y:S01]  /*1a30*/  FMUL.FTZ R3, R26, R21 ;  /* 0x000000151a037220 */ /* 0x002fe20000410000 */
[----:B------:R-:W-:-:S03]  /*1a40*/  FMUL.FTZ R0, R21, 0.5 ;  /* 0x3f00000015007820 */ /* 0x000fc60000410000 */
[----:B------:R-:W-:-:S04]  /*1a50*/  FFMA R4, -R3, R3, R26 ;  /* 0x0000000303047223 */ /* 0x000fc8000000011a */
[----:B------:R-:W-:-:S07]  /*1a60*/  FFMA R4, R4, R0, R3 ;  /* 0x0000000004047223 */ /* 0x000fce0000000003 */
.L_x_241:
[----:B------:R-:W-:Y:S05]  /*1a70*/  BSYNC.RECONVERGENT B0 ;  /* 0x0000000000007941 */ /* 0x000fea0003800200 */
.L_x_239:
        /* <DEDUP_REMOVED lines=17> */
.L_x_243:
[----:B------:R-:W-:Y:S05]  /*1b90*/  BSYNC.RECONVERGENT B3 ;  /* 0x0000000000037941 */ /* 0x000fea0003800200 */
.L_x_242:
        /* <DEDUP_REMOVED lines=14> */
.L_x_245:
[----:B------:R-:W-:Y:S05]  /*1c80*/  BSYNC.RECONVERGENT B3 ;  /* 0x0000000000037941 */ /* 0x000fea0003800200 */
.L_x_244:
        /* <DEDUP_REMOVED lines=16> */
.L_x_247:
[----:B------:R-:W-:Y:S05]  /*1d90*/  BSYNC.RECONVERGENT B3 ;  /* 0x0000000000037941 */ /* 0x000fea0003800200 */
.L_x_246:
        /* <DEDUP_REMOVED lines=15> */
.L_x_249:
[----:B------:R-:W-:Y:S05]  /*1e90*/  BSYNC.RECONVERGENT B3 ;  /* 0x0000000000037941 */ /* 0x000fea0003800200 */
.L_x_248:
[----:B------:R-:W-:-:S07]  /*1ea0*/  FADD R12, R12, R0 ;  /* 0x000000000c0c7221 */ /* 0x000fce0000000000 */
.L_x_238:
[----:B------:R-:W-:Y:S05]  /*1eb0*/  BSYNC.RECONVERGENT B2 ;  /* 0x0000000000027941 */ /* 0x000fea0003800200 */
.L_x_237:
[----:B------:R-:W-:Y:S01]  /*1ec0*/  UIADD3 UR7, UPT, UPT, UR7, 0x4, URZ ;  /* 0x0000000407077890 */ /* 0x000fe2000fffe0ff */
[----:B------:R-:W-:Y:S01]  /*1ed0*/  MOV R0, UR6 ;  /* 0x0000000600007c02 */ /* 0x000fe20008000f00 */
[----:B------:R-:W-:Y:S02]  /*1ee0*/  UIADD3 UR4, UPT, UPT, UR6, UR4, UR6 ;  /* 0x0000000406047290 */ /* 0x000fe4000fffe006 */
[----:B------:R-:W-:Y:S01]  /*1ef0*/  MOV R2, UR6 ;  /* 0x0000000600027c02 */ /* 0x000fe20008000f00 */
[----:B------:R-:W-:Y:S01]  /*1f00*/  UISETP.NE.AND UP0, UPT, UR7, URZ, UPT ;  /* 0x000000ff0700728c */ /* 0x000fe2000bf05270 */
[----:B------:R-:W-:Y:S01]  /*1f10*/  MOV R4, UR6 ;  /* 0x0000000600047c02 */ /* 0x000fe20008000f00 */
[----:B------:R-:W-:Y:S02]  /*1f20*/  ULEA UR9, UR6, UR9, 0x2 ;  /* 0x0000000906097291 */ /* 0x000fe4000f8e10ff */
[----:B------:R-:W-:Y:S01]  /*1f30*/  MOV R6, UR6 ;  /* 0x0000000600067c02 */ /* 0x000fe20008000f00 */
[----:B------:R-:W-:Y:S01]  /*1f40*/  ULEA UR10, UR6, UR10, 0x2 ;  /* 0x0000000a060a7291 */ /* 0x000fe2000f8e10ff */
[----:B------:R-:W-:Y:S01]  /*1f50*/  LEA R7, R0, R7, 0x2 ;  /* 0x0000000700077211 */ /* 0x000fe200078e10ff */
[----:B------:R-:W-:Y:S01]  /*1f60*/  ULEA UR5, UR6, UR5, 0x2 ;  /* 0x0000000506057291 */ /* 0x000fe2000f8e10ff */
[----:B------:R-:W-:-:S02]  /*1f70*/  LEA R5, R2, R5, 0x2 ;  /* 0x0000000502057211 */ /* 0x000fc400078e10ff */
[----:B------:R-:W-:Y:S02]  /*1f80*/  LEA R11, R4, R11, 0x2 ;  /* 0x0000000b040b7211 */ /* 0x000fe400078e10ff */
[----:B------:R-:W-:Y:S01]  /*1f90*/  LEA R9, R6, R9, 0x2 ;  /* 0x0000000906097211 */ /* 0x000fe200078e10ff */
[----:B------:R-:W-:Y:S06]  /*1fa0*/  BRA.U UP0, `(.L_x_250) ;  /* 0xffffffe500707547 */ /* 0x000fec000b83ffff */
.L_x_197:
[----:B------:R-:W-:-:S09]  /*1fb0*/  UISETP.NE.AND UP0, UPT, UR8, URZ, UPT ;  /* 0x000000ff0800728c */ /* 0x000fd2000bf05270 */
[----:B------:R-:W-:Y:S05]  /*1fc0*/  BRA.U !UP0, `(.L_x_196) ;  /* 0x0000000508cc7547 */ /* 0x000fea000b800000 */
[----:B------:R-:W0:Y:S01]  /*1fd0*/  LDCU.64 UR16, c[0x0][0x380] ;  /* 0x00007000ff1077ac */ /* 0x000e220008000a00 */
[----:B------:R-:W-:Y:S01]  /*1fe0*/  IADD3 R19, PT, PT, -R19, UR4, RZ ;  /* 0x0000000413137c10 */ /* 0x000fe2000fffe1ff */
[----:B------:R-:W-:Y:S01]  /*1ff0*/  UIMAD.WIDE.U32 UR10, UR4, 0x50, URZ ;  /* 0x00000050040a78a5 */ /* 0x000fe2000f8e00ff */
[----:B------:R-:W1:Y:S05]  /*2000*/  LDCU UR9, c[0x0][0x38c] ;  /* 0x00007180ff0977ac */ /* 0x000e6a0008000800 */
[----:B------:R-:W-:Y:S01]  /*2010*/  MOV R2, UR10 ;  /* 0x0000000a00027c02 */ /* 0x000fe20008000f00 */
[----:B------:R-:W-:Y:S01]  /*2020*/  UIADD3 UR5, UPT, UPT, -UR8, URZ, URZ ;  /* 0x000000ff08057290 */ /* 0x000fe2000fffe1ff */
[----:B------:R-:W-:-:S03]  /*2030*/  MOV R3, UR11 ;  /* 0x0000000b00037c02 */ /* 0x000fc60008000f00 */
[----:B------:R-:W-:-:S03]  /*2040*/  IMAD.WIDE R20, R20, 0x50, R2 ;  /* 0x0000005014147825 */ /* 0x000fc600078e0202 */
[----:B0-----:R-:W-:-:S04]  /*2050*/  IADD3 R8, P0, PT, R20, UR16, RZ ;  /* 0x0000001014087c10 */ /* 0x001fc8000ff1e0ff */
[----:B-1----:R-:W-:-:S09]  /*2060*/  IADD3.X R9, PT, PT, R21, UR17, RZ, P0, !PT ;  /* 0x0000001115097c10 */ /* 0x002fd200087fe4ff */
.L_x_264:
[----:B------:R-:W-:Y:S01]  /*2070*/  ISETP.NE.AND P0, PT, R19, RZ, PT ;  /* 0x000000ff1300720c */ /* 0x000fe20003f05270 */
[----:B------:R-:W-:Y:S01]  /*2080*/  UIADD3 UR5, UPT, UPT, UR5, 0x1, URZ ;  /* 0x0000000105057890 */ /* 0x000fe2000fffe0ff */
[----:B------:R-:W-:Y:S03]  /*2090*/  BSSY.RECONVERGENT B2, `(.L_x_251) ;  /* 0x0000062000027945 */ /* 0x000fe60003800200 */
[----:B------:R-:W-:-:S08]  /*20a0*/  UISETP.NE.AND UP0, UPT, UR5, URZ, UPT ;  /* 0x000000ff0500728c */ /* 0x000fd0000bf05270 */
[----:B------:R-:W-:Y:S05]  /*20b0*/  @!P0 BRA `(.L_x_252) ;  /* 0x00000004007c8947 */ /* 0x000fea0003800000 */
[----:B------:R-:W2:Y:S04]  /*20c0*/  LDG.E R4, desc[UR12][R8.64+0x4] ;  /* 0x0000040c08047981 */ /* 0x000ea8000c1e1900 */
[----:B------:R-:W2:Y:S04]  /*20d0*/  LDG.E R3, desc[UR12][R16.64+0x4] ;  /* 0x0000040c10037981 */ /* 0x000ea8000c1e1900 */
[----:B------:R-:W3:Y:S04]  /*20e0*/  LDG.E R5, desc[UR12][R8.64] ;  /* 0x0000000c08057981 */ /* 0x000ee8000c1e1900 */
        /* <DEDUP_REMOVED lines=10> */
[----:B------:R-:W-:-:S04]  /*2190*/  FADD R26, R0, 1 ;  /* 0x3f800000001a7421 */ /* 0x000fc80000000000 */
[----:B------:R0:W1:Y:S01]  /*21a0*/  MUFU.RSQ R11, R26 ;  /* 0x0000001a000b7308 */ /* 0x0000620000001400 */
[----:B------:R-:W-:-:S04]  /*21b0*/  IADD3 R0, PT, PT, R26, -0xd000000, RZ ;  /* 0xf30000001a007810 */ /* 0x000fc80007ffe0ff */
[----:B------:R-:W-:-:S13]  /*21c0*/  ISETP.GT.U32.AND P0, PT, R0, 0x727fffff, PT ;  /* 0x727fffff0000780c */ /* 0x000fda0003f04070 */
[----:B01----:R-:W-:Y:S05]  /*21d0*/  @!P0 BRA `(.L_x_254) ;  /* 0x0000000000148947 */ /* 0x003fea0003800000 */
[----:B------:R-:W-:Y:S02]  /*21e0*/  MOV R2, R26 ;  /* 0x0000001a00027202 */ /* 0x000fe40000000f00 */
[----:B------:R-:W-:-:S07]  /*21f0*/  MOV R0, 0x2210 ;  /* 0x0000221000007802 */ /* 0x000fce0000000f00 */
[----:B------:R-:W-:Y:S05]  /*2200*/  CALL.REL.NOINC `($__internal_7_$__cuda_sm20_sqrt_rn_f32_slowpath) ;  /* 0x0000000400987944 */ /* 0x000fea0003c00000 */
[----:B------:R-:W-:Y:S01]  /*2210*/  MOV R7, R25 ;  /* 0x0000001900077202 */ /* 0x000fe20000000f00 */
[----:B------:R-:W-:Y:S06]  /*2220*/  BRA `(.L_x_255) ;  /* 0x0000000000107947 */ /* 0x000fec0003800000 */
.L_x_254:
[----:B------:R-:W-:Y:S01]  /*2230*/  FMUL.FTZ R7, R26, R11 ;  /* 0x0000000b1a077220 */ /* 0x000fe20000410000 */
[----:B------:R-:W-:-:S03]  /*2240*/  FMUL.FTZ R2, R11, 0.5 ;  /* 0x3f0000000b027820 */ /* 0x000fc60000410000 */
[----:B------:R-:W-:-:S04]  /*2250*/  FFMA R0, -R7, R7, R26 ;  /* 0x0000000707007223 */ /* 0x000fc8000000011a */
[----:B------:R-:W-:-:S07]  /*2260*/  FFMA R7, R0, R2, R7 ;  /* 0x0000000200077223 */ /* 0x000fce0000000007 */
.L_x_255:
[----:B------:R-:W-:Y:S05]  /*2270*/  BSYNC.RECONVERGENT B0 ;  /* 0x0000000000007941 */ /* 0x000fea0003800200 */
.L_x_253:
        /* <DEDUP_REMOVED lines=17> */
.L_x_257:
[----:B------:R-:W-:Y:S05]  /*2390*/  BSYNC.RECONVERGENT B3 ;  /* 0x0000000000037941 */ /* 0x000fea0003800200 */
.L_x_256:
        /* <DEDUP_REMOVED lines=14> */
.L_x_259:
[----:B------:R-:W-:Y:S05]  /*2480*/  BSYNC.RECONVERGENT B3 ;  /* 0x0000000000037941 */ /* 0x000fea0003800200 */
.L_x_258:
        /* <DEDUP_REMOVED lines=16> */
.L_x_261:
[----:B------:R-:W-:Y:S05]  /*2590*/  BSYNC.RECONVERGENT B3 ;  /* 0x0000000000037941 */ /* 0x000fea0003800200 */
.L_x_260:
        /* <DEDUP_REMOVED lines=15> */
.L_x_263:
[----:B------:R-:W-:Y:S05]  /*2690*/  BSYNC.RECONVERGENT B3 ;  /* 0x0000000000037941 */ /* 0x000fea0003800200 */
.L_x_262:
[----:B------:R-:W-:-:S07]  /*26a0*/  FADD R12, R12, R0 ;  /* 0x000000000c0c7221 */ /* 0x000fce0000000000 */
.L_x_252:
[----:B------:R-:W-:Y:S05]  /*26b0*/  BSYNC.RECONVERGENT B2 ;  /* 0x0000000000027941 */ /* 0x000fea0003800200 */
.L_x_251:
[----:B------:R-:W-:Y:S02]  /*26c0*/  MOV R3, UR6 ;  /* 0x0000000600037c02 */ /* 0x000fe40008000f00 */
[----:B------:R-:W-:-:S03]  /*26d0*/  IADD3 R19, PT, PT, R19, UR6, RZ ;  /* 0x0000000613137c10 */ /* 0x000fc6000fffe0ff */
[----:B------:R-:W-:Y:S01]  /*26e0*/  IMAD.WIDE.U32 R8, R3, 0x50, R8 ;  /* 0x0000005003087825 */ /* 0x000fe200078e0008 */
[----:B------:R-:W-:Y:S06]  /*26f0*/  BRA.U UP0, `(.L_x_264) ;  /* 0xfffffff9005c7547 */ /* 0x000fec000b83ffff */
.L_x_196:
[----:B------:R-:W2:Y:S01]  /*2700*/  LDG.E R0, desc[UR12][R16.64+0xc] ;  /* 0x00000c0c10007981 */ /* 0x000ea2000c1e1900 */
[----:B------:R-:W0:Y:S03]  /*2710*/  LDCU UR7, c[0x0][0x390] ;  /* 0x00007200ff0777ac */ /* 0x000e260008000800 */
[----:B------:R-:W3:Y:S04]  /*2720*/  LDG.E R2, desc[UR12][R16.64+0x10] ;  /* 0x0000100c10027981 */ /* 0x000ee8000c1e1900 */
[----:B------:R-:W4:Y:S04]  /*2730*/  LDG.E R4, desc[UR12][R16.64+0x14] ;  /* 0x0000140c10047981 */ /* 0x000f28000c1e1900 */
[----:B------:R-:W5:Y:S04]  /*2740*/  LDG.E R6, desc[UR12][R16.64] ;  /* 0x0000000c10067981 */ /* 0x000f68000c1e1900 */
[----:B------:R-:W5:Y:S04]  /*2750*/  LDG.E R8, desc[UR12][R16.64+0x4] ;  /* 0x0000040c10087981 */ /* 0x000f68000c1e1900 */
[----:B------:R-:W5:Y:S01]  /*2760*/  LDG.E R10, desc[UR12][R16.64+0x8] ;  /* 0x0000080c100a7981 */ /* 0x000f62000c1e1900 */
[----:B--2---:R-:W-:Y:S01]  /*2770*/  FMUL R3, R0, 0.94999998807907104492 ;  /* 0x3f73333300037820 */ /* 0x004fe20000400000 */
[----:B---3--:R-:W-:-:S03]  /*2780*/  FMUL R2, R2, 0.94999998807907104492 ;  /* 0x3f73333302027820 */ /* 0x008fc60000400000 */
[----:B0-----:R-:W-:Y:S01]  /*2790*/  FFMA R3, R18, UR7, R3 ;  /* 0x0000000712037c23 */ /* 0x001fe20008000003 */
[----:B----4-:R-:W-:Y:S01]  /*27a0*/  FMUL R5, R4, 0.94999998807907104492 ;  /* 0x3f73333304057820 */ /* 0x010fe20000400000 */
[----:B------:R-:W-:-:S03]  /*27b0*/  FFMA R13, R13, UR7, R2 ;  /* 0x000000070d0d7c23 */ /* 0x000fc60008000002 */
[----:B------:R-:W-:Y:S01]  /*27c0*/  STG.E desc[UR12][R16.64+0xc], R3 ;  /* 0x00000c0310007986 */ /* 0x000fe2000c10190c */
[----:B------:R-:W-:Y:S01]  /*27d0*/  FFMA R5, R12, UR7, R5 ;  /* 0x000000070c057c23 */ /* 0x000fe20008000005 */
[----:B-----5:R-:W-:Y:S02]  /*27e0*/  FFMA R7, R3, UR7, R6 ;  /* 0x0000000703077c23 */ /* 0x020fe40008000006 */
[----:B------:R-:W-:Y:S01]  /*27f0*/  STG.E desc[UR12][R16.64+0x10], R13 ;  /* 0x0000100d10007986 */ /* 0x000fe2000c10190c */
[----:B------:R-:W-:-:S03]  /*2800*/  FFMA R9, R13, UR7, R8 ;  /* 0x000000070d097c23 */ /* 0x000fc60008000008 */
[----:B------:R-:W-:Y:S01]  /*2810*/  STG.E desc[UR12][R16.64], R7 ;  /* 0x0000000710007986 */ /* 0x000fe2000c10190c */
[----:B------:R-:W-:-:S03]  /*2820*/  FFMA R11, R5, UR7, R10 ;  /* 0x00000007050b7c23 */ /* 0x000fc6000800000a */
[----:B------:R-:W-:Y:S04]  /*2830*/  STG.E desc[UR12][R16.64+0x4], R9 ;  /* 0x0000040910007986 */ /* 0x000fe8000c10190c */
[----:B------:R-:W-:Y:S04]  /*2840*/  STG.E desc[UR12][R16.64+0x14], R5 ;  /* 0x0000140510007986 */ /* 0x000fe8000c10190c */
[----:B------:R-:W-:Y:S01]  /*2850*/  STG.E desc[UR12][R16.64+0x8], R11 ;  /* 0x0000080b10007986 */ /* 0x000fe2000c10190c */
[----:B------:R-:W-:Y:S05]  /*2860*/  EXIT ;  /* 0x000000000000794d */ /* 0x000fea0003800000 */
        .weak           $__internal_7_$__cuda_sm20_sqrt_rn_f32_slowpath
        .type           $__internal_7_$__cuda_sm20_sqrt_rn_f32_slowpath,@function
        .size           $__internal_7_$__cuda_sm20_sqrt_rn_f32_slowpath,($__internal_8_$__cuda_sm3x_div_rn_noftz_f32_slowpath - $__internal_7_$__cuda_sm20_sqrt_rn_f32_slowpath)
$__internal_7_$__cuda_sm20_sqrt_rn_f32_slowpath:
        /* <DEDUP_REMOVED lines=10> */
[----:B------:R-:W-:Y:S01]  /*2910*/  @P0 FFMA R24, R2, 1.84467440737095516160e+19, RZ ;  /* 0x5f80000002180823 */ /* 0x000fe200000000ff */
[----:B------:R-:W-:-:S03]  /*2920*/  @!P0 MOV R25, R2 ;  /* 0x0000000200198202 */ /* 0x000fc60000000f00 */
[----:B------:R-:W0:Y:S02]  /*2930*/  @P0 MUFU.RSQ R21, R24 ;  /* 0x0000001800150308 */ /* 0x000e240000001400 */
[----:B0-----:R-:W-:Y:S01]  /*2940*/  @P0 FMUL.FTZ R23, R24, R21 ;  /* 0x0000001518170220 */ /* 0x001fe20000410000 */
[----:B------:R-:W-:-:S03]  /*2950*/  @P0 FMUL.FTZ R21, R21, 0.5 ;  /* 0x3f00000015150820 */ /* 0x000fc60000410000 */
[----:B------:R-:W-:-:S04]  /*2960*/  @P0 FADD.FTZ R22, -R23, -RZ ;  /* 0x800000ff17160221 */ /* 0x000fc80000010100 */
[----:B------:R-:W-:-:S04]  /*2970*/  @P0 FFMA R22, R23, R22, R24 ;  /* 0x0000001617160223 */ /* 0x000fc80000000018 */
[----:B------:R-:W-:-:S04]  /*2980*/  @P0 FFMA R21, R22, R21, R23 ;  /* 0x0000001516150223 */ /* 0x000fc80000000017 */
[----:B------:R-:W-:-:S07]  /*2990*/  @P0 FMUL.FTZ R25, R21, 2.3283064365386962891e-10 ;  /* 0x2f80000015190820 */ /* 0x000fce0000410000 */
.L_x_265:
[----:B------:R-:W-:Y:S01]  /*29a0*/  HFMA2 R23, -RZ, RZ, 0, 0 ;  /* 0x00000000ff177431 */ /* 0x000fe200000001ff */
[----:B------:R-:W-:-:S04]  /*29b0*/  MOV R22, R0 ;  /* 0x0000000000167202 */ /* 0x000fc80000000f00 */
[----:B------:R-:W-:Y:S05]  /*29c0*/  RET.REL.NODEC R22 `(_Z20clusterNeuronsKernelP13OpticalNeuroniffi) ;  /* 0xffffffd4168c7950 */ /* 0x000fea0003c3ffff */
        .weak           $__internal_8_$__cuda_sm3x_div_rn_noftz_f32_slowpath
        .type           $__internal_8_$__cuda_sm3x_div_rn_noftz_f32_slowpath,@function
        .size           $__internal_8_$__cuda_sm3x_div_rn_noftz_f32_slowpath,(.L_x_502 - $__internal_8_$__cuda_sm3x_div_rn_noftz_f32_slowpath)
$__internal_8_$__cuda_sm3x_div_rn_noftz_f32_slowpath:
        /* <DEDUP_REMOVED lines=9> */
[----:B------:R-:W-:Y:S01]  /*2a60*/  @!P0 MOV R21, RZ ;  /* 0x000000ff00158202 */ /* 0x000fe20000000f00 */
[----:B------:R-:W-:Y:S06]  /*2a70*/  @!P0 BRA `(.L_x_267) ;  /* 0x00000000005c8947 */ /* 0x000fec0003800000 */
[----:B------:R-:W-:Y:S02]  /*2a80*/  FSETP.GTU.FTZ.AND P0, PT, |R0|, +INF , PT ;  /* 0x7f8000000000780b */ /* 0x000fe40003f1c200 */
[----:B------:R-:W-:-:S04]  /*2a90*/  FSETP.GTU.FTZ.AND P1, PT, |R26|, +INF , PT ;  /* 0x7f8000001a00780b */ /* 0x000fc80003f3c200 */
[----:B------:R-:W-:-:S13]  /*2aa0*/  PLOP3.LUT P0, PT, P0, P1, PT, 0xf8, 0x8f ;  /* 0x00000000008f781c */ /* 0x000fda0000703f70 */
[----:B------:R-:W-:Y:S05]  /*2ab0*/  @P0 BRA `(.L_x_268) ;  /* 0x00000004004c0947 */ /* 0x000fea0003800000 */
[----:B------:R-:W-:-:S13]  /*2ac0*/  LOP3.LUT P0, RZ, R26, 0x7fffffff, R0, 0xc8, !PT ;  /* 0x7fffffff1aff7812 */ /* 0x000fda000780c800 */
[----:B------:R-:W-:Y:S05]  /*2ad0*/  @!P0 BRA `(.L_x_269) ;  /* 0x00000004003c8947 */ /* 0x000fea0003800000 */
[----:B------:R-:W-:Y:S02]  /*2ae0*/  FSETP.NEU.FTZ.AND P2, PT, |R0|, +INF , PT ;  /* 0x7f8000000000780b */ /* 0x000fe40003f5d200 */
        /* <DEDUP_REMOVED lines=16> */
.L_x_267:
[----:B------:R-:W-:Y:S01]  /*2bf0*/  LEA R23, R2, 0xc0800000, 0x17 ;  /* 0xc080000002177811 */ /* 0x000fe200078eb8ff */
[----:B------:R-:W-:Y:S01]  /*2c00*/  BSSY.RECONVERGENT B1, `(.L_x_272) ;  /* 0x0000036000017945 */ /* 0x000fe20003800200 */
[----:B------:R-:W-:Y:S02]  /*2c10*/  IADD3 R25, PT, PT, R25, -0x7f, RZ ;  /* 0xffffff8119197810 */ /* 0x000fe40007ffe0ff */
[----:B------:R-:W-:-:S03]  /*2c20*/  IADD3 R28, PT, PT, -R23, R26, RZ ;  /* 0x0000001a171c7210 */ /* 0x000fc60007ffe1ff */
[----:B------:R-:W-:Y:S01]  /*2c30*/  IMAD R0, R25, -0x800000, R0 ;  /* 0xff80000019007824 */ /* 0x000fe200078e0200 */
[----:B------:R-:W0:Y:S01]  /*2c40*/  MUFU.RCP R24, R28 ;  /* 0x0000001c00187308 */ /* 0x000e220000001000 */
[----:B------:R-:W-:-:S04]  /*2c50*/  FADD.FTZ R23, -R28, -RZ ;  /* 0x800000ff1c177221 */ /* 0x000fc80000010100 */
[----:B0-----:R-:W-:-:S04]  /*2c60*/  FFMA R27, R24, R23, 1 ;  /* 0x3f800000181b7423 */ /* 0x001fc80000000017 */
[----:B------:R-:W-:-:S04]  /*2c70*/  FFMA R27, R24, R27, R24 ;  /* 0x0000001b181b7223 */ /* 0x000fc80000000018 */
[----:B------:R-:W-:-:S04]  /*2c80*/  FFMA R24, R0, R27, RZ ;  /* 0x0000001b00187223 */ /* 0x000fc800000000ff */
[----:B------:R-:W-:-:S04]  /*2c90*/  FFMA R26, R23, R24, R0 ;  /* 0x00000018171a7223 */ /* 0x000fc80000000000 */
[----:B------:R-:W-:Y:S01]  /*2ca0*/  FFMA R26, R27, R26, R24 ;  /* 0x0000001a1b1a7223 */ /* 0x000fe20000000018 */
[----:B------:R-:W-:-:S03]  /*2cb0*/  IADD3 R24, PT, PT, R25, 0x7f, -R2 ;  /* 0x0000007f19187810 */ /* 0x000fc60007ffe802 */
[----:B------:R-:W-:Y:S01]  /*2cc0*/  FFMA R23, R23, R26, R0 ;  /* 0x0000001a17177223 */ /* 0x000fe20000000000 */
[----:B------:R-:W-:-:S03]  /*2cd0*/  IADD3 R21, PT, PT, R24, R21, RZ ;  /* 0x0000001518157210 */ /* 0x000fc60007ffe0ff */
[----:B------:R-:W-:-:S05]  /*2ce0*/  FFMA R0, R27, R23, R26 ;  /* 0x000000171b007223 */ /* 0x000fca000000001a */
[----:B------:R-:W-:-:S04]  /*2cf0*/  SHF.R.U32.HI R2, RZ, 0x17, R0 ;  /* 0x00000017ff027819 */ /* 0x000fc80000011600 */
[----:B------:R-:W-:-:S04]  /*2d00*/  LOP3.LUT R2, R2, 0xff, RZ, 0xc0, !PT ;  /* 0x000000ff02027812 */ /* 0x000fc800078ec0ff */
[----:B------:R-:W-:-:S04]  /*2d10*/  IADD3 R2, PT, PT, R2, R21, RZ ;  /* 0x0000001502027210 */ /* 0x000fc80007ffe0ff */
[----:B------:R-:W-:-:S04]  /*2d20*/  IADD3 R24, PT, PT, R2, -0x1, RZ ;  /* 0xffffffff02187810 */ /* 0x000fc80007ffe0ff */
        /* <DEDUP_REMOVED lines=31> */
.L_x_274:
[----:B------:R-:W-:-:S04]  /*2f20*/  LOP3.LUT R0, R0, 0x80000000, RZ, 0xc0, !PT ;  /* 0x8000000000007812 */ /* 0x000fc800078ec0ff */
[----:B------:R-:W-:Y:S01]  /*2f30*/  LOP3.LUT R0, R0, 0x7f800000, RZ, 0xfc, !PT ;  /* 0x7f80000000007812 */ /* 0x000fe200078efcff */
[----:B------:R-:W-:Y:S06]  /*2f40*/  BRA `(.L_x_275) ;  /* 0x0000000000047947 */ /* 0x000fec0003800000 */
.L_x_273:
[----:B------:R-:W-:-:S07]  /*2f50*/  LEA R0, R21, R0, 0x17 ;  /* 0x0000000015007211 */ /* 0x000fce00078eb8ff */
.L_x_275:
[----:B------:R-:W-:Y:S05]  /*2f60*/  BSYNC.RECONVERGENT B1 ;  /* 0x0000000000017941 */ /* 0x000fea0003800200 */
.L_x_272:
[----:B------:R-:W-:Y:S05]  /*2f70*/  BRA `(.L_x_276) ;  /* 0x0000000000207947 */ /* 0x000fea0003800000 */
.L_x_271:
[----:B------:R-:W-:-:S04]  /*2f80*/  LOP3.LUT R0, R26, 0x80000000, R0, 0x48, !PT ;  /* 0x800000001a007812 */ /* 0x000fc800078e4800 */
[----:B------:R-:W-:Y:S01]  /*2f90*/  LOP3.LUT R0, R0, 0x7f800000, RZ, 0xfc, !PT ;  /* 0x7f80000000007812 */ /* 0x000fe200078efcff */
[----:B------:R-:W-:Y:S06]  /*2fa0*/  BRA `(.L_x_276) ;  /* 0x0000000000147947 */ /* 0x000fec0003800000 */
.L_x_270:
[----:B------:R-:W-:Y:S01]  /*2fb0*/  LOP3.LUT R0, R26, 0x80000000, R0, 0x48, !PT ;  /* 0x800000001a007812 */ /* 0x000fe200078e4800 */
[----:B------:R-:W-:Y:S06]  /*2fc0*/  BRA `(.L_x_276) ;  /* 0x00000000000c7947 */ /* 0x000fec0003800000 */
.L_x_269:
[----:B------:R-:W0:Y:S01]  /*2fd0*/  MUFU.RSQ R0, -QNAN ;  /* 0xffc0000000007908 */ /* 0x000e220000001400 */
[----:B------:R-:W-:Y:S05]  /*2fe0*/  BRA `(.L_x_276) ;  /* 0x0000000000047947 */ /* 0x000fea0003800000 */
.L_x_268:
[----:B------:R-:W-:-:S07]  /*2ff0*/  FADD.FTZ R0, R0, R26 ;  /* 0x0000001a00007221 */ /* 0x000fce0000010000 */
.L_x_276:
[----:B------:R-:W-:Y:S05]  /*3000*/  BSYNC.RECONVERGENT B0 ;  /* 0x0000000000007941 */ /* 0x000fea0003800200 */
.L_x_266:
[----:B------:R-:W-:-:S04]  /*3010*/  HFMA2 R23, -RZ, RZ, 0, 0 ;  /* 0x00000000ff177431 */ /* 0x000fc800000001ff */
[----:B0-----:R-:W-:Y:S05]  /*3020*/  RET.REL.NODEC R22 `(_Z20clusterNeuronsKernelP13OpticalNeuroniffi) ;  /* 0xffffffcc16f47950 */ /* 0x001fea0003c3ffff */
.L_x_277:
        /* <DEDUP_REMOVED lines=13> */
.L_x_502:


//--------------------- .text._Z20applyOutputGradientsP13OpticalNeuronPKfiiiif --------------------------
	.section	.text._Z20applyOutputGradientsP13OpticalNeuronPKfiiiif,"ax",@progbits
	.align	128
        .global         _Z20applyOutputGradientsP13OpticalNeuronPKfiiiif
        .type           _Z20applyOutputGradientsP13OpticalNeuronPKfiiiif,@function
        .size           _Z20applyOutputGradientsP13OpticalNeuronPKfiiiif,(.L_x_503 - _Z20applyOutputGradientsP13OpticalNeuronPKfiiiif)
        .other          _Z20applyOutputGradientsP13OpticalNeuronPKfiiiif,@"STO_CUDA_ENTRY STV_DEFAULT"
_Z20applyOutputGradientsP13OpticalNeuronPKfiiiif:
.text._Z20applyOutputGradientsP13OpticalNeuronPKfiiiif:
        /* <DEDUP_REMOVED lines=10> */
[----:B0-----:R-:W-:-:S02]  /*00a0*/  IADD3 R2, PT, PT, R0, 0xffffffe, RZ ;  /* 0x0ffffffe00027810 */ /* 0x001fc40007ffe0ff */
[----:B------:R-:W-:-:S04]  /*00b0*/  IABS R0, R7 ;  /* 0x0000000700007213 */ /* 0x000fc80000000000 */
[----:B------:R0:W2:Y:S02]  /*00c0*/  F2I.FTZ.U32.TRUNC.NTZ R3, R2 ;  /* 0x0000000200037305 */ /* 0x0000a4000021f000 */
[----:B0-----:R-:W-:Y:S02]  /*00d0*/  HFMA2 R2, -RZ, RZ, 0, 0 ;  /* 0x00000000ff027431 */ /* 0x001fe400000001ff */
[----:B--2---:R-:W-:-:S04]  /*00e0*/  IMAD.MOV R8, RZ, RZ, -R3 ;  /* 0x000000ffff087224 */ /* 0x004fc800078e0a03 */
[----:B------:R-:W-:-:S04]  /*00f0*/  IMAD R5, R8, R9, RZ ;  /* 0x0000000908057224 */ /* 0x000fc800078e02ff */
[----:B------:R-:W-:Y:S01]  /*0100*/  IMAD.HI.U32 R3, R3, R5, R2 ;  /* 0x0000000503037227 */ /* 0x000fe200078e0002 */
[----:B------:R-:W-:-:S04]  /*0110*/  LOP3.LUT R2, R7, R6, RZ, 0x3c, !PT ;  /* 0x0000000607027212 */ /* 0x000fc800078e3cff */
[----:B------:R-:W-:Y:S01]  /*0120*/  ISETP.GE.AND P0, PT, R2, RZ, PT ;  /* 0x000000ff0200720c */ /* 0x000fe20003f06270 */
[----:B------:R-:W-:-:S04]  /*0130*/  IMAD.HI.U32 R3, R3, R0, RZ ;  /* 0x0000000003037227 */ /* 0x000fc800078e00ff */
[----:B------:R-:W-:-:S04]  /*0140*/  IMAD.MOV R4, RZ, RZ, -R3 ;  /* 0x000000ffff047224 */ /* 0x000fc800078e0a03 */
[----:B------:R-:W-:-:S05]  /*0150*/  IMAD R0, R9, R4, R0 ;  /* 0x0000000409007224 */ /* 0x000fca00078e0200 */
[----:B------:R-:W-:-:S13]  /*0160*/  ISETP.GT.U32.AND P2, PT, R9, R0, PT ;  /* 0x000000000900720c */ /* 0x000fda0003f44070 */
[----:B------:R-:W-:Y:S01]  /*0170*/  @!P2 IADD3 R0, PT, PT, R0, -R9, RZ ;  /* 0x800000090000a210 */ /* 0x000fe20007ffe0ff */
[----:B------:R-:W-:-:S03]  /*0180*/  @!P2 VIADD R3, R3, 0x1 ;  /* 0x000000010303a836 */ /* 0x000fc60000000000 */
[----:B------:R-:W-:-:S13]  /*0190*/  ISETP.GE.U32.AND P1, PT, R0, R9, PT ;  /* 0x000000090000720c */ /* 0x000fda0003f26070 */
[----:B------:R-:W-:Y:S02]  /*01a0*/  @P1 IADD3 R3, PT, PT, R3, 0x1, RZ ;  /* 0x0000000103031810 */ /* 0x000fe40007ffe0ff */
[----:B------:R-:W-:Y:S02]  /*01b0*/  ISETP.NE.AND P1, PT, R6, RZ, PT ;  /* 0x000000ff0600720c */ /* 0x000fe40003f25270 */
[----:B------:R-:W-:Y:S01]  /*01c0*/  LOP3.LUT R6, RZ, R6, RZ, 0x33, !PT ;  /* 0x00000006ff067212 */ /* 0x000fe200078e33ff */
[----:B------:R-:W-:-:S05]  /*01d0*/  @!P0 IMAD.MOV R3, RZ, RZ, -R3 ;  /* 0x000000ffff038224 */ /* 0x000fca00078e0a03 */
[----:B------:R-:W-:-:S04]  /*01e0*/  SEL R11, R6, R3, !P1 ;  /* 0x00000003060b7207 */ /* 0x000fc80004800000 */
[----:B-1----:R-:W-:-:S13]  /*01f0*/  ISETP.GE.AND P0, PT, R11, UR4, PT ;  /* 0x000000040b007c0c */ /* 0x002fda000bf06270 */
[----:B------:R-:W-:Y:S05]  /*0200*/  @P0 EXIT ;  /* 0x000000000000094d */ /* 0x000fea0003800000 */
[----:B------:R-:W0:Y:S01]  /*0210*/  LDC R8, c[0x0][0x39c] ;  /* 0x0000e700ff087b82 */ /* 0x000e220000000800 */
[----:B------:R-:W0:Y:S01]  /*0220*/  LDCU UR6, c[0x0][0x390] ;  /* 0x00007200ff0677ac */ /* 0x000e220008000800 */
[----:B------:R-:W-:Y:S02]  /*0230*/  ISETP.GE.AND P2, PT, R7, RZ, PT ;  /* 0x000000ff0700720c */ /* 0x000fe40003f46270 */
[-C--:B------:R-:W-:Y:S01]  /*0240*/  ISETP.GT.U32.AND P0, PT, R9, R0.reuse, PT ;  /* 0x000000000900720c */ /* 0x080fe20003f04070 */
[----:B------:R-:W1:Y:S01]  /*0250*/  LDCU.64 UR4, c[0x0][0x358] ;  /* 0x00006b00ff0477ac */ /* 0x000e620008000a00 */
[----:B------:R-:W-:Y:S02]  /*0260*/  IADD3 R9, PT, PT, R0, -R9, RZ ;  /* 0x8000000900097210 */ /* 0x000fe40007ffe0ff */
[----:B------:R-:W2:Y:S02]  /*0270*/  LDC.64 R4, c[0x0][0x388] ;  /* 0x0000e200ff047b82 */ /* 0x000ea40000000a00 */
[----:B------:R-:W-:-:S05]  /*0280*/  SEL R9, R9, R0, !P0 ;  /* 0x0000000009097207 */ /* 0x000fca0004000000 */
[----:B------:R-:W-:Y:S01]  /*0290*/  @!P2 IADD3 R9, PT, PT, -R9, RZ, RZ ;  /* 0x000000ff0909a210 */ /* 0x000fe20007ffe1ff */
[----:B------:R-:W3:Y:S03]  /*02a0*/  LDC.64 R2, c[0x0][0x380] ;  /* 0x0000e000ff027b82 */ /* 0x000ee60000000a00 */
[----:B------:R-:W-:Y:S01]  /*02b0*/  SEL R6, R6, R9, !P1 ;  /* 0x0000000906067207 */ /* 0x000fe20004800000 */
[----:B0-----:R-:W-:Y:S01]  /*02c0*/  IMAD R11, R11, UR6, R8 ;  /* 0x000000060b0b7c24 */ /* 0x001fe2000f8e0208 */
[----:B------:R-:W0:Y:S03]  /*02d0*/  LDCU UR6, c[0x0][0x3a0] ;  /* 0x00007400ff0677ac */ /* 0x000e260008000800 */
[----:B------:R-:W-:Y:S02]  /*02e0*/  IMAD.IADD R9, R11, 0x1, R6 ;  /* 0x000000010b097824 */ /* 0x000fe400078e0206 */
[----:B--2---:R-:W-:-:S06]  /*02f0*/  IMAD.WIDE R4, R7, 0x4, R4 ;  /* 0x0000000407047825 */ /* 0x004fcc00078e0204 */
[----:B-1----:R-:W0:Y:S01]  /*0300*/  LDG.E R4, desc[UR4][R4.64] ;  /* 0x0000000404047981 */ /* 0x002e22000c1e1900 */
[----:B---3--:R-:W-:-:S05]  /*0310*/  IMAD.WIDE R2, R9, 0x50, R2 ;  /* 0x0000005009027825 */ /* 0x008fca00078e0202 */
[----:B------:R-:W0:Y:S01]  /*0320*/  LDG.E R7, desc[UR4][R2.64+0x38] ;  /* 0x0000380402077981 */ /* 0x000e22000c1e1900 */
[----:B------:R-:W-:Y:S02]  /*0330*/  MOV R8, 0x3c80f082 ;  /* 0x3c80f08200087802 */ /* 0x000fe40000000f00 */
[----:B------:R-:W-:Y:S01]  /*0340*/  MOV R11, 0x3f800000 ;  /* 0x3f800000000b7802 */ /* 0x000fe20000000f00 */
[----:B------:R-:W-:Y:S01]  /*0350*/  BSSY.RECONVERGENT B0, `(.L_x_278) ;  /* 0x0000020000007945 */ /* 0x000fe20003800200 */
[----:B0-----:R-:W-:-:S04]  /*0360*/  FFMA R7, -R4, UR6, R7 ;  /* 0x0000000604077c23 */ /* 0x001fc80008000107 */
[----:B------:R-:W-:-:S06]  /*0370*/  FMUL R0, |R7|, 2.8853900432586669922 ;  /* 0x4038aa3b07007820 */ /* 0x000fcc0000400200 */
[----:B------:R-:W0:Y:S01]  /*0380*/  MUFU.EX2 R0, R0 ;  /* 0x0000000000007308 */ /* 0x000e220000000800 */
[----:B------:R-:W-:Y:S01]  /*0390*/  FMUL R9, R7, R7 ;  /* 0x0000000707097220 */ /* 0x000fe20000400000 */
[----:B0-----:R-:W-:-:S06]  /*03a0*/  FADD R6, R0, 1 ;  /* 0x3f80000000067421 */ /* 0x001fcc0000000000 */
[----:B------:R-:W0:Y:S01]  /*03b0*/  MUFU.RCP R6, R6 ;  /* 0x0000000600067308 */ /* 0x000e220000001000 */
[----:B------:R-:W-:Y:S01]  /*03c0*/  FFMA R8, R9, R8, -0.052303962409496307373 ;  /* 0xbd563cae09087423 */ /* 0x000fe20000000008 */
[----:B------:R-:W-:-:S03]  /*03d0*/  FSETP.GE.AND P1, PT, |R7|, 0.60000002384185791016, PT ;  /* 0x3f19999a0700780b */ /* 0x000fc60003f26200 */
[----:B------:R-:W-:Y:S01]  /*03e0*/  FFMA R8, R9, R8, 0.1331529766321182251 ;  /* 0x3e08594109087423 */ /* 0x000fe20000000008 */
[----:B------:R-:W-:-:S03]  /*03f0*/  FSETP.GE.AND P0, PT, |R7|, 9.010913848876953125, PT ;  /* 0x41102cb40700780b */ /* 0x000fc60003f06200 */
[----:B------:R-:W-:Y:S01]  /*0400*/  FFMA R0, R9, R8, -0.33332768082618713379 ;  /* 0xbeaaa9ed09007423 */ /* 0x000fe20000000008 */
[----:B0-----:R-:W-:-:S03]  /*0410*/  FFMA R4, R6, -2, R11 ;  /* 0xc000000006047823 */ /* 0x001fc6000000000b */
[----:B------:R-:W-:Y:S02]  /*0420*/  FFMA R0, R9, R0, RZ ;  /* 0x0000000009007223 */ /* 0x000fe400000000ff */
[----:B------:R-:W-:-:S04]  /*0430*/  FSEL R4, R4, 1, !P0 ;  /* 0x3f80000004047808 */ /* 0x000fc80004000000 */
[--C-:B------:R-:W-:Y:S01]  /*0440*/  LOP3.LUT R5, R4, 0x80000000, R7.reuse, 0xb8, !PT ;  /* 0x8000000004057812 */ /* 0x100fe200078eb807 */
[----:B------:R-:W-:-:S05]  /*0450*/  @!P1 FFMA R5, R7, R0, R7 ;  /* 0x0000000007059223 */ /* 0x000fca0000000007 */
[----:B------:R-:W-:Y:S01]  /*0460*/  FMNMX R6, RZ, R5, !PT ;  /* 0x00000005ff067209 */ /* 0x000fe20007800000 */
[----:B------:R0:W-:Y:S04]  /*0470*/  STG.E desc[UR4][R2.64+0x38], R7 ;  /* 0x0000380702007986 */ /* 0x0001e8000c101904 */
[----:B------:R0:W-:Y:S01]  /*0480*/  STG.E desc[UR4][R2.64+0x30], R5 ;  /* 0x0000300502007986 */ /* 0x0001e2000c101904 */
[----:B------:R-:W-:Y:S01]  /*0490*/  VIADD R0, R6, 0xf3000000 ;  /* 0xf300000006007836 */ /* 0x000fe20000000000 */
[----:B------:R0:W1:Y:S04]  /*04a0*/  MUFU.RSQ R9, R6 ;  /* 0x0000000600097308 */ /* 0x0000680000001400 */
[----:B------:R-:W-:-:S13]  /*04b0*/  ISETP.GT.U32.AND P0, PT, R0, 0x727fffff, PT ;  /* 0x727fffff0000780c */ /* 0x000fda0003f04070 */
[----:B01----:R-:W-:Y:S05]  /*04c0*/  @!P0 BRA `(.L_x_279) ;  /* 0x0000000000108947 */ /* 0x003fea0003800000 */
[----:B------:R-:W-:-:S07]  /*04d0*/  MOV R9, 0x4f0 ;  /* 0x000004f000097802 */ /* 0x000fce0000000f00 */
[----:B------:R-:W-:Y:S05]  /*04e0*/  CALL.REL.NOINC `($__internal_9_$__cuda_sm20_sqrt_rn_f32_slowpath) ;  /* 0x0000000000287944 */ /* 0x000fea0003c00000 */
[----:B------:R-:W-:Y:S01]  /*04f0*/  MOV R5, R0 ;  /* 0x0000000000057202 */ /* 0x000fe20000000f00 */
[----:B------:R-:W-:Y:S06]  /*0500*/  BRA `(.L_x_280) ;  /* 0x0000000000107947 */ /* 0x000fec0003800000 */
.L_x_279:
[----:B------:R-:W-:Y:S01]  /*0510*/  FMUL.FTZ R5, R6, R9 ;  /* 0x0000000906057220 */ /* 0x000fe20000410000 */
[----:B------:R-:W-:-:S03]  /*0520*/  FMUL.FTZ R4, R9, 0.5 ;  /* 0x3f00000009047820 */ /* 0x000fc60000410000 */
[----:B------:R-:W-:-:S04]  /*0530*/  FFMA R0, -R5, R5, R6 ;  /* 0x0000000505007223 */ /* 0x000fc80000000106 */
[----:B------:R-:W-:-:S07]  /*0540*/  FFMA R5, R0, R4, R5 ;  /* 0x0000000400057223 */ /* 0x000fce0000000005 */
.L_x_280:
[----:B------:R-:W-:Y:S05]  /*0550*/  BSYNC.RECONVERGENT B0 ;  /* 0x0000000000007941 */ /* 0x000fea0003800200 */
.L_x_278:
[----:B------:R-:W-:Y:S04]  /*0560*/  STG.E desc[UR4][R2.64+0x24], R5 ;  /* 0x0000240502007986 */ /* 0x000fe8000c101904 */
[----:B------:R-:W-:Y:S01]  /*0570*/  STG.E desc[UR4][R2.64+0x28], RZ ;  /* 0x000028ff02007986 */ /* 0x000fe2000c101904 */
[----:B------:R-:W-:Y:S05]  /*0580*/  EXIT ;  /* 0x000000000000794d */ /* 0x000fea0003800000 */
        .weak           $__internal_9_$__cuda_sm20_sqrt_rn_f32_slowpath
        .type           $__internal_9_$__cuda_sm20_sqrt_rn_f32_slowpath,@function
        .size           $__internal_9_$__cuda_sm20_sqrt_rn_f32_slowpath,(.L_x_503 - $__internal_9_$__cuda_sm20_sqrt_rn_f32_slowpath)
$__internal_9_$__cuda_sm20_sqrt_rn_f32_slowpath:
[----:B------:R-:W-:-:S13]  /*0590*/  LOP3.LUT P0, RZ, R6, 0x7fffffff, RZ, 0xc0, !PT ;  /* 0x7fffffff06ff7812 */ /* 0x000fda000780c0ff */
[----:B------:R-:W-:Y:S01]  /*05a0*/  @!P0 MOV R4, R6 ;  /* 0x0000000600048202 */ /* 0x000fe20000000f00 */
[----:B------:R-:W-:Y:S06]  /*05b0*/  @!P0 BRA `(.L_x_281) ;  /* 0x0000000000448947 */ /* 0x000fec0003800000 */
[----:B------:R-:W-:Y:S01]  /*05c0*/  FSETP.GEU.FTZ.AND P0, PT, R6, RZ, PT ;  /* 0x000000ff0600720b */ /* 0x000fe20003f1e000 */
[----:B------:R-:W-:-:S12]  /*05d0*/  IMAD.MOV.U32 R0, RZ, RZ, R6 ;  /* 0x000000ffff007224 */ /* 0x000fd800078e0006 */
        /* <DEDUP_REMOVED lines=15> */
.L_x_281:
[----:B------:R-:W-:Y:S02]  /*06d0*/  HFMA2 R5, -RZ, RZ, 0, 0 ;  /* 0x00000000ff057431 */ /* 0x000fe400000001ff */
[----:B------:R-:W-:Y:S01]  /*06e0*/  IMAD.MOV.U32 R0, RZ, RZ, R4 ;  /* 0x000000ffff007224 */ /* 0x000fe200078e0004 */
[----:B------:R-:W-:-:S04]  /*06f0*/  MOV R4, R9 ;  /* 0x0000000900047202 */ /* 0x000fc80000000f00 */
[----:B------:R-:W-:Y:S05]  /*0700*/  RET.REL.NODEC R4 `(_Z20applyOutputGradientsP13OpticalNeuronPKfiiiif) ;  /* 0xfffffff8043c7950 */ /* 0x000fea0003c3ffff */
.L_x_282:
        /* <DEDUP_REMOVED lines=15> */
.L_x_503:


//--------------------- .text._Z24applyWeightUpdatesKernelP14OpticalSynapsePfS1_if --------------------------
	.section	.text._Z24applyWeightUpdatesKernelP14OpticalSynapsePfS1_if,"ax",@progbits
	.align	128
        .global         _Z24applyWeightUpdatesKernelP14OpticalSynapsePfS1_if
        .type           _Z24applyWeightUpdatesKernelP14OpticalSynapsePfS1_if,@function
        .size           _Z24applyWeightUpdatesKernelP14OpticalSynapsePfS1_if,(.L_x_521 - _Z24applyWeightUpdatesKernelP14OpticalSynapsePfS1_if)
        .other          _Z24applyWeightUpdatesKernelP14OpticalSynapsePfS1_if,@"STO_CUDA_ENTRY STV_DEFAULT"
_Z24applyWeightUpdatesKernelP14OpticalSynapsePfS1_if:
.text._Z24applyWeightUpdatesKernelP14OpticalSynapsePfS1_if:
        /* <DEDUP_REMOVED lines=9> */
[----:B------:R-:W1:Y:S07]  /*0090*/  LDCU.64 UR4, c[0x0][0x358] ;  /* 0x00006b00ff0477ac */ /* 0x000e6e0008000a00 */
[----:B------:R-:W2:Y:S08]  /*00a0*/  LDC.64 R2, c[0x0][0x388] ;  /* 0x0000e200ff027b82 */ /* 0x000eb00000000a00 */
[----:B------:R-:W3:Y:S01]  /*00b0*/  LDC R13, c[0x0][0x39c] ;  /* 0x0000e700ff0d7b82 */ /* 0x000ee20000000800 */
[----:B0-----:R-:W-:-:S07]  /*00c0*/  IMAD.WIDE R6, R9, 0x4, R6 ;  /* 0x0000000409067825 */ /* 0x001fce00078e0206 */
[----:B------:R-:W0:Y:S01]  /*00d0*/  LDC.64 R4, c[0x0][0x380] ;  /* 0x0000e000ff047b82 */ /* 0x000e220000000a00 */
[----:B-1----:R-:W3:Y:S01]  /*00e0*/  LDG.E R8, desc[UR4][R6.64] ;  /* 0x0000000406087981 */ /* 0x002ee2000c1e1900 */
[----:B--2---:R-:W-:-:S05]  /*00f0*/  IMAD.WIDE R2, R9, 0x4, R2 ;  /* 0x0000000409027825 */ /* 0x004fca00078e0202 */
[----:B------:R-:W2:Y:S01]  /*0100*/  LDG.E R0, desc[UR4][R2.64] ;  /* 0x0000000402007981 */ /* 0x000ea2000c1e1900 */
[----:B0-----:R-:W-:-:S04]  /*0110*/  IMAD.WIDE R4, R9, 0x2c, R4 ;  /* 0x0000002c09047825 */ /* 0x001fc800078e0204 */
[----:B---3--:R-:W-:Y:S01]  /*0120*/  FMUL R11, R8, R13 ;  /* 0x0000000d080b7220 */ /* 0x008fe20000400000 */
[----:B------:R-:W-:-:S04]  /*0130*/  FADD R8, -R13, 1 ;  /* 0x3f8000000d087421 */ /* 0x000fc80000000100 */
[----:B--2---:R-:W-:-:S05]  /*0140*/  FFMA R11, R0, R8, R11 ;  /* 0x00000008000b7223 */ /* 0x004fca000000000b */
[----:B------:R0:W-:Y:S04]  /*0150*/  STG.E desc[UR4][R6.64], R11 ;  /* 0x0000000b06007986 */ /* 0x0001e8000c101904 */
[----:B------:R-:W2:Y:S04]  /*0160*/  LDG.E R0, desc[UR4][R4.64+0x8] ;  /* 0x0000080404007981 */ /* 0x000ea8000c1e1900 */
[----:B------:R-:W3:Y:S01]  /*0170*/  LDG.E R8, desc[UR4][R4.64+0x10] ;  /* 0x0000100404087981 */ /* 0x000ee2000c1e1900 */
[----:B------:R-:W-:Y:S01]  /*0180*/  BSSY.RECONVERGENT B0, `(.L_x_283) ;  /* 0x000003e000007945 */ /* 0x000fe20003800200 */
[----:B--2---:R-:W-:-:S05]  /*0190*/  FADD R0, R11, R0 ;  /* 0x000000000b007221 */ /* 0x004fca0000000000 */
[----:B------:R-:W-:-:S04]  /*01a0*/  FMNMX R0, R0, 1, PT ;  /* 0x3f80000000007809 */ /* 0x000fc80003800000 */
[----:B------:R-:W-:-:S05]  /*01b0*/  FMNMX R9, R0, -1, !PT ;  /* 0xbf80000000097809 */ /* 0x000fca0007800000 */
[----:B---3--:R-:W-:-:S04]  /*01c0*/  FFMA R13, R9, 3.1415927410125732422, -R8 ;  /* 0x40490fdb090d7823 */ /* 0x008fc80000000808 */
[----:B------:R-:W-:Y:S01]  /*01d0*/  FADD R0, R8, R13 ;  /* 0x0000000d08007221 */ /* 0x000fe20000000000 */
[----:B------:R1:W-:Y:S03]  /*01e0*/  STG.E desc[UR4][R4.64+0x8], R9 ;  /* 0x0000080904007986 */ /* 0x0003e6000c101904 */
[----:B------:R-:W-:-:S05]  /*01f0*/  FADD R0, R0, 6.2831854820251464844 ;  /* 0x40c90fdb00007421 */ /* 0x000fca0000000000 */
[C---:B------:R-:W-:Y:S01]  /*0200*/  FSETP.GEU.AND P0, PT, |R0|.reuse, 6.2831854820251464844, PT ;  /* 0x40c90fdb0000780b */ /* 0x040fe20003f0e200 */
[----:B0-----:R-:W-:-:S12]  /*0210*/  FADD R7, |R0|, -RZ ;  /* 0x800000ff00077221 */ /* 0x001fd80000000200 */
[----:B-1----:R-:W-:Y:S05]  /*0220*/  @!P0 BRA `(.L_x_284) ;  /* 0x0000000000cc8947 */ /* 0x002fea0003800000 */
[----:B------:R-:W-:-:S13]  /*0230*/  FSETP.GTU.AND P0, PT, R7, 52707180, PT ;  /* 0x4c490fdb0700780b */ /* 0x000fda0003f0c000 */
[----:B------:R-:W-:Y:S05]  /*0240*/  @P0 BRA `(.L_x_285) ;  /* 0x00000000005c0947 */ /* 0x000fea0003800000 */
[----:B------:R-:W-:Y:S01]  /*0250*/  FMUL R6, R7, 0.15915493667125701904 ;  /* 0x3e22f98307067820 */ /* 0x000fe20000400000 */
[----:B------:R-:W-:Y:S05]  /*0260*/  BSSY.RECONVERGENT B1, `(.L_x_286) ;  /* 0x0000013000017945 */ /* 0x000fea0003800200 */
[----:B------:R-:W0:Y:S02]  /*0270*/  FRND.TRUNC R6, R6 ;  /* 0x0000000600067307 */ /* 0x000e24000020d000 */
[----:B0-----:R-:W-:-:S05]  /*0280*/  FFMA R9, R6, -6.2831854820251464844, R7 ;  /* 0xc0c90fdb06097823 */ /* 0x001fca0000000007 */
[----:B------:R-:W-:-:S13]  /*0290*/  ISETP.GE.U32.AND P0, PT, R9, 0x40c90fdb, PT ;  /* 0x40c90fdb0900780c */ /* 0x000fda0003f06070 */
[----:B------:R-:W-:Y:S05]  /*02a0*/  @!P0 BRA `(.L_x_287) ;  /* 0x0000000000388947 */ /* 0x000fea0003800000 */
[----:B------:R-:W-:-:S04]  /*02b0*/  ISETP.GE.U32.AND P0, PT, R9, -0x7fffffff, PT ;  /* 0x800000010900780c */ /* 0x000fc80003f06070 */
[----:B------:R-:W-:-:S09]  /*02c0*/  FSETP.GEU.OR P1, PT, R9, -6.2831854820251464844, !P0 ;  /* 0xc0c90fdb0900780b */ /* 0x000fd2000472e400 */
[----:B------:R-:W-:-:S04]  /*02d0*/  @P0 FADD R8, R6, -1 ;  /* 0xbf80000006080421 */ /* 0x000fc80000000000 */
[----:B------:R-:W-:-:S05]  /*02e0*/  @!P1 FADD R8, R8, -1 ;  /* 0xbf80000008089421 */ /* 0x000fca0000000000 */
[----:B------:R-:W-:Y:S01]  /*02f0*/  @P0 MOV R6, R8 ;  /* 0x0000000800060202 */ /* 0x000fe20000000f00 */
        /* <DEDUP_REMOVED lines=9> */
.L_x_287:
[----:B------:R-:W-:Y:S05]  /*0390*/  BSYNC.RECONVERGENT B1 ;  /* 0x0000000000017941 */ /* 0x000fea0003800200 */
.L_x_286:
[----:B------:R-:W-:Y:S01]  /*03a0*/  FFMA R7, R6, -6.2831854820251464844, R7 ;  /* 0xc0c90fdb06077823 */ /* 0x000fe20000000007 */
[----:B------:R-:W-:Y:S06]  /*03b0*/  BRA `(.L_x_284) ;  /* 0x0000000000687947 */ /* 0x000fec0003800000 */
.L_x_285:
[C---:B------:R-:W-:Y:S01]  /*03c0*/  LOP3.LUT R6, R7.reuse, 0xff800000, RZ, 0xc0, !PT ;  /* 0xff80000007067812 */ /* 0x040fe200078ec0ff */
[----:B------:R-:W-:Y:S01]  /*03d0*/  BSSY.RECONVERGENT B1, `(.L_x_288) ;  /* 0x0000016000017945 */ /* 0x000fe20003800200 */
[C---:B------:R-:W-:Y:S02]  /*03e0*/  ISETP.GT.U32.AND P0, PT, R7.reuse, 0x7f7fffff, PT ;  /* 0x7f7fffff0700780c */ /* 0x040fe40003f04070 */
[----:B------:R-:W-:Y:S01]  /*03f0*/  MOV R11, 0x7fffffff ;  /* 0x7fffffff000b7802 */ /* 0x000fe20000000f00 */
[----:B------:R-:W-:Y:S01]  /*0400*/  VIADD R8, R6, 0xbf800000 ;  /* 0xbf80000006087836 */ /* 0x000fe20000000000 */
[----:B------:R-:W-:Y:S02]  /*0410*/  LOP3.LUT R6, R7, 0x7fffff, RZ, 0xc0, !PT ;  /* 0x007fffff07067812 */ /* 0x000fe400078ec0ff */
[----:B------:R-:W-:Y:S02]  /*0420*/  FSEL R11, R11, 33554432, P0 ;  /* 0x4c0000000b0b7808 */ /* 0x000fe40000000000 */
[----:B------:R-:W-:-:S02]  /*0430*/  ISETP.NE.AND P1, PT, R8, RZ, PT ;  /* 0x000000ff0800720c */ /* 0x000fc40003f25270 */
[----:B------:R-:W-:-:S11]  /*0440*/  LOP3.LUT R6, R6, 0x3f800000, RZ, 0xfc, !PT ;  /* 0x3f80000006067812 */ /* 0x000fd600078efcff */
[----:B------:R-:W-:Y:S05]  /*0450*/  @!P1 BRA `(.L_x_289) ;  /* 0x0000000000349947 */ /* 0x000fea0003800000 */
.L_x_290:
        /* <DEDUP_REMOVED lines=13> */
.L_x_289:
[----:B------:R-:W-:Y:S05]  /*0530*/  BSYNC.RECONVERGENT B1 ;  /* 0x0000000000017941 */ /* 0x000fea0003800200 */
.L_x_288:
[----:B------:R-:W-:-:S04]  /*0540*/  FMUL R6, R6, 1.1920928955078125e-07 ;  /* 0x3400000006067820 */ /* 0x000fc80000400000 */
[----:B------:R-:W-:-:S07]  /*0550*/  FMUL R7, R11, R6 ;  /* 0x000000060b077220 */ /* 0x000fce0000400000 */
.L_x_284:
[----:B------:R-:W-:Y:S05]  /*0560*/  BSYNC.RECONVERGENT B0 ;  /* 0x0000000000007941 */ /* 0x000fea0003800200 */
.L_x_283:
[----:B------:R-:W2:Y:S01]  /*0570*/  LDG.E R6, desc[UR4][R4.64+0x14] ;  /* 0x0000140404067981 */ /* 0x000ea2000c1e1900 */
[C---:B------:R-:W-:Y:S01]  /*0580*/  FSETP.NAN.AND P0, PT, |R7|.reuse, |R7|, PT ;  /* 0x400000070700720b */ /* 0x040fe20003f08200 */
[----:B------:R-:W-:Y:S01]  /*0590*/  BSSY.RECONVERGENT B0, `(.L_x_291) ;  /* 0x000003c000007945 */ /* 0x000fe20003800200 */
[----:B------:R-:W-:-:S04]  /*05a0*/  LOP3.LUT R0, R7, 0x80000000, R0, 0xb8, !PT ;  /* 0x8000000007007812 */ /* 0x000fc800078eb800 */
[----:B------:R-:W-:-:S05]  /*05b0*/  FSEL R7, R7, R0, P0 ;  /* 0x0000000007077208 */ /* 0x000fca0000000000 */
[----:B------:R0:W-:Y:S01]  /*05c0*/  STG.E desc[UR4][R4.64+0x10], R7 ;  /* 0x0000100704007986 */ /* 0x0001e2000c101904 */
[----:B--2---:R-:W-:-:S04]  /*05d0*/  FADD R0, RZ, R6 ;  /* 0x00000006ff007221 */ /* 0x004fc80000000000 */
[----:B------:R-:W-:-:S04]  /*05e0*/  FADD R0, R0, 6.2831854820251464844 ;  /* 0x40c90fdb00007421 */ /* 0x000fc80000000000 */
[C---:B------:R-:W-:Y:S01]  /*05f0*/  FADD R9, |R0|.reuse, -RZ ;  /* 0x800000ff00097221 */ /* 0x040fe20000000200 */
[----:B------:R-:W-:-:S13]  /*0600*/  FSETP.GEU.AND P0, PT, |R0|, 6.2831854820251464844, PT ;  /* 0x40c90fdb0000780b */ /* 0x000fda0003f0e200 */
[----:B0-----:R-:W-:Y:S05]  /*0610*/  @!P0 BRA `(.L_x_292) ;  /* 0x0000000000cc8947 */ /* 0x001fea0003800000 */
        /* <DEDUP_REMOVED lines=22> */
.L_x_295:
[----:B------:R-:W-:Y:S05]  /*0780*/  BSYNC.RECONVERGENT B1 ;  /* 0x0000000000017941 */ /* 0x000fea0003800200 */
.L_x_294:
[----:B------:R-:W-:Y:S01]  /*0790*/  FFMA R9, R6, -6.2831854820251464844, R9 ;  /* 0xc0c90fdb06097823 */ /* 0x000fe20000000009 */
[----:B------:R-:W-:Y:S06]  /*07a0*/  BRA `(.L_x_292) ;  /* 0x0000000000687947 */ /* 0x000fec0003800000 */
.L_x_293:
        /* <DEDUP_REMOVED lines=10> */
.L_x_298:
[----:B------:R-:W-:-:S04]  /*0850*/  VIMNMX.U32 R8, PT, PT, R7, 0xb800000, PT ;  /* 0x0b80000007087848 */ /* 0x000fc80003fe0000 */
[C---:B------:R-:W-:Y:S02]  /*0860*/  IADD3 R6, PT, PT, R8.reuse, R6, RZ ;  /* 0x0000000608067210 */ /* 0x040fe40007ffe0ff */
[----:B------:R-:W-:-:S03]  /*0870*/  IADD3 R7, PT, PT, -R8, R7, RZ ;  /* 0x0000000708077210 */ /* 0x000fc60007ffe1ff */
        /* <DEDUP_REMOVED lines=10> */
.L_x_297:
[----:B------:R-:W-:Y:S05]  /*0920*/  BSYNC.RECONVERGENT B1 ;  /* 0x0000000000017941 */ /* 0x000fea0003800200 */
.L_x_296:
[----:B------:R-:W-:-:S04]  /*0930*/  FMUL R6, R6, 1.1920928955078125e-07 ;  /* 0x3400000006067820 */ /* 0x000fc80000400000 */
[----:B------:R-:W-:-:S07]  /*0940*/  FMUL R9, R11, R6 ;  /* 0x000000060b097220 */ /* 0x000fce0000400000 */
.L_x_292:
[----:B------:R-:W-:Y:S05]  /*0950*/  BSYNC.RECONVERGENT B0 ;  /* 0x0000000000007941 */ /* 0x000fea0003800200 */
.L_x_291:
[C---:B------:R-:W-:Y:S02]  /*0960*/  FSETP.NAN.AND P0, PT, |R9|.reuse, |R9|, PT ;  /* 0x400000090900720b */ /* 0x040fe40003f08200 */
[----:B------:R-:W-:-:S04]  /*0970*/  LOP3.LUT R0, R9, 0x80000000, R0, 0xb8, !PT ;  /* 0x8000000009007812 */ /* 0x000fc800078eb800 */
[----:B------:R-:W-:-:S05]  /*0980*/  FSEL R9, R9, R0, P0 ;  /* 0x0000000009097208 */ /* 0x000fca0000000000 */
[----:B------:R-:W-:Y:S04]  /*0990*/  STG.E desc[UR4][R4.64+0x14], R9 ;  /* 0x0000140904007986 */ /* 0x000fe8000c101904 */
[----:B------:R-:W-:Y:S01]  /*09a0*/  STG.E desc[UR4][R2.64], RZ ;  /* 0x000000ff02007986 */ /* 0x000fe2000c101904 */
[----:B------:R-:W-:Y:S05]  /*09b0*/  EXIT ;  /* 0x000000000000794d */ /* 0x000fea0003800000 */
.L_x_299:
        /* <DEDUP_REMOVED lines=12> */
.L_x_521:


//--------------------- .text._Z27calculateWeightDeltasKernelPK14OpticalSynapsePK13OpticalNeuroniiffPfi --------------------------
	.section	.text._Z27calculateWeightDeltasKernelPK14OpticalSynapsePK13OpticalNeuroniiffPfi,"ax",@progbits
	.align	128
        .global         _Z27calculateWeightDeltasKernelPK14OpticalSynapsePK13OpticalNeuroniiffPfi
        .type           _Z27calculateWeightDeltasKernelPK14OpticalSynapsePK13OpticalNeuroniiffPfi,@function
        .size           _Z27calculateWeightDeltasKernelPK14OpticalSynapsePK13OpticalNeuroniiffPfi,(.L_x_504 - _Z27calculateWeightDeltasKernelPK14OpticalSynapsePK13OpticalNeuroniiffPfi)
        .other          _Z27calculateWeightDeltasKernelPK14OpticalSynapsePK13OpticalNeuroniiffPfi,@"STO_CUDA_ENTRY STV_DEFAULT"
_Z27calculateWeightDeltasKernelPK14OpticalSynapsePK13OpticalNeuroniiffPfi:
.text._Z27calculateWeightDeltasKernelPK14OpticalSynapsePK13OpticalNeuroniiffPfi:
        /* <DEDUP_REMOVED lines=13> */
[----:B------:R-:W0:Y:S02]  /*00d0*/  LDC.64 R6, c[0x0][0x380] ;  /* 0x0000e000ff067b82 */ /* 0x000e240000000a00 */
[----:B0-----:R-:W-:-:S05]  /*00e0*/  IMAD.WIDE R6, R0, 0x2c, R6 ;  /* 0x0000002c00067825 */ /* 0x001fca00078e0206 */
[----:B------:R0:W5:Y:S04]  /*00f0*/  LDG.E R3, desc[UR8][R6.64] ;  /* 0x0000000806037981 */ /* 0x000168000c1e1900 */
[----:B------:R0:W5:Y:S01]  /*0100*/  LDG.E R4, desc[UR8][R6.64+0x4] ;  /* 0x0000040806047981 */ /* 0x000162000c1e1900 */
[----:B------:R-:W-:Y:S01]  /*0110*/  UISETP.GE.U32.AND UP1, UPT, UR5, 0x8, UPT ;  /* 0x000000080500788c */ /* 0x000fe2000bf26070 */
[----:B------:R-:W-:Y:S01]  /*0120*/  MOV R22, RZ ;  /* 0x000000ff00167202 */ /* 0x000fe20000000f00 */
[----:B------:R-:W-:Y:S01]  /*0130*/  ULOP3.LUT UR6, UR5, 0x7, URZ, 0xc0, !UPT ;  /* 0x0000000705067892 */ /* 0x000fe2000f8ec0ff */
[----:B------:R-:W-:-:S03]  /*0140*/  UMOV UR4, URZ ;  /* 0x000000ff00047c82 */ /* 0x000fc60008000000 */
[----:B------:R-:W-:-:S03]  /*0150*/  UISETP.NE.AND UP0, UPT, UR6, URZ, UPT ;  /* 0x000000ff0600728c */ /* 0x000fc6000bf05270 */
[----:B0-----:R-:W-:Y:S08]  /*0160*/  BRA.U !UP1, `(.L_x_301) ;  /* 0x0000000509c87547 */ /* 0x001ff0000b800000 */
[----:B------:R-:W-:Y:S01]  /*0170*/  HFMA2 R5, -RZ, RZ, 0, 0 ;  /* 0x00000000ff057431 */ /* 0x000fe200000001ff */
[----:B------:R-:W-:Y:S01]  /*0180*/  ULOP3.LUT UR4, UR5, 0x7ffffff8, URZ, 0xc0, !UPT ;  /* 0x7ffffff805047892 */ /* 0x000fe2000f8ec0ff */
[----:B------:R-:W-:-:S03]  /*0190*/  MOV R22, RZ ;  /* 0x000000ff00167202 */ /* 0x000fc60000000f00 */
[----:B------:R-:W-:-:S12]  /*01a0*/  UIADD3 UR7, UPT, UPT, -UR4, URZ, URZ ;  /* 0x000000ff04077290 */ /* 0x000fd8000fffe1ff */
.L_x_302:
[----:B------:R-:W0:Y:S08]  /*01b0*/  LDC.64 R14, c[0x0][0x388] ;  /* 0x0000e200ff0e7b82 */ /* 0x000e300000000a00 */
[----:B------:R-:W1:Y:S01]  /*01c0*/  LDC R6, c[0x0][0x394] ;  /* 0x0000e500ff067b82 */ /* 0x000e620000000800 */
[----:B0-----:R-:W-:-:S04]  /*01d0*/  IMAD.WIDE R14, R5, 0x50, R14 ;  /* 0x00000050050e7825 */ /* 0x001fc800078e020e */
[----:B-----5:R-:W-:-:S04]  /*01e0*/  IMAD.WIDE R16, R3, 0x50, R14 ;  /* 0x0000005003107825 */ /* 0x020fc800078e020e */
[--C-:B------:R-:W-:Y:S01]  /*01f0*/  IMAD.WIDE R28, R4, 0x50, R14.reuse ;  /* 0x00000050041c7825 */ /* 0x100fe200078e020e */
[----:B------:R-:W2:Y:S04]  /*0200*/  LDG.E R9, desc[UR8][R16.64+0x30] ;  /* 0x0000300810097981 */ /* 0x000ea8000c1e1900 */
[----:B------:R-:W2:Y:S04]  /*0210*/  LDG.E R2, desc[UR8][R28.64+0x44] ;  /* 0x000044081c027981 */ /* 0x000ea8000c1e1900 */
[----:B------:R-:W3:Y:S04]  /*0220*/  LDG.E R7, desc[UR8][R16.64+0x44] ;  /* 0x0000440810077981 */ /* 0x000ee8000c1e1900 */
[----:B------:R-:W3:Y:S01]  /*0230*/  LDG.E R20, desc[UR8][R28.64+0x30] ;  /* 0x000030081c147981 */ /* 0x000ee2000c1e1900 */
[----:B-1----:R-:W-:-:S03]  /*0240*/  IMAD.WIDE R14, R6, 0x50, R14 ;  /* 0x00000050060e7825 */ /* 0x002fc600078e020e */
[----:B------:R-:W4:Y:S01]  /*0250*/  LDG.E R23, desc[UR8][R28.64+0x40] ;  /* 0x000040081c177981 */ /* 0x000f22000c1e1900 */
[----:B------:R-:W-:-:S04]  /*0260*/  IMAD.WIDE R12, R3, 0x50, R14 ;  /* 0x00000050030c7825 */ /* 0x000fc800078e020e */
[--C-:B------:R-:W-:Y:S01]  /*0270*/  IMAD.WIDE R18, R4, 0x50, R14.reuse ;  /* 0x0000005004127825 */ /* 0x100fe200078e020e */
[----:B------:R-:W4:Y:S04]  /*0280*/  LDG.E R11, desc[UR8][R12.64+0x30] ;  /* 0x000030080c0b7981 */ /* 0x000f28000c1e1900 */
[----:B------:R-:W4:Y:S04]  /*0290*/  LDG.E R26, desc[UR8][R18.64+0x44] ;  /* 0x00004408121a7981 */ /* 0x000f28000c1e1900 */
[----:B------:R0:W4:Y:S04]  /*02a0*/  LDG.E R25, desc[UR8][R12.64+0x44] ;  /* 0x000044080c197981 */ /* 0x000128000c1e1900 */
[----:B------:R-:W4:Y:S01]  /*02b0*/  LDG.E R24, desc[UR8][R18.64+0x30] ;  /* 0x0000300812187981 */ /* 0x000f22000c1e1900 */
[----:B------:R-:W-:-:S04]  /*02c0*/  IMAD.WIDE R14, R6, 0x50, R14 ;  /* 0x00000050060e7825 */ /* 0x000fc800078e020e */
[--C-:B0-----:R-:W-:Y:S01]  /*02d0*/  IMAD.WIDE R12, R3, 0x50, R14.reuse ;  /* 0x00000050030c7825 */ /* 0x101fe200078e020e */
[----:B------:R-:W4:Y:S03]  /*02e0*/  LDG.E R18, desc[UR8][R18.64+0x40] ;  /* 0x0000400812127981 */ /* 0x000f26000c1e1900 */
[--C-:B------:R-:W-:Y:S01]  /*02f0*/  IMAD.WIDE R16, R4, 0x50, R14.reuse ;  /* 0x0000005004107825 */ /* 0x100fe200078e020e */
[----:B------:R-:W4:Y:S03]  /*0300*/  LDG.E R8, desc[UR8][R12.64+0x44] ;  /* 0x000044080c087981 */ /* 0x000f26000c1e1900 */
[----:B------:R-:W-:Y:S01]  /*0310*/  IMAD.WIDE R14, R6, 0x50, R14 ;  /* 0x00000050060e7825 */ /* 0x000fe200078e020e */
[----:B------:R-:W4:Y:S04]  /*0320*/  LDG.E R10, desc[UR8][R16.64+0x30] ;  /* 0x00003008100a7981 */ /* 0x000f28000c1e1900 */
[----:B------:R-:W4:Y:S01]  /*0330*/  LDG.E R28, desc[UR8][R16.64+0x40] ;  /* 0x00004008101c7981 */ /* 0x000f22000c1e1900 */
[----:B--2---:R-:W-:-:S03]  /*0340*/  FMUL R21, R9, R2 ;  /* 0x0000000209157220 */ /* 0x004fc60000400000 */
[----:B------:R-:W2:Y:S01]  /*0350*/  LDG.E R2, desc[UR8][R16.64+0x44] ;  /* 0x0000440810027981 */ /* 0x000ea2000c1e1900 */
[----:B---3--:R-:W-:-:S03]  /*0360*/  FFMA R21, R20, R7, -R21 ;  /* 0x0000000714157223 */ /* 0x008fc60000000815 */
[----:B------:R0:W2:Y:S01]  /*0370*/  LDG.E R7, desc[UR8][R12.64+0x30] ;  /* 0x000030080c077981 */ /* 0x0000a2000c1e1900 */
[----:B------:R-:W-:-:S04]  /*0380*/  FMUL R21, R21, 0.10000000149011611938 ;  /* 0x3dcccccd15157820 */ /* 0x000fc80000400000 */
[----:B------:R-:W-:Y:S01]  /*0390*/  FFMA R9, R9, R20, R21 ;  /* 0x0000001409097223 */ /* 0x000fe20000000015 */
[----:B------:R-:W-:-:S04]  /*03a0*/  IMAD.WIDE R20, R4, 0x50, R14 ;  /* 0x0000005004147825 */ /* 0x000fc800078e020e */
[--C-:B0-----:R-:W-:Y:S01]  /*03b0*/  IMAD.WIDE R12, R3, 0x50, R14.reuse ;  /* 0x00000050030c7825 */ /* 0x101fe200078e020e */
[----:B------:R-:W3:Y:S04]  /*03c0*/  LDG.E R19, desc[UR8][R20.64+0x44] ;  /* 0x0000440814137981 */ /* 0x000ee8000c1e1900 */
[----:B------:R-:W3:Y:S04]  /*03d0*/  LDG.E R27, desc[UR8][R12.64+0x30] ;  /* 0x000030080c1b7981 */ /* 0x000ee8000c1e1900 */
[----:B------:R4:W3:Y:S01]  /*03e0*/  LDG.E R29, desc[UR8][R12.64+0x44] ;  /* 0x000044080c1d7981 */ /* 0x0008e2000c1e1900 */
[----:B------:R-:W-:-:S04]  /*03f0*/  IMAD.WIDE R14, R6, 0x50, R14 ;  /* 0x00000050060e7825 */ /* 0x000fc800078e020e */
[----:B----4-:R-:W-:Y:S02]  /*0400*/  FMUL R13, R11, R26 ;  /* 0x0000001a0b0d7220 */ /* 0x010fe40000400000 */
[----:B------:R-:W4:Y:S02]  /*0410*/  LDG.E R26, desc[UR8][R20.64+0x30] ;  /* 0x00003008141a7981 */ /* 0x000f24000c1e1900 */
[----:B------:R-:W-:Y:S01]  /*0420*/  FFMA R25, R24, R25, -R13 ;  /* 0x0000001918197223 */ /* 0x000fe2000000080d */
[----:B------:R-:W-:-:S04]  /*0430*/  IMAD.WIDE R16, R3, 0x50, R14 ;  /* 0x0000005003107825 */ /* 0x000fc800078e020e */
[----:B------:R-:W-:Y:S01]  /*0440*/  FMUL R25, R25, 0.10000000149011611938 ;  /* 0x3dcccccd19197820 */ /* 0x000fe20000400000 */
[----:B------:R-:W-:-:S04]  /*0450*/  IMAD.WIDE R12, R4, 0x50, R14 ;  /* 0x00000050040c7825 */ /* 0x000fc800078e020e */
[----:B------:R-:W-:Y:S01]  /*0460*/  FFMA R9, R23, R9, R22 ;  /* 0x0000000917097223 */ /* 0x000fe20000000016 */
[----:B------:R-:W-:Y:S01]  /*0470*/  FFMA R23, R11, R24, R25 ;  /* 0x000000180b177223 */ /* 0x000fe20000000019 */
[----:B------:R0:W4:Y:S04]  /*0480*/  LDG.E R22, desc[UR8][R20.64+0x40] ;  /* 0x0000400814167981 */ /* 0x000128000c1e1900 */
[----:B------:R-:W4:Y:S04]  /*0490*/  LDG.E R24, desc[UR8][R16.64+0x30] ;  /* 0x0000300810187981 */ /* 0x000f28000c1e1900 */
[----:B------:R-:W4:Y:S04]  /*04a0*/  LDG.E R11, desc[UR8][R12.64+0x44] ;  /* 0x000044080c0b7981 */ /* 0x000f28000c1e1900 */
[----:B------:R-:W4:Y:S04]  /*04b0*/  LDG.E R25, desc[UR8][R12.64+0x30] ;  /* 0x000030080c197981 */ /* 0x000f28000c1e1900 */
[----:B------:R-:W4:Y:S01]  /*04c0*/  LDG.E R16, desc[UR8][R16.64+0x44] ;  /* 0x0000440810107981 */ /* 0x000f22000c1e1900 */
[----:B------:R-:W-:-:S04]  /*04d0*/  IMAD.WIDE R14, R6, 0x50, R14 ;  /* 0x00000050060e7825 */ /* 0x000fc800078e020e */
[----:B------:R-:W-:Y:S01]  /*04e0*/  FFMA R23, R18, R23, R9 ;  /* 0x0000001712177223 */ /* 0x000fe20000000009 */
[----:B--2---:R-:W-:-:S04]  /*04f0*/  FMUL R2, R7, R2 ;  /* 0x0000000207027220 */ /* 0x004fc80000400000 */
[----:B------:R-:W-:Y:S02]  /*0500*/  FFMA R8, R10, R8, -R2 ;  /* 0x000000080a087223 */ /* 0x000fe40000000802 */
[----:B------:R1:W2:Y:S02]  /*0510*/  LDG.E R2, desc[UR8][R12.64+0x40] ;  /* 0x000040080c027981 */ /* 0x0002a4000c1e1900 */
[----:B0-----:R-:W-:Y:S01]  /*0520*/  FMUL R20, R8, 0.10000000149011611938 ;  /* 0x3dcccccd08147820 */ /* 0x001fe20000400000 */
[----:B------:R-:W-:-:S04]  /*0530*/  IMAD.WIDE R8, R3, 0x50, R14 ;  /* 0x0000005003087825 */ /* 0x000fc800078e020e */
[----:B---3--:R-:W-:Y:S01]  /*0540*/  FMUL R19, R27, R19 ;  /* 0x000000131b137220 */ /* 0x008fe20000400000 */
[----:B------:R-:W-:Y:S01]  /*0550*/  FFMA R18, R7, R10, R20 ;  /* 0x0000000a07127223 */ /* 0x000fe20000000014 */
[--C-:B------:R-:W-:Y:S01]  /*0560*/  IMAD.WIDE R20, R4, 0x50, R14.reuse ;  /* 0x0000005004147825 */ /* 0x100fe200078e020e */
[----:B------:R-:W3:Y:S03]  /*0570*/  LDG.E R7, desc[UR8][R8.64+0x30] ;  /* 0x0000300808077981 */ /* 0x000ee6000c1e1900 */
[----:B------:R-:W-:Y:S01]  /*0580*/  IMAD.WIDE R14, R6, 0x50, R14 ;  /* 0x00000050060e7825 */ /* 0x000fe200078e020e */
[----:B------:R0:W3:Y:S03]  /*0590*/  LDG.E R10, desc[UR8][R8.64+0x44] ;  /* 0x00004408080a7981 */ /* 0x0000e6000c1e1900 */
[----:B----4-:R-:W-:Y:S01]  /*05a0*/  FFMA R29, R26, R29, -R19 ;  /* 0x0000001d1a1d7223 */ /* 0x010fe20000000813 */
[----:B-1----:R-:W-:-:S04]  /*05b0*/  IMAD.WIDE R12, R3, 0x50, R14 ;  /* 0x00000050030c7825 */ /* 0x002fc800078e020e */
[----:B------:R-:W-:Y:S01]  /*05c0*/  FFMA R17, R28, R18, R23 ;  /* 0x000000121c117223 */ /* 0x000fe20000000017 */
[----:B------:R-:W4:Y:S01]  /*05d0*/  LDG.E R19, desc[UR8][R20.64+0x30] ;  /* 0x0000300814137981 */ /* 0x000f22000c1e1900 */
[----:B0-----:R-:W-:-:S03]  /*05e0*/  FMUL R8, R29, 0.10000000149011611938 ;  /* 0x3dcccccd1d087820 */ /* 0x001fc60000400000 */
[----:B------:R-:W3:Y:S01]  /*05f0*/  LDG.E R18, desc[UR8][R20.64+0x44] ;  /* 0x0000440814127981 */ /* 0x000ee2000c1e1900 */
[----:B------:R-:W-:Y:S01]  /*0600*/  FFMA R26, R27, R26, R8 ;  /* 0x0000001a1b1a7223 */ /* 0x000fe20000000008 */
[--C-:B------:R-:W-:Y:S02]  /*0610*/  IMAD.WIDE R8, R4, 0x50, R14.reuse ;  /* 0x0000005004087825 */ /* 0x100fe400078e020e */
[----:B------:R0:W4:Y:S02]  /*0620*/  LDG.E R28, desc[UR8][R20.64+0x40] ;  /* 0x00004008141c7981 */ /* 0x000124000c1e1900 */
[----:B------:R-:W-:-:S04]  /*0630*/  IMAD.WIDE R14, R6, 0x50, R14 ;  /* 0x00000050060e7825 */ /* 0x000fc800078e020e */
[----:B------:R-:W-:Y:S01]  /*0640*/  FFMA R17, R22, R26, R17 ;  /* 0x0000001a16117223 */ /* 0x000fe20000000011 */
[----:B------:R-:W4:Y:S04]  /*0650*/  LDG.E R23, desc[UR8][R12.64+0x30] ;  /* 0x000030080c177981 */ /* 0x000f28000c1e1900 */
[----:B------:R1:W4:Y:S01]  /*0660*/  LDG.E R29, desc[UR8][R12.64+0x44] ;  /* 0x000044080c1d7981 */ /* 0x000322000c1e1900 */
[----:B0-----:R-:W-:-:S03]  /*0670*/  IMAD.WIDE R20, R3, 0x50, R14 ;  /* 0x0000005003147825 */ /* 0x001fc600078e020e */
[----:B------:R-:W4:Y:S01]  /*0680*/  LDG.E R22, desc[UR8][R8.64+0x44] ;  /* 0x0000440808167981 */ /* 0x000f22000c1e1900 */
[----:B------:R-:W-:-:S03]  /*0690*/  IMAD.WIDE R14, R4, 0x50, R14 ;  /* 0x00000050040e7825 */ /* 0x000fc600078e020e */
[----:B------:R-:W4:Y:S01]  /*06a0*/  LDG.E R26, desc[UR8][R8.64+0x30] ;  /* 0x00003008081a7981 */ /* 0x000f22000c1e1900 */
[----:B-1----:R-:W-:-:S03]  /*06b0*/  FMUL R13, R24, R11 ;  /* 0x0000000b180d7220 */ /* 0x002fc60000400000 */
[----:B------:R-:W4:Y:S04]  /*06c0*/  LDG.E R11, desc[UR8][R20.64+0x30] ;  /* 0x00003008140b7981 */ /* 0x000f28000c1e1900 */
[----:B------:R0:W4:Y:S04]  /*06d0*/  LDG.E R12, desc[UR8][R20.64+0x44] ;  /* 0x00004408140c7981 */ /* 0x000128000c1e1900 */
[----:B------:R1:W4:Y:S01]  /*06e0*/  LDG.E R27, desc[UR8][R8.64+0x40] ;  /* 0x00004008081b7981 */ /* 0x000322000c1e1900 */
[----:B0-----:R-:W-:-:S03]  /*06f0*/  FFMA R20, R25, R16, -R13 ;  /* 0x0000001019147223 */ /* 0x001fc6000000080d */
[----:B------:R-:W4:Y:S04]  /*0700*/  LDG.E R16, desc[UR8][R14.64+0x44] ;  /* 0x000044080e107981 */ /* 0x000f28000c1e1900 */
[----:B------:R-:W4:Y:S04]  /*0710*/  LDG.E R13, desc[UR8][R14.64+0x30] ;  /* 0x000030080e0d7981 */ /* 0x000f28000c1e1900 */
[----:B------:R-:W4:Y:S01]  /*0720*/  LDG.E R14, desc[UR8][R14.64+0x40] ;  /* 0x000040080e0e7981 */ /* 0x000f22000c1e1900 */
[----:B-1----:R-:W-:Y:S01]  /*0730*/  FMUL R9, R20, 0.10000000149011611938 ;  /* 0x3dcccccd14097820 */ /* 0x002fe20000400000 */
[----:B------:R-:W-:-:S03]  /*0740*/  UIADD3 UR7, UPT, UPT, UR7, 0x8, URZ ;  /* 0x0000000807077890 */ /* 0x000fc6000fffe0ff */
[----:B------:R-:W-:Y:S01]  /*0750*/  FFMA R9, R24, R25, R9 ;  /* 0x0000001918097223 */ /* 0x000fe20000000009 */
[----:B------:R-:W-:Y:S01]  /*0760*/  UISETP.NE.AND UP1, UPT, UR7, URZ, UPT ;  /* 0x000000ff0700728c */ /* 0x000fe2000bf25270 */
[----:B------:R-:W-:Y:S02]  /*0770*/  LEA R5, R6, R5, 0x3 ;  /* 0x0000000506057211 */ /* 0x000fe400078e18ff */
[----:B--2---:R-:W-:Y:S01]  /*0780*/  FFMA R9, R2, R9, R17 ;  /* 0x0000000902097223 */ /* 0x004fe20000000011 */
[----:B---3--:R-:W-:-:S04]  /*0790*/  FMUL R18, R7, R18 ;  /* 0x0000001207127220 */ /* 0x008fc80000400000 */
[----:B----4-:R-:W-:-:S04]  /*07a0*/  FFMA R10, R19, R10, -R18 ;  /* 0x0000000a130a7223 */ /* 0x010fc80000000812 */
[----:B------:R-:W-:Y:S01]  /*07b0*/  FMUL R10, R10, 0.10000000149011611938 ;  /* 0x3dcccccd0a0a7820 */ /* 0x000fe20000400000 */
[----:B------:R-:W-:-:S04]  /*07c0*/  FMUL R22, R23, R22 ;  /* 0x0000001617167220 */ /* 0x000fc80000400000 */
[----:B------:R-:W-:Y:S01]  /*07d0*/  FFMA R22, R26, R29, -R22 ;  /* 0x0000001d1a167223 */ /* 0x000fe20000000816 */
[----:B------:R-:W-:-:S03]  /*07e0*/  FFMA R10, R7, R19, R10 ;  /* 0x00000013070a7223 */ /* 0x000fc6000000000a */
[----:B------:R-:W-:Y:S01]  /*07f0*/  FMUL R22, R22, 0.10000000149011611938 ;  /* 0x3dcccccd16167820 */ /* 0x000fe20000400000 */
[----:B------:R-:W-:-:S03]  /*0800*/  FFMA R10, R28, R10, R9 ;  /* 0x0000000a1c0a7223 */ /* 0x000fc60000000009 */
[----:B------:R-:W-:Y:S01]  /*0810*/  FFMA R22, R23, R26, R22 ;  /* 0x0000001a17167223 */ /* 0x000fe20000000016 */
[----:B------:R-:W-:-:S04]  /*0820*/  FMUL R16, R11, R16 ;  /* 0x000000100b107220 */ /* 0x000fc80000400000 */
[----:B------:R-:W-:-:S04]  /*0830*/  FFMA R12, R13, R12, -R16 ;  /* 0x0000000c0d0c7223 */ /* 0x000fc80000000810 */
[----:B------:R-:W-:Y:S01]  /*0840*/  FMUL R12, R12, 0.10000000149011611938 ;  /* 0x3dcccccd0c0c7820 */ /* 0x000fe20000400000 */
[----:B------:R-:W-:-:S03]  /*0850*/  FFMA R27, R27, R22, R10 ;  /* 0x000000161b1b7223 */ /* 0x000fc6000000000a */
[----:B------:R-:W-:-:S04]  /*0860*/  FFMA R12, R11, R13, R12 ;  /* 0x0000000d0b0c7223 */ /* 0x000fc8000000000c */
[----:B------:R-:W-:Y:S01]  /*0870*/  FFMA R22, R14, R12, R27 ;  /* 0x0000000c0e167223 */ /* 0x000fe2000000001b */
[----:B------:R-:W-:Y:S06]  /*0880*/  BRA.U UP1, `(.L_x_302) ;  /* 0xfffffff901487547 */ /* 0x000fec000b83ffff */
.L_x_301:
[----:B------:R-:W-:Y:S05]  /*0890*/  BRA.U !UP0, `(.L_x_300) ;  /* 0x0000000508c07547 */ /* 0x000fea000b800000 */
[----:B------:R-:W-:Y:S02]  /*08a0*/  UISETP.GE.U32.AND UP0, UPT, UR6, 0x4, UPT ;  /* 0x000000040600788c */ /* 0x000fe4000bf06070 */
[----:B------:R-:W-:-:S04]  /*08b0*/  ULOP3.LUT UR7, UR5, 0x3, URZ, 0xc0, !UPT ;  /* 0x0000000305077892 */ /* 0x000fc8000f8ec0ff */
[----:B------:R-:W-:-:S03]  /*08c0*/  UISETP.NE.AND UP1, UPT, UR7, URZ, UPT ;  /* 0x000000ff0700728c */ /* 0x000fc6000bf25270 */
[----:B------:R-:W-:Y:S08]  /*08d0*/  BRA.U !UP0, `(.L_x_303) ;  /* 0x0000000108e07547 */ /* 0x000ff0000b800000 */
[----:B------:R-:W0:Y:S08]  /*08e0*/  LDC R7, c[0x0][0x394] ;  /* 0x0000e500ff077b82 */ /* 0x000e300000000800 */
[----:B------:R-:W1:Y:S01]  /*08f0*/  LDC.64 R12, c[0x0][0x388] ;  /* 0x0000e200ff0c7b82 */ /* 0x000e620000000a00 */
[----:B0-----:R-:W-:-:S04]  /*0900*/  IMAD R5, R7, UR4, RZ ;  /* 0x0000000407057c24 */ /* 0x001fc8000f8e02ff */
[----:B-1----:R-:W-:-:S04]  /*0910*/  IMAD.WIDE R12, R5, 0x50, R12 ;  /* 0x00000050050c7825 */ /* 0x002fc800078e020c */
[----:B-----5:R-:W-:-:S04]  /*0920*/  IMAD.WIDE R14, R3, 0x50, R12 ;  /* 0x00000050030e7825 */ /* 0x020fc800078e020c */
[--C-:B------:R-:W-:Y:S01]  /*0930*/  IMAD.WIDE R26, R4, 0x50, R12.reuse ;  /* 0x00000050041a7825 */ /* 0x100fe200078e020c */
[----:B------:R-:W2:Y:S03]  /*0940*/  LDG.E R5, desc[UR8][R14.64+0x30] ;  /* 0x000030080e057981 */ /* 0x000ea6000c1e1900 */
[C---:B------:R-:W-:Y:S01]  /*0950*/  IMAD.WIDE R12, R7.reuse, 0x50, R12 ;  /* 0x00000050070c7825 */ /* 0x040fe200078e020c */
[----:B------:R-:W2:Y:S04]  /*0960*/  LDG.E R2, desc[UR8][R26.64+0x44] ;  /* 0x000044081a027981 */ /* 0x000ea8000c1e1900 */
[----:B------:R0:W3:Y:S01]  /*0970*/  LDG.E R16, desc[UR8][R14.64+0x44] ;  /* 0x000044080e107981 */ /* 0x0000e2000c1e1900 */
[----:B------:R-:W-:-:S03]  /*0980*/  IMAD.WIDE R10, R7, 0x50, R12 ;  /* 0x00000050070a7825 */ /* 0x000fc600078e020c */
[----:B------:R-:W3:Y:S01]  /*0990*/  LDG.E R18, desc[UR8][R26.64+0x30] ;  /* 0x000030081a127981 */ /* 0x000ee2000c1e1900 */
[----:B------:R-:W-:-:S03]  /*09a0*/  IMAD.WIDE R28, R3, 0x50, R12 ;  /* 0x00000050031c7825 */ /* 0x000fc600078e020c */
[----:B------:R-:W4:Y:S01]  /*09b0*/  LDG.E R21, desc[UR8][R26.64+0x40] ;  /* 0x000040081a157981 */ /* 0x000f22000c1e1900 */
        /* <DEDUP_REMOVED lines=8> */
[----:B0-----:R-:W-:-:S03]  /*0a40*/  IMAD.WIDE R14, R3, 0x50, R6 ;  /* 0x00000050030e7825 */ /* 0x001fc600078e0206 */
[----:B------:R-:W4:Y:S01]  /*0a50*/  LDG.E R23, desc[UR8][R8.64+0x30] ;  /* 0x0000300808177981 */ /* 0x000f22000c1e1900 */
[----:B------:R-:W-:-:S03]  /*0a60*/  IMAD.WIDE R6, R4, 0x50, R6 ;  /* 0x0000005004067825 */ /* 0x000fc600078e0206 */
[----:B------:R-:W4:Y:S04]  /*0a70*/  LDG.E R26, desc[UR8][R10.64+0x44] ;  /* 0x000044080a1a7981 */ /* 0x000f28000c1e1900 */
[----:B------:R-:W4:Y:S04]  /*0a80*/  LDG.E R27, desc[UR8][R8.64+0x44] ;  /* 0x00004408081b7981 */ /* 0x000f28000c1e1900 */
[----:B------:R-:W4:Y:S04]  /*0a90*/  LDG.E R28, desc[UR8][R14.64+0x30] ;  /* 0x000030080e1c7981 */ /* 0x000f28000c1e1900 */
[----:B------:R-:W4:Y:S04]  /*0aa0*/  LDG.E R29, desc[UR8][R6.64+0x30] ;  /* 0x00003008061d7981 */ /* 0x000f28000c1e1900 */
[----:B------:R-:W4:Y:S04]  /*0ab0*/  LDG.E R8, desc[UR8][R10.64+0x30] ;  /* 0x000030080a087981 */ /* 0x000f28000c1e1900 */
[----:B------:R-:W4:Y:S04]  /*0ac0*/  LDG.E R9, desc[UR8][R6.64+0x44] ;  /* 0x0000440806097981 */ /* 0x000f28000c1e1900 */
[----:B------:R0:W4:Y:S04]  /*0ad0*/  LDG.E R14, desc[UR8][R14.64+0x44] ;  /* 0x000044080e0e7981 */ /* 0x000128000c1e1900 */
[----:B------:R-:W4:Y:S04]  /*0ae0*/  LDG.E R25, desc[UR8][R12.64+0x40] ;  /* 0x000040080c197981 */ /* 0x000f28000c1e1900 */
[----:B------:R1:W4:Y:S04]  /*0af0*/  LDG.E R12, desc[UR8][R10.64+0x40] ;  /* 0x000040080a0c7981 */ /* 0x000328000c1e1900 */
[----:B------:R1:W4:Y:S01]  /*0b00*/  LDG.E R13, desc[UR8][R6.64+0x40] ;  /* 0x00004008060d7981 */ /* 0x000322000c1e1900 */
[----:B------:R-:W-:Y:S01]  /*0b10*/  UIADD3 UR4, UPT, UPT, UR4, 0x4, URZ ;  /* 0x0000000404047890 */ /* 0x000fe2000fffe0ff */
[----:B--2---:R-:W-:-:S04]  /*0b20*/  FMUL R2, R5, R2 ;  /* 0x0000000205027220 */ /* 0x004fc80000400000 */
[----:B---3--:R-:W-:-:S04]  /*0b30*/  FFMA R2, R18, R16, -R2 ;  /* 0x0000001012027223 */ /* 0x008fc80000000802 */
[----:B------:R-:W-:Y:S01]  /*0b40*/  FMUL R2, R2, 0.10000000149011611938 ;  /* 0x3dcccccd02027820 */ /* 0x000fe20000400000 */
[----:B----4-:R-:W-:-:S03]  /*0b50*/  FMUL R20, R19, R20 ;  /* 0x0000001413147220 */ /* 0x010fc60000400000 */
[----:B------:R-:W-:Y:S01]  /*0b60*/  FFMA R2, R5, R18, R2 ;  /* 0x0000001205027223 */ /* 0x000fe20000000002 */
[----:B------:R-:W-:-:S04]  /*0b70*/  FFMA R17, R24, R17, -R20 ;  /* 0x0000001118117223 */ /* 0x000fc80000000814 */
[----:B------:R-:W-:Y:S01]  /*0b80*/  FMUL R16, R17, 0.10000000149011611938 ;  /* 0x3dcccccd11107820 */ /* 0x000fe20000400000 */
[----:B0-----:R-:W-:Y:S01]  /*0b90*/  FMUL R15, R23, R26 ;  /* 0x0000001a170f7220 */ /* 0x001fe20000400000 */
[----:B------:R-:W-:Y:S02]  /*0ba0*/  FFMA R2, R21, R2, R22 ;  /* 0x0000000215027223 */ /* 0x000fe40000000016 */
[----:B------:R-:W-:Y:S01]  /*0bb0*/  FFMA R16, R19, R24, R16 ;  /* 0x0000001813107223 */ /* 0x000fe20000000010 */
[----:B------:R-:W-:Y:S01]  /*0bc0*/  FFMA R15, R8, R27, -R15 ;  /* 0x0000001b080f7223 */ /* 0x000fe2000000080f */
[----:B-1----:R-:W-:-:S03]  /*0bd0*/  FMUL R10, R28, R9 ;  /* 0x000000091c0a7220 */ /* 0x002fc60000400000 */
[----:B------:R-:W-:Y:S01]  /*0be0*/  FMUL R6, R15, 0.10000000149011611938 ;  /* 0x3dcccccd0f067820 */ /* 0x000fe20000400000 */
[----:B------:R-:W-:-:S03]  /*0bf0*/  FFMA R10, R29, R14, -R10 ;  /* 0x0000000e1d0a7223 */ /* 0x000fc6000000080a */
[----:B------:R-:W-:Y:S01]  /*0c00*/  FFMA R6, R23, R8, R6 ;  /* 0x0000000817067223 */ /* 0x000fe20000000006 */
[----:B------:R-:W-:Y:S01]  /*0c10*/  FFMA R25, R25, R16, R2 ;  /* 0x0000001019197223 */ /* 0x000fe20000000002 */
[----:B------:R-:W-:-:S04]  /*0c20*/  FMUL R5, R10, 0.10000000149011611938 ;  /* 0x3dcccccd0a057820 */ /* 0x000fc80000400000 */
[----:B------:R-:W-:Y:S01]  /*0c30*/  FFMA R5, R28, R29, R5 ;  /* 0x0000001d1c057223 */ /* 0x000fe20000000005 */
[----:B------:R-:W-:-:S04]  /*0c40*/  FFMA R6, R12, R6, R25 ;  /* 0x000000060c067223 */ /* 0x000fc80000000019 */
[----:B------:R-:W-:-:S07]  /*0c50*/  FFMA R22, R13, R5, R6 ;  /* 0x000000050d167223 */ /* 0x000fce0000000006 */
.L_x_303:
[----:B------:R-:W-:Y:S05]  /*0c60*/  BRA.U !UP1, `(.L_x_300) ;  /* 0x0000000109cc7547 */ /* 0x000fea000b800000 */
[----:B------:R-:W-:Y:S02]  /*0c70*/  UISETP.NE.AND UP0, UPT, UR7, 0x1, UPT ;  /* 0x000000010700788c */ /* 0x000fe4000bf05270 */
[----:B------:R-:W-:-:S04]  /*0c80*/  ULOP3.LUT UR6, UR5, 0x1, URZ, 0xc0, !UPT ;  /* 0x0000000105067892 */ /* 0x000fc8000f8ec0ff */
[----:B------:R-:W-:-:S03]  /*0c90*/  UISETP.NE.U32.AND UP1, UPT, UR6, 0x1, UPT ;  /* 0x000000010600788c */ /* 0x000fc6000bf25070 */
[----:B------:R-:W-:Y:S08]  /*0ca0*/  BRA.U !UP0, `(.L_x_304) ;  /* 0x0000000108787547 */ /* 0x000ff0000b800000 */
[----:B------:R-:W0:Y:S08]  /*0cb0*/  LDC R15, c[0x0][0x394] ;  /* 0x0000e500ff0f7b82 */ /* 0x000e300000000800 */
[----:B------:R-:W1:Y:S01]  /*0cc0*/  LDC.64 R6, c[0x0][0x388] ;  /* 0x0000e200ff067b82 */ /* 0x000e620000000a00 */
[----:B0-----:R-:W-:-:S04]  /*0cd0*/  IMAD R5, R15, UR4, RZ ;  /* 0x000000040f057c24 */ /* 0x001fc8000f8e02ff */
[----:B-1----:R-:W-:-:S04]  /*0ce0*/  IMAD.WIDE R6, R5, 0x50, R6 ;  /* 0x0000005005067825 */ /* 0x002fc800078e0206 */
[----:B------:R-:W-:-:S04]  /*0cf0*/  IMAD.WIDE R14, R15, 0x50, R6 ;  /* 0x000000500f0e7825 */ /* 0x000fc800078e0206 */
[----:B-----5:R-:W-:-:S04]  /*0d00*/  IMAD.WIDE R12, R3, 0x50, R6 ;  /* 0x00000050030c7825 */ /* 0x020fc800078e0206 */
[C---:B------:R-:W-:Y:S01]  /*0d10*/  IMAD.WIDE R8, R4.reuse, 0x50, R6 ;  /* 0x0000005004087825 */ /* 0x040fe200078e0206 */
[----:B------:R-:W2:Y:S03]  /*0d20*/  LDG.E R2, desc[UR8][R12.64+0x30] ;  /* 0x000030080c027981 */ /* 0x000ea6000c1e1900 */
[--C-:B------:R-:W-:Y:S01]  /*0d30*/  IMAD.WIDE R10, R3, 0x50, R14.reuse ;  /* 0x00000050030a7825 */ /* 0x100fe200078e020e */
[----:B------:R-:W2:Y:S03]  /*0d40*/  LDG.E R17, desc[UR8][R8.64+0x44] ;  /* 0x0000440808117981 */ /* 0x000ea6000c1e1900 */
[----:B------:R-:W-:Y:S01]  /*0d50*/  IMAD.WIDE R6, R4, 0x50, R14 ;  /* 0x0000005004067825 */ /* 0x000fe200078e020e */
[----:B------:R-:W3:Y:S04]  /*0d60*/  LDG.E R5, desc[UR8][R8.64+0x30] ;  /* 0x0000300808057981 */ /* 0x000ee8000c1e1900 */
[----:B------:R-:W3:Y:S04]  /*0d70*/  LDG.E R14, desc[UR8][R12.64+0x44] ;  /* 0x000044080c0e7981 */ /* 0x000ee8000c1e1900 */
[----:B------:R-:W4:Y:S04]  /*0d80*/  LDG.E R18, desc[UR8][R10.64+0x30] ;  /* 0x000030080a127981 */ /* 0x000f28000c1e1900 */
[----:B------:R-:W4:Y:S04]  /*0d90*/  LDG.E R21, desc[UR8][R6.64+0x44] ;  /* 0x0000440806157981 */ /* 0x000f28000c1e1900 */
[----:B------:R-:W4:Y:S04]  /*0da0*/  LDG.E R20, desc[UR8][R10.64+0x44] ;  /* 0x000044080a147981 */ /* 0x000f28000c1e1900 */
[----:B------:R-:W4:Y:S04]  /*0db0*/  LDG.E R19, desc[UR8][R6.64+0x30] ;  /* 0x0000300806137981 */ /* 0x000f28000c1e1900 */
[----:B------:R-:W4:Y:S04]  /*0dc0*/  LDG.E R15, desc[UR8][R8.64+0x40] ;  /* 0x00004008080f7981 */ /* 0x000f28000c1e1900 */
[----:B------:R-:W4:Y:S01]  /*0dd0*/  LDG.E R24, desc[UR8][R6.64+0x40] ;  /* 0x0000400806187981 */ /* 0x000f22000c1e1900 */
        /* <DEDUP_REMOVED lines=8> */
[----:B------:R-:W-:-:S03]  /*0e60*/  FFMA R13, R15, R13, R22 ;  /* 0x0000000d0f0d7223 */ /* 0x000fc60000000016 */
[----:B------:R-:W-:-:S04]  /*0e70*/  FFMA R5, R18, R19, R5 ;  /* 0x0000001312057223 */ /* 0x000fc80000000005 */
[----:B------:R-:W-:-:S07]  /*0e80*/  FFMA R22, R24, R5, R13 ;  /* 0x0000000518167223 */ /* 0x000fce000000000d */
.L_x_304:
[----:B------:R-:W-:Y:S05]  /*0e90*/  BRA.U UP1, `(.L_x_300) ;  /* 0x0000000101407547 */ /* 0x000fea000b800000 */
[----:B------:R-:W0:Y:S08]  /*0ea0*/  LDC R5, c[0x0][0x394] ;  /* 0x0000e500ff057b82 */ /* 0x000e300000000800 */
[----:B------:R-:W1:Y:S01]  /*0eb0*/  LDC.64 R6, c[0x0][0x388] ;  /* 0x0000e200ff067b82 */ /* 0x000e620000000a00 */
[----:B0-----:R-:W-:-:S04]  /*0ec0*/  IMAD R5, R5, UR4, RZ ;  /* 0x0000000405057c24 */ /* 0x001fc8000f8e02ff */
[----:B-1----:R-:W-:-:S04]  /*0ed0*/  IMAD.WIDE R6, R5, 0x50, R6 ;  /* 0x0000005005067825 */ /* 0x002fc800078e0206 */
[----:B-----5:R-:W-:-:S04]  /*0ee0*/  IMAD.WIDE R4, R4, 0x50, R6 ;  /* 0x0000005004047825 */ /* 0x020fc800078e0206 */
[----:B------:R-:W-:Y:S01]  /*0ef0*/  IMAD.WIDE R6, R3, 0x50, R6 ;  /* 0x0000005003067825 */ /* 0x000fe200078e0206 */
[----:B------:R-:W2:Y:S04]  /*0f00*/  LDG.E R9, desc[UR8][R4.64+0x44] ;  /* 0x0000440804097981 */ /* 0x000ea8000c1e1900 */
[----:B------:R-:W2:Y:S04]  /*0f10*/  LDG.E R2, desc[UR8][R6.64+0x30] ;  /* 0x0000300806027981 */ /* 0x000ea8000c1e1900 */
[----:B------:R-:W3:Y:S04]  /*0f20*/  LDG.E R8, desc[UR8][R6.64+0x44] ;  /* 0x0000440806087981 */ /* 0x000ee8000c1e1900 */
[----:B------:R-:W3:Y:S04]  /*0f30*/  LDG.E R3, desc[UR8][R4.64+0x30] ;  /* 0x0000300804037981 */ /* 0x000ee8000c1e1900 */
[----:B------:R-:W4:Y:S01]  /*0f40*/  LDG.E R11, desc[UR8][R4.64+0x40] ;  /* 0x00004008040b7981 */ /* 0x000f22000c1e1900 */
[----:B--2---:R-:W-:-:S04]  /*0f50*/  FMUL R10, R2, R9 ;  /* 0x00000009020a7220 */ /* 0x004fc80000400000 */
[----:B---3--:R-:W-:-:S04]  /*0f60*/  FFMA R8, R3, R8, -R10 ;  /* 0x0000000803087223 */ /* 0x008fc8000000080a */
[----:B------:R-:W-:-:S04]  /*0f70*/  FMUL R9, R8, 0.10000000149011611938 ;  /* 0x3dcccccd08097820 */ /* 0x000fc80000400000 */
[----:B------:R-:W-:-:S04]  /*0f80*/  FFMA R9, R2, R3, R9 ;  /* 0x0000000302097223 */ /* 0x000fc80000000009 */
[----:B----4-:R-:W-:-:S07]  /*0f90*/  FFMA R22, R11, R9, R22 ;  /* 0x000000090b167223 */ /* 0x010fce0000000016 */
.L_x_300:
[----:B------:R-:W-:Y:S01]  /*0fa0*/  UISETP.LT.AND UP0, UPT, UR5, 0x1, UPT ;  /* 0x000000010500788c */ /* 0x000fe2000bf01270 */
[----:B------:R-:W-:Y:S03]  /*0fb0*/  BSSY.RECONVERGENT B0, `(.L_x_305) ;  /* 0x000000e000007945 */ /* 0x000fe60003800200 */
[----:B------:R-:W-:-:S06]  /*0fc0*/  USEL UR4, UR5, 0x1, !UP0 ;  /* 0x0000000105047887 */ /* 0x000fcc000c000000 */
[----:B------:R-:W-:-:S04]  /*0fd0*/  I2FP.F32.U32 R2, UR4 ;  /* 0x0000000400027c45 */ /* 0x000fc80008201000 */
[----:B-----5:R-:W0:Y:S08]  /*0fe0*/  MUFU.RCP R3, R2 ;  /* 0x0000000200037308 */ /* 0x020e300000001000 */
[----:B------:R-:W1:Y:S01]  /*0ff0*/  FCHK P0, R22, R2 ;  /* 0x0000000216007302 */ /* 0x000e620000000000 */
[----:B0-----:R-:W-:-:S04]  /*1000*/  FFMA R4, -R2, R3, 1 ;  /* 0x3f80000002047423 */ /* 0x001fc80000000103 */
[----:B------:R-:W-:-:S04]  /*1010*/  FFMA R3, R3, R4, R3 ;  /* 0x0000000403037223 */ /* 0x000fc80000000003 */
[----:B------:R-:W-:-:S04]  /*1020*/  FFMA R5, R3, R22, RZ ;  /* 0x0000001603057223 */ /* 0x000fc800000000ff */
[----:B------:R-:W-:-:S04]  /*1030*/  FFMA R4, -R2, R5, R22 ;  /* 0x0000000502047223 */ /* 0x000fc80000000116 */
[----:B------:R-:W-:Y:S01]  /*1040*/  FFMA R4, R3, R4, R5 ;  /* 0x0000000403047223 */ /* 0x000fe20000000005 */
[----:B-1----:R-:W-:Y:S06]  /*1050*/  @!P0 BRA `(.L_x_306) ;  /* 0x00000000000c8947 */ /* 0x002fec0003800000 */
[----:B------:R-:W-:-:S07]  /*1060*/  MOV R4, 0x1080 ;  /* 0x0000108000047802 */ /* 0x000fce0000000f00 */
[----:B------:R-:W-:Y:S05]  /*1070*/  CALL.REL.NOINC `($__internal_10_$__cuda_sm3x_div_rn_noftz_f32_slowpath) ;  /* 0x0000000000247944 */ /* 0x000fea0003c00000 */
[----:B------:R-:W-:-:S07]  /*1080*/  MOV R4, R2 ;  /* 0x0000000200047202 */ /* 0x000fce0000000f00 */
.L_x_306:
[----:B------:R-:W-:Y:S05]  /*1090*/  BSYNC.RECONVERGENT B0 ;  /* 0x0000000000007941 */ /* 0x000fea0003800200 */
.L_x_305:
[----:B------:R-:W0:Y:S01]  /*10a0*/  LDC.64 R2, c[0x0][0x3a0] ;  /* 0x0000e800ff027b82 */ /* 0x000e220000000a00 */
[----:B------:R-:W1:Y:S02]  /*10b0*/  LDCU.64 UR4, c[0x0][0x398] ;  /* 0x00007300ff0477ac */ /* 0x000e640008000a00 */
[----:B-1----:R-:W-:-:S04]  /*10c0*/  FMUL R4, R4, UR4 ;  /* 0x0000000404047c20 */ /* 0x002fc80008400000 */
[----:B------:R-:W-:Y:S01]  /*10d0*/  FMUL R5, R4, UR5 ;  /* 0x0000000504057c20 */ /* 0x000fe20008400000 */
[----:B0-----:R-:W-:-:S05]  /*10e0*/  IMAD.WIDE R2, R0, 0x4, R2 ;  /* 0x0000000400027825 */ /* 0x001fca00078e0202 */
[----:B------:R-:W-:Y:S01]  /*10f0*/  STG.E desc[UR8][R2.64], R5 ;  /* 0x0000000502007986 */ /* 0x000fe2000c101908 */
[----:B------:R-:W-:Y:S05]  /*1100*/  EXIT ;  /* 0x000000000000794d */ /* 0x000fea0003800000 */
        .weak           $__internal_10_$__cuda_sm3x_div_rn_noftz_f32_slowpath
        .type           $__internal_10_$__cuda_sm3x_div_rn_noftz_f32_slowpath,@function
        .size           $__internal_10_$__cuda_sm3x_div_rn_noftz_f32_slowpath,(.L_x_504 - $__internal_10_$__cuda_sm3x_div_rn_noftz_f32_slowpath)
$__internal_10_$__cuda_sm3x_div_rn_noftz_f32_slowpath:
[----:B------:R-:W-:Y:S01]  /*1110*/  SHF.R.U32.HI R5, RZ, 0x17, R2 ;  /* 0x00000017ff057819 */ /* 0x000fe20000011602 */
[----:B------:R-:W-:Y:S01]  /*1120*/  BSSY.RECONVERGENT B1, `(.L_x_307) ;  /* 0x0000063000017945 */ /* 0x000fe20003800200 */
[----:B------:R-:W-:Y:S02]  /*1130*/  SHF.R.U32.HI R3, RZ, 0x17, R22 ;  /* 0x00000017ff037819 */ /* 0x000fe40000011616 */
[----:B------:R-:W-:Y:S02]  /*1140*/  LOP3.LUT R5, R5, 0xff, RZ, 0xc0, !PT ;  /* 0x000000ff05057812 */ /* 0x000fe400078ec0ff */
[----:B------:R-:W-:Y:S02]  /*1150*/  LOP3.LUT R10, R3, 0xff, RZ, 0xc0, !PT ;  /* 0x000000ff030a7812 */ /* 0x000fe400078ec0ff */
[----:B------:R-:W-:Y:S02]  /*1160*/  IADD3 R7, PT, PT, R5, -0x1, RZ ;  /* 0xffffffff05077810 */ /* 0x000fe40007ffe0ff */
[----:B------:R-:W-:-:S02]  /*1170*/  IADD3 R8, PT, PT, R10, -0x1, RZ ;  /* 0xffffffff0a087810 */ /* 0x000fc40007ffe0ff */
[----:B------:R-:W-:Y:S02]  /*1180*/  ISETP.GT.U32.AND P0, PT, R7, 0xfd, PT ;  /* 0x000000fd0700780c */ /* 0x000fe40003f04070 */
[----:B------:R-:W-:Y:S02]  /*1190*/  MOV R3, R2 ;  /* 0x0000000200037202 */ /* 0x000fe40000000f00 */
        /* <DEDUP_REMOVED lines=26> */
.L_x_308:
[----:B------:R-:W-:Y:S01]  /*1340*/  LEA R2, R5, 0xc0800000, 0x17 ;  /* 0xc080000005027811 */ /* 0x000fe200078eb8ff */
[----:B------:R-:W-:Y:S03]  /*1350*/  BSSY.RECONVERGENT B2, `(.L_x_313) ;  /* 0x0000036000027945 */ /* 0x000fe60003800200 */
[----:B------:R-:W-:Y:S02]  /*1360*/  IADD3 R7, PT, PT, -R2, R3, RZ ;  /* 0x0000000302077210 */ /* 0x000fe40007ffe1ff */
[----:B------:R-:W-:Y:S02]  /*1370*/  IADD3 R3, PT, PT, R10, -0x7f, RZ ;  /* 0xffffff810a037810 */ /* 0x000fe40007ffe0ff */
[----:B------:R-:W0:Y:S01]  /*1380*/  MUFU.RCP R8, R7 ;  /* 0x0000000700087308 */ /* 0x000e220000001000 */
[----:B------:R-:W-:Y:S01]  /*1390*/  FADD.FTZ R9, -R7, -RZ ;  /* 0x800000ff07097221 */ /* 0x000fe20000010100 */
[C---:B------:R-:W-:Y:S01]  /*13a0*/  IADD3 R5, PT, PT, R3.reuse, 0x7f, -R5 ;  /* 0x0000007f03057810 */ /* 0x040fe20007ffe805 */
[----:B------:R-:W-:-:S03]  /*13b0*/  IMAD R2, R3, -0x800000, R22 ;  /* 0xff80000003027824 */ /* 0x000fc600078e0216 */
        /* <DEDUP_REMOVED lines=43> */
.L_x_315:
[----:B------:R-:W-:-:S04]  /*1670*/  LOP3.LUT R2, R2, 0x80000000, RZ, 0xc0, !PT ;  /* 0x8000000002027812 */ /* 0x000fc800078ec0ff */
[----:B------:R-:W-:Y:S01]  /*1680*/  LOP3.LUT R2, R2, 0x7f800000, RZ, 0xfc, !PT ;  /* 0x7f80000002027812 */ /* 0x000fe200078efcff */
[----:B------:R-:W-:Y:S06]  /*1690*/  BRA `(.L_x_316) ;  /* 0x0000000000047947 */ /* 0x000fec0003800000 */
.L_x_314:
[----:B------:R-:W-:-:S07]  /*16a0*/  LEA R2, R5, R2, 0x17 ;  /* 0x0000000205027211 */ /* 0x000fce00078eb8ff */
.L_x_316:
[----:B------:R-:W-:Y:S05]  /*16b0*/  BSYNC.RECONVERGENT B2 ;  /* 0x0000000000027941 */ /* 0x000fea0003800200 */
.L_x_313:
[----:B------:R-:W-:Y:S05]  /*16c0*/  BRA `(.L_x_317) ;  /* 0x0000000000207947 */ /* 0x000fea0003800000 */
.L_x_312:
[----:B------:R-:W-:-:S04]  /*16d0*/  LOP3.LUT R2, R3, 0x80000000, R22, 0x48, !PT ;  /* 0x8000000003027812 */ /* 0x000fc800078e4816 */
[----:B------:R-:W-:Y:S01]  /*16e0*/  LOP3.LUT R2, R2, 0x7f800000, RZ, 0xfc, !PT ;  /* 0x7f80000002027812 */ /* 0x000fe200078efcff */
[----:B------:R-:W-:Y:S06]  /*16f0*/  BRA `(.L_x_317) ;  /* 0x0000000000147947 */ /* 0x000fec0003800000 */
.L_x_311:
[----:B------:R-:W-:Y:S01]  /*1700*/  LOP3.LUT R2, R3, 0x80000000, R22, 0x48, !PT ;  /* 0x8000000003027812 */ /* 0x000fe200078e4816 */
[----:B------:R-:W-:Y:S06]  /*1710*/  BRA `(.L_x_317) ;  /* 0x00000000000c7947 */ /* 0x000fec0003800000 */
.L_x_310:
[----:B------:R-:W0:Y:S01]  /*1720*/  MUFU.RSQ R2, -QNAN ;  /* 0xffc0000000027908 */ /* 0x000e220000001400 */
[----:B------:R-:W-:Y:S05]  /*1730*/  BRA `(.L_x_317) ;  /* 0x0000000000047947 */ /* 0x000fea0003800000 */
.L_x_309:
[----:B------:R-:W-:-:S07]  /*1740*/  FADD.FTZ R2, R22, R2 ;  /* 0x0000000216027221 */ /* 0x000fce0000010000 */
.L_x_317:
[----:B------:R-:W-:Y:S05]  /*1750*/  BSYNC.RECONVERGENT B1 ;  /* 0x0000000000017941 */ /* 0x000fea0003800200 */
.L_x_307:
[----:B------:R-:W-:-:S04]  /*1760*/  HFMA2 R5, -RZ, RZ, 0, 0 ;  /* 0x00000000ff057431 */ /* 0x000fc800000001ff */
[----:B0-----:R-:W-:Y:S05]  /*1770*/  RET.REL.NODEC R4 `(_Z27calculateWeightDeltasKernelPK14OpticalSynapsePK13OpticalNeuroniiffPfi) ;  /* 0xffffffe804207950 */ /* 0x001fea0003c3ffff */
.L_x_318:
        /* <DEDUP_REMOVED lines=16> */
.L_x_504:


//--------------------- .text._Z19applyHadamardKernelP13OpticalNeuroniiii --------------------------
	.section	.text._Z19applyHadamardKernelP13OpticalNeuroniiii,"ax",@progbits
	.align	128
        .global         _Z19applyHadamardKernelP13OpticalNeuroniiii
        .type           _Z19applyHadamardKernelP13OpticalNeuroniiii,@function
        .size           _Z19applyHadamardKernelP13OpticalNeuroniiii,(.L_x_505 - _Z19applyHadamardKernelP13OpticalNeuroniiii)
        .other          _Z19applyHadamardKernelP13OpticalNeuroniiii,@"STO_CUDA_ENTRY STV_DEFAULT"
_Z19applyHadamardKernelP13OpticalNeuroniiii:
.text._Z19applyHadamardKernelP13OpticalNeuroniiii:
[----:B------:R-:W-:Y:S08]  /*0000*/  LDC R1, c[0x0][0x37c] ;  /* 0x0000df00ff017b82 */ /* 0x000ff00000000800 */
[----:B------:R-:W0:Y:S08]  /*0010*/  S2UR UR6, SR_CTAID.X ;  /* 0x00000000000679c3 */ /* 0x000e300000002500 */
[----:B------:R-:W0:Y:S02]  /*0020*/  LDC R0, c[0x0][0x394] ;  /* 0x0000e500ff007b82 */ /* 0x000e240000000800 */
[----:B0-----:R-:W-:-:S13]  /*0030*/  ISETP.LE.AND P0, PT, R0, UR6, PT ;  /* 0x0000000600007c0c */ /* 0x001fda000bf03270 */
[----:B------:R-:W-:Y:S05]  /*0040*/  @P0 EXIT ;  /* 0x000000000000094d */ /* 0x000fea0003800000 */
[----:B------:R-:W0:Y:S01]  /*0050*/  S2R R3, SR_TID.X ;  /* 0x0000000000037919 */ /* 0x000e220000002100 */
[----:B------:R-:W1:Y:S02]  /*0060*/  LDCU UR4, c[0x0][0x390] ;  /* 0x00007200ff0477ac */ /* 0x000e640008000800 */
[----:B-1----:R-:W-:-:S04]  /*0070*/  MOV R5, UR4 ;  /* 0x0000000400057c02 */ /* 0x002fc80008000f00 */
[----:B------:R-:W-:-:S04]  /*0080*/  IADD3 R0, PT, PT, R5, -0x1, RZ ;  /* 0xffffffff05007810 */ /* 0x000fc80007ffe0ff */
[----:B------:R-:W-:-:S04]  /*0090*/  LOP3.LUT R0, R0, R5, RZ, 0xc0, !PT ;  /* 0x0000000500007212 */ /* 0x000fc800078ec0ff */
[----:B0-----:R-:W-:-:S13]  /*00a0*/  LOP3.LUT P0, RZ, R3, R0, RZ, 0xfc, !PT ;  /* 0x0000000003ff7212 */ /* 0x001fda000780fcff */
[----:B------:R-:W-:Y:S05]  /*00b0*/  @P0 EXIT ;  /* 0x000000000000094d */ /* 0x000fea0003800000 */
[----:B------:R-:W0:Y:S01]  /*00c0*/  LDCU.128 UR8, c[0x0][0x380] ;  /* 0x00007000ff0877ac */ /* 0x000e220008000c00 */
[----:B------:R-:W-:Y:S01]  /*00d0*/  ISETP.GE.AND P0, PT, R5, 0x2, PT ;  /* 0x000000020500780c */ /* 0x000fe20003f06270 */
[----:B------:R-:W-:Y:S01]  /*00e0*/  UMOV UR4, 0x260 ;  /* 0x0000026000047882 */ /* 0x000fe20000000000 */
[----:B------:R-:W-:Y:S01]  /*00f0*/  UMOV UR5, 0x0 ;  /* 0x0000000000057882 */ /* 0x000fe20000000000 */
[----:B------:R-:W1:Y:S01]  /*0100*/  LDCU.64 UR12, c[0x0][0x358] ;  /* 0x00006b00ff0c77ac */ /* 0x000e620008000a00 */
[----:B0-----:R-:W-:Y:S02]  /*0110*/  UIMAD UR6, UR6, UR10, UR11 ;  /* 0x0000000a060672a4 */ /* 0x001fe4000f8e020b */
[----:B------:R-:W-:-:S07]  /*0120*/  UIMAD.WIDE.U32 UR4, UR8, 0x1, UR4 ;  /* 0x00000001080478a5 */ /* 0x000fce000f8e0004 */
[----:B------:R-:W-:Y:S05]  /*0130*/  @!P0 BRA `(.L_x_319) ;  /* 0x0000000800588947 */ /* 0x000fea0003800000 */
[----:B------:R-:W-:Y:S01]  /*0140*/  HFMA2 R0, -RZ, RZ, 0, 5.9604644775390625e-08 ;  /* 0x00000001ff007431 */ /* 0x000fe200000001ff */
[----:B------:R-:W-:-:S12]  /*0150*/  UIADD3 UR7, UPT, UPT, UR5, UR9, URZ ;  /* 0x0000000905077290 */ /* 0x000fd8000fffe0ff */
.L_x_326:
[C---:B------:R-:W-:Y:S02]  /*0160*/  ISETP.GE.AND P0, PT, R0.reuse, 0x1, PT ;  /* 0x000000010000780c */ /* 0x040fe40003f06270 */
[----:B------:R-:W-:-:S11]  /*0170*/  SHF.L.U32 R4, R0, 0x1, RZ ;  /* 0x0000000100047819 */ /* 0x000fd600000006ff */
[----:B0-2---:R-:W-:Y:S05]  /*0180*/  @!P0 BRA `(.L_x_320) ;  /* 0x0000000800348947 */ /* 0x005fea0003800000 */
[----:B------:R-:W0:Y:S01]  /*0190*/  LDC.64 R2, c[0x0][0x380] ;  /* 0x0000e000ff027b82 */ /* 0x000e220000000a00 */
[C---:B------:R-:W-:Y:S01]  /*01a0*/  LOP3.LUT R5, R0.reuse, 0x7ffffff8, RZ, 0xc0, !PT ;  /* 0x7ffffff800057812 */ /* 0x040fe200078ec0ff */
[----:B------:R-:W-:Y:S01]  /*01b0*/  IMAD.MOV.U32 R7, RZ, RZ, RZ ;  /* 0x000000ffff077224 */ /* 0x000fe200078e00ff */
[C---:B------:R-:W-:Y:S02]  /*01c0*/  LOP3.LUT R16, R0.reuse, 0x7, RZ, 0xc0, !PT ;  /* 0x0000000700107812 */ /* 0x040fe400078ec0ff */
[C---:B------:R-:W-:Y:S02]  /*01d0*/  LOP3.LUT R17, R0.reuse, 0x3, RZ, 0xc0, !PT ;  /* 0x0000000300117812 */ /* 0x040fe400078ec0ff */
[----:B------:R-:W-:Y:S01]  /*01e0*/  IADD3 R6, PT, PT, -R5, RZ, RZ ;  /* 0x000000ff05067210 */ /* 0x000fe20007ffe1ff */
[----:B0-----:R-:W-:-:S07]  /*01f0*/  IMAD.WIDE.U32 R2, R0, 0x50, R2 ;  /* 0x0000005000027825 */ /* 0x001fce00078e0002 */
.L_x_325:
[----:B0-----:R-:W0:Y:S01]  /*0200*/  LDCU UR8, c[0x0][0x390] ;  /* 0x00007200ff0877ac */ /* 0x001e220008000800 */
[----:B------:R-:W-:Y:S02]  /*0210*/  ISETP.GE.U32.AND P1, PT, R0, 0x8, PT ;  /* 0x000000080000780c */ /* 0x000fe40003f26070 */
[----:B------:R-:W-:Y:S02]  /*0220*/  IADD3 R12, PT, PT, R7, UR6, RZ ;  /* 0x00000006070c7c10 */ /* 0x000fe4000fffe0ff */
[----:B------:R-:W-:Y:S02]  /*0230*/  IADD3 R7, PT, PT, R4, R7, RZ ;  /* 0x0000000704077210 */ /* 0x000fe40007ffe0ff */
[----:B------:R-:W-:Y:S02]  /*0240*/  MOV R13, RZ ;  /* 0x000000ff000d7202 */ /* 0x000fe40000000f00 */
[----:B0-----:R-:W-:-:S05]  /*0250*/  ISETP.GE.AND P0, PT, R7, UR8, PT ;  /* 0x0000000807007c0c */ /* 0x001fca000bf06270 */
[----:B--2---:R-:W-:Y:S08]  /*0260*/  @!P1 BRA `(.L_x_321) ;  /* 0x0000000000f49947 */ /* 0x004ff00003800000 */
[----:B------:R-:W-:Y:S01]  /*0270*/  IMAD.MOV.U32 R13, RZ, RZ, R12 ;  /* 0x000000ffff0d7224 */ /* 0x000fe200078e000c */
[----:B------:R-:W-:-:S07]  /*0280*/  MOV R14, R6 ;  /* 0x00000006000e7202 */ /* 0x000fce0000000f00 */
.L_x_322:
[----:B------:R-:W-:Y:S01]  /*0290*/  MOV R18, UR4 ;  /* 0x0000000400127c02 */ /* 0x000fe20008000f00 */
[C---:B--2---:R-:W-:Y:S01]  /*02a0*/  IMAD.WIDE R8, R13.reuse, 0x50, R2 ;  /* 0x000000500d087825 */ /* 0x044fe200078e0202 */
[----:B------:R-:W-:Y:S02]  /*02b0*/  MOV R11, UR7 ;  /* 0x00000007000b7c02 */ /* 0x000fe40008000f00 */
[----:B------:R-:W-:Y:S01]  /*02c0*/  MOV R19, UR5 ;  /* 0x0000000500137c02 */ /* 0x000fe20008000f00 */
[----:B------:R-:W-:Y:S02]  /*02d0*/  IMAD.MOV.U32 R10, RZ, RZ, R18 ;  /* 0x000000ffff0a7224 */ /* 0x000fe400078e0012 */
[----:B-1----:R-:W2:Y:S02]  /*02e0*/  LDG.E R18, desc[UR12][R8.64+0x30] ;  /* 0x0000300c08127981 */ /* 0x002ea4000c1e1900 */
[----:B------:R-:W-:-:S05]  /*02f0*/  IMAD.WIDE R10, R13, 0x50, R10 ;  /* 0x000000500d0a7825 */ /* 0x000fca00078e020a */
[----:B------:R-:W2:Y:S02]  /*0300*/  LDG.E R15, desc[UR12][R10.64+-0x230] ;  /* 0xfffdd00c0a0f7981 */ /* 0x000ea4000c1e1900 */
[C-C-:B--2---:R-:W-:Y:S01]  /*0310*/  FADD R19, R15.reuse, R18.reuse ;  /* 0x000000120f137221 */ /* 0x144fe20000000000 */
[----:B------:R-:W-:-:S04]  /*0320*/  FADD R15, R15, -R18 ;  /* 0x800000120f0f7221 */ /* 0x000fc80000000000 */
[----:B------:R-:W-:Y:S04]  /*0330*/  STG.E desc[UR12][R10.64+-0x230], R19 ;  /* 0xfffdd0130a007986 */ /* 0x000fe8000c10190c */
[----:B------:R0:W-:Y:S04]  /*0340*/  STG.E desc[UR12][R8.64+0x30], R15 ;  /* 0x0000300f08007986 */ /* 0x0001e8000c10190c */
[----:B------:R-:W2:Y:S04]  /*0350*/  LDG.E R21, desc[UR12][R8.64+0x80] ;  /* 0x0000800c08157981 */ /* 0x000ea8000c1e1900 */
        /* <DEDUP_REMOVED lines=11> */
[----:B------:R-:W3:Y:S04]  /*0410*/  LDG.E R18, desc[UR12][R8.64+0x120] ;  /* 0x0001200c08127981 */ /* 0x000ee8000c1e1900 */
[----:B0-----:R-:W3:Y:S02]  /*0420*/  LDG.E R15, desc[UR12][R10.64+-0x140] ;  /* 0xfffec00c0a0f7981 */ /* 0x001ee4000c1e1900 */
[C-C-:B---3--:R-:W-:Y:S01]  /*0430*/  FADD R19, R15.reuse, R18.reuse ;  /* 0x000000120f137221 */ /* 0x148fe20000000000 */
[----:B------:R-:W-:-:S04]  /*0440*/  FADD R15, R15, -R18 ;  /* 0x800000120f0f7221 */ /* 0x000fc80000000000 */
[----:B------:R-:W-:Y:S04]  /*0450*/  STG.E desc[UR12][R10.64+-0x140], R19 ;  /* 0xfffec0130a007986 */ /* 0x000fe8000c10190c */
[----:B------:R0:W-:Y:S04]  /*0460*/  STG.E desc[UR12][R8.64+0x120], R15 ;  /* 0x0001200f08007986 */ /* 0x0001e8000c10190c */
[----:B-1----:R-:W3:Y:S04]  /*0470*/  LDG.E R21, desc[UR12][R8.64+0x170] ;  /* 0x0001700c08157981 */ /* 0x002ee8000c1e1900 */
[----:B------:R-:W3:Y:S02]  /*0480*/  LDG.E R18, desc[UR12][R10.64+-0xf0] ;  /* 0xffff100c0a127981 */ /* 0x000ee4000c1e1900 */
[C-C-:B---3--:R-:W-:Y:S01]  /*0490*/  FADD R23, R18.reuse, R21.reuse ;  /* 0x0000001512177221 */ /* 0x148fe20000000000 */
[----:B------:R-:W-:-:S04]  /*04a0*/  FADD R21, R18, -R21 ;  /* 0x8000001512157221 */ /* 0x000fc80000000000 */
[----:B------:R-:W-:Y:S04]  /*04b0*/  STG.E desc[UR12][R10.64+-0xf0], R23 ;  /* 0xffff10170a007986 */ /* 0x000fe8000c10190c */
[----:B------:R1:W-:Y:S04]  /*04c0*/  STG.E desc[UR12][R8.64+0x170], R21 ;  /* 0x0001701508007986 */ /* 0x0003e8000c10190c */
[----:B--2---:R-:W2:Y:S04]  /*04d0*/  LDG.E R25, desc[UR12][R8.64+0x1c0] ;  /* 0x0001c00c08197981 */ /* 0x004ea8000c1e1900 */
[----:B------:R-:W2:Y:S02]  /*04e0*/  LDG.E R18, desc[UR12][R10.64+-0xa0] ;  /* 0xffff600c0a127981 */ /* 0x000ea4000c1e1900 */
[C-C-:B--2---:R-:W-:Y:S01]  /*04f0*/  FADD R27, R18.reuse, R25.reuse ;  /* 0x00000019121b7221 */ /* 0x144fe20000000000 */
[----:B------:R-:W-:-:S04]  /*0500*/  FADD R25, R18, -R25 ;  /* 0x8000001912197221 */ /* 0x000fc80000000000 */
[----:B------:R2:W-:Y:S04]  /*0510*/  STG.E desc[UR12][R10.64+-0xa0], R27 ;  /* 0xffff601b0a007986 */ /* 0x0005e8000c10190c */
[----:B------:R2:W-:Y:S04]  /*0520*/  STG.E desc[UR12][R8.64+0x1c0], R25 ;  /* 0x0001c01908007986 */ /* 0x0005e8000c10190c */
[----:B------:R-:W3:Y:S04]  /*0530*/  LDG.E R18, desc[UR12][R8.64+0x210] ;  /* 0x0002100c08127981 */ /* 0x000ee8000c1e1900 */
[----:B0-----:R-:W3:Y:S02]  /*0540*/  LDG.E R15, desc[UR12][R10.64+-0x50] ;  /* 0xffffb00c0a0f7981 */ /* 0x001ee4000c1e1900 */
[C-C-:B---3--:R-:W-:Y:S01]  /*0550*/  FADD R19, R15.reuse, R18.reuse ;  /* 0x000000120f137221 */ /* 0x148fe20000000000 */
[----:B------:R-:W-:-:S04]  /*0560*/  FADD R15, R15, -R18 ;  /* 0x800000120f0f7221 */ /* 0x000fc80000000000 */
[----:B------:R2:W-:Y:S04]  /*0570*/  STG.E desc[UR12][R10.64+-0x50], R19 ;  /* 0xffffb0130a007986 */ /* 0x0005e8000c10190c */
[----:B------:R2:W-:Y:S04]  /*0580*/  STG.E desc[UR12][R8.64+0x210], R15 ;  /* 0x0002100f08007986 */ /* 0x0005e8000c10190c */
[----:B-1----:R-:W3:Y:S04]  /*0590*/  LDG.E R21, desc[UR12][R8.64+0x260] ;  /* 0x0002600c08157981 */ /* 0x002ee8000c1e1900 */
[----:B------:R-:W3:Y:S01]  /*05a0*/  LDG.E R18, desc[UR12][R10.64] ;  /* 0x0000000c0a127981 */ /* 0x000ee2000c1e1900 */
[----:B------:R-:W-:-:S04]  /*05b0*/  IADD3 R14, PT, PT, R14, 0x8, RZ ;  /* 0x000000080e0e7810 */ /* 0x000fc80007ffe0ff */
[----:B------:R-:W-:Y:S02]  /*05c0*/  ISETP.NE.AND P1, PT, R14, RZ, PT ;  /* 0x000000ff0e00720c */ /* 0x000fe40003f25270 */
[----:B------:R-:W-:Y:S01]  /*05d0*/  IADD3 R13, PT, PT, R13, 0x8, RZ ;  /* 0x000000080d0d7810 */ /* 0x000fe20007ffe0ff */
[C-C-:B---3--:R-:W-:Y:S01]  /*05e0*/  FADD R23, R18.reuse, R21.reuse ;  /* 0x0000001512177221 */ /* 0x148fe20000000000 */
[----:B------:R-:W-:-:S04]  /*05f0*/  FADD R21, R18, -R21 ;  /* 0x8000001512157221 */ /* 0x000fc80000000000 */
[----:B------:R2:W-:Y:S04]  /*0600*/  STG.E desc[UR12][R10.64], R23 ;  /* 0x000000170a007986 */ /* 0x0005e8000c10190c */
[----:B------:R2:W-:Y:S01]  /*0610*/  STG.E desc[UR12][R8.64+0x260], R21 ;  /* 0x0002601508007986 */ /* 0x0005e2000c10190c */
[----:B------:R-:W-:Y:S05]  /*0620*/  @P1 BRA `(.L_x_322) ;  /* 0xfffffffc00181947 */ /* 0x000fea000383ffff */
[----:B------:R-:W-:-:S07]  /*0630*/  MOV R13, R5 ;  /* 0x00000005000d7202 */ /* 0x000fce0000000f00 */
.L_x_321:
[----:B------:R-:W-:-:S13]  /*0640*/  ISETP.NE.AND P1, PT, R16, RZ, PT ;  /* 0x000000ff1000720c */ /* 0x000fda0003f25270 */
[----:B------:R-:W-:Y:S05]  /*0650*/  @!P1 BRA `(.L_x_323) ;  /* 0x0000000000fc9947 */ /* 0x000fea0003800000 */
[----:B--2---:R-:W-:Y:S02]  /*0660*/  IADD3 R8, PT, PT, R16, -0x1, RZ ;  /* 0xffffffff10087810 */ /* 0x004fe40007ffe0ff */
[----:B------:R-:W-:Y:S02]  /*0670*/  ISETP.NE.AND P2, PT, R17, RZ, PT ;  /* 0x000000ff1100720c */ /* 0x000fe40003f45270 */
[----:B------:R-:W-:-:S13]  /*0680*/  ISETP.GE.U32.AND P1, PT, R8, 0x3, PT ;  /* 0x000000030800780c */ /* 0x000fda0003f26070 */
[----:B------:R-:W-:Y:S05]  /*0690*/  @!P1 BRA `(.L_x_324) ;  /* 0x0000000000749947 */ /* 0x000fea0003800000 */
[----:B------:R-:W0:Y:S01]  /*06a0*/  LDC.64 R8, c[0x0][0x380] ;  /* 0x0000e000ff087b82 */ /* 0x000e220000000a00 */
[----:B------:R-:W-:-:S04]  /*06b0*/  IMAD.IADD R11, R12, 0x1, R13 ;  /* 0x000000010c0b7824 */ /* 0x000fc800078e020d */
[----:B0-----:R-:W-:-:S05]  /*06c0*/  IMAD.WIDE R8, R11, 0x50, R8 ;  /* 0x000000500b087825 */ /* 0x001fca00078e0208 */
[----:B-1----:R-:W2:Y:S01]  /*06d0*/  LDG.E R14, desc[UR12][R8.64+0x30] ;  /* 0x0000300c080e7981 */ /* 0x002ea2000c1e1900 */
[----:B------:R-:W-:-:S05]  /*06e0*/  IMAD.WIDE.U32 R10, R0, 0x50, R8 ;  /* 0x00000050000a7825 */ /* 0x000fca00078e0008 */
        /* <DEDUP_REMOVED lines=9> */
[----:B------:R2:W-:Y:S04]  /*0780*/  STG.E desc[UR12][R8.64+0x80], R23 ;  /* 0x0000801708007986 */ /* 0x0005e8000c10190c */
[----:B------:R2:W-:Y:S04]  /*0790*/  STG.E desc[UR12][R10.64+0x80], R21 ;  /* 0x000080150a007986 */ /* 0x0005e8000c10190c */
[----:B------:R-:W3:Y:S04]  /*07a0*/  LDG.E R25, desc[UR12][R10.64+0xd0] ;  /* 0x0000d00c0a197981 */ /* 0x000ee8000c1e1900 */
[----:B------:R-:W3:Y:S02]  /*07b0*/  LDG.E R14, desc[UR12][R8.64+0xd0] ;  /* 0x0000d00c080e7981 */ /* 0x000ee4000c1e1900 */
[C-C-:B---3--:R-:W-:Y:S01]  /*07c0*/  FADD R27, R14.reuse, R25.reuse ;  /* 0x000000190e1b7221 */ /* 0x148fe20000000000 */
[----:B------:R-:W-:-:S04]  /*07d0*/  FADD R25, R14, -R25 ;  /* 0x800000190e197221 */ /* 0x000fc80000000000 */
[----:B------:R2:W-:Y:S04]  /*07e0*/  STG.E desc[UR12][R8.64+0xd0], R27 ;  /* 0x0000d01b08007986 */ /* 0x0005e8000c10190c */
[----:B------:R2:W-:Y:S04]  /*07f0*/  STG.E desc[UR12][R10.64+0xd0], R25 ;  /* 0x0000d0190a007986 */ /* 0x0005e8000c10190c */
[----:B0-----:R-:W3:Y:S04]  /*0800*/  LDG.E R15, desc[UR12][R10.64+0x120] ;  /* 0x0001200c0a0f7981 */ /* 0x001ee8000c1e1900 */
[----:B------:R-:W3:Y:S01]  /*0810*/  LDG.E R14, desc[UR12][R8.64+0x120] ;  /* 0x0001200c080e7981 */ /* 0x000ee2000c1e1900 */
[----:B------:R-:W-:Y:S01]  /*0820*/  IADD3 R13, PT, PT, R13, 0x4, RZ ;  /* 0x000000040d0d7810 */ /* 0x000fe20007ffe0ff */
[C-C-:B---3--:R-:W-:Y:S01]  /*0830*/  FADD R19, R14.reuse, R15.reuse ;  /* 0x0000000f0e137221 */ /* 0x148fe20000000000 */
[----:B------:R-:W-:-:S04]  /*0840*/  FADD R15, R14, -R15 ;  /* 0x8000000f0e0f7221 */ /* 0x000fc80000000000 */
[----:B------:R2:W-:Y:S04]  /*0850*/  STG.E desc[UR12][R8.64+0x120], R19 ;  /* 0x0001201308007986 */ /* 0x0005e8000c10190c */
[----:B------:R2:W-:Y:S02]  /*0860*/  STG.E desc[UR12][R10.64+0x120], R15 ;  /* 0x0001200f0a007986 */ /* 0x0005e4000c10190c */
.L_x_324:
[----:B------:R-:W-:Y:S05]  /*0870*/  @!P2 BRA `(.L_x_323) ;  /* 0x000000000074a947 */ /* 0x000fea0003800000 */
[----:B------:R-:W-:-:S13]  /*0880*/  ISETP.NE.AND P1, PT, R17, 0x1, PT ;  /* 0x000000011100780c */ /* 0x000fda0003f25270 */
[----:B--2---:R-:W0:Y:S01]  /*0890*/  @P1 LDC.64 R10, c[0x0][0x380] ;  /* 0x0000e000ff0a1b82 */ /* 0x004e220000000a00 */
[----:B------:R-:W-:-:S05]  /*08a0*/  @P1 IADD3 R9, PT, PT, R12, R13, RZ ;  /* 0x0000000d0c091210 */ /* 0x000fca0007ffe0ff */
[----:B0-----:R-:W-:-:S05]  /*08b0*/  @P1 IMAD.WIDE R10, R9, 0x50, R10 ;  /* 0x00000050090a1825 */ /* 0x001fca00078e020a */
[----:B-1----:R-:W2:Y:S01]  /*08c0*/  @P1 LDG.E R14, desc[UR12][R10.64+0x30] ;  /* 0x0000300c0a0e1981 */ /* 0x002ea2000c1e1900 */
[----:B------:R-:W-:-:S05]  /*08d0*/  @P1 IMAD.WIDE.U32 R8, R0, 0x50, R10 ;  /* 0x0000005000081825 */ /* 0x000fca00078e000a */
[----:B------:R-:W2:Y:S01]  /*08e0*/  @P1 LDG.E R15, desc[UR12][R8.64+0x30] ;  /* 0x0000300c080f1981 */ /* 0x000ea2000c1e1900 */
[----:B------:R-:W-:Y:S02]  /*08f0*/  LOP3.LUT P2, RZ, R0, 0x1, RZ, 0xc0, !PT ;  /* 0x0000000100ff7812 */ /* 0x000fe4000784c0ff */
[----:B------:R-:W-:Y:S01]  /*0900*/  @P1 IADD3 R13, PT, PT, R13, 0x2, RZ ;  /* 0x000000020d0d1810 */ /* 0x000fe20007ffe0ff */
[C-C-:B--2---:R-:W-:Y:S01]  /*0910*/  @P1 FADD R19, R14.reuse, R15.reuse ;  /* 0x0000000f0e131221 */ /* 0x144fe20000000000 */
[----:B------:R-:W-:-:S09]  /*0920*/  @P1 FADD R21, R14, -R15 ;  /* 0x8000000f0e151221 */ /* 0x000fd20000000000 */
[----:B------:R-:W0:Y:S01]  /*0930*/  @P2 LDC.64 R14, c[0x0][0x380] ;  /* 0x0000e000ff0e2b82 */ /* 0x000e220000000a00 */
[----:B------:R1:W-:Y:S04]  /*0940*/  @P1 STG.E desc[UR12][R10.64+0x30], R19 ;  /* 0x000030130a001986 */ /* 0x0003e8000c10190c */
[----:B------:R2:W-:Y:S04]  /*0950*/  @P1 STG.E desc[UR12][R8.64+0x30], R21 ;  /* 0x0000301508001986 */ /* 0x0005e8000c10190c */
[----:B------:R-:W3:Y:S04]  /*0960*/  @P1 LDG.E R23, desc[UR12][R8.64+0x80] ;  /* 0x0000800c08171981 */ /* 0x000ee8000c1e1900 */
[----:B------:R-:W3:Y:S01]  /*0970*/  @P1 LDG.E R18, desc[UR12][R10.64+0x80] ;  /* 0x0000800c0a121981 */ /* 0x000ee2000c1e1900 */
[----:B------:R-:W-:-:S05]  /*0980*/  @P2 IADD3 R13, PT, PT, R12, R13, RZ ;  /* 0x0000000d0c0d2210 */ /* 0x000fca0007ffe0ff */
[----:B0-----:R-:W-:-:S04]  /*0990*/  @P2 IMAD.WIDE R14, R13, 0x50, R14 ;  /* 0x000000500d0e2825 */ /* 0x001fc800078e020e */
[----:B------:R-:W-:-:S04]  /*09a0*/  @P2 IMAD.WIDE.U32 R12, R0, 0x50, R14 ;  /* 0x00000050000c2825 */ /* 0x000fc800078e000e */
[C-C-:B---3--:R-:W-:Y:S01]  /*09b0*/  @P1 FADD R25, R18.reuse, R23.reuse ;  /* 0x0000001712191221 */ /* 0x148fe20000000000 */
[----:B------:R-:W-:-:S04]  /*09c0*/  @P1 FADD R23, R18, -R23 ;  /* 0x8000001712171221 */ /* 0x000fc80000000000 */
[----:B------:R0:W-:Y:S04]  /*09d0*/  @P1 STG.E desc[UR12][R10.64+0x80], R25 ;  /* 0x000080190a001986 */ /* 0x0001e8000c10190c */
[----:B------:R0:W-:Y:S04]  /*09e0*/  @P1 STG.E desc[UR12][R8.64+0x80], R23 ;  /* 0x0000801708001986 */ /* 0x0001e8000c10190c */
[----:B------:R-:W2:Y:S04]  /*09f0*/  @P2 LDG.E R18, desc[UR12][R14.64+0x30] ;  /* 0x0000300c0e122981 */ /* 0x000ea8000c1e1900 */
[----:B-1----:R-:W2:Y:S02]  /*0a00*/  @P2 LDG.E R19, desc[UR12][R12.64+0x30] ;  /* 0x0000300c0c132981 */ /* 0x002ea4000c1e1900 */
[C-C-:B--2---:R-:W-:Y:S01]  /*0a10*/  @P2 FADD R21, R18.reuse, R19.reuse ;  /* 0x0000001312152221 */ /* 0x144fe20000000000 */
[----:B------:R-:W-:-:S04]  /*0a20*/  @P2 FADD R19, R18, -R19 ;  /* 0x8000001312132221 */ /* 0x000fc80000000000 */
[----:B------:R0:W-:Y:S04]  /*0a30*/  @P2 STG.E desc[UR12][R14.64+0x30], R21 ;  /* 0x000030150e002986 */ /* 0x0001e8000c10190c */
[----:B------:R0:W-:Y:S02]  /*0a40*/  @P2 STG.E desc[UR12][R12.64+0x30], R19 ;  /* 0x000030130c002986 */ /* 0x0001e4000c10190c */
.L_x_323:
[----:B------:R-:W-:Y:S05]  /*0a50*/  @!P0 BRA `(.L_x_325) ;  /* 0xfffffff400e88947 */ /* 0x000fea000383ffff */
.L_x_320:
[----:B------:R-:W3:Y:S01]  /*0a60*/  LDC R5, c[0x0][0x390] ;  /* 0x0000e400ff057b82 */ /* 0x000ee20000000800 */
[----:B------:R-:W-:Y:S01]  /*0a70*/  IMAD.MOV.U32 R0, RZ, RZ, R4 ;  /* 0x000000ffff007224 */ /* 0x000fe200078e0004 */
[----:B---3--:R-:W-:-:S13]  /*0a80*/  ISETP.GE.AND P0, PT, R4, R5, PT ;  /* 0x000000050400720c */ /* 0x008fda0003f06270 */
[----:B------:R-:W-:Y:S05]  /*0a90*/  @!P0 BRA `(.L_x_326) ;  /* 0xfffffff400b08947 */ /* 0x000fea000383ffff */
.L_x_319:
[----:B------:R-:W-:-:S13]  /*0aa0*/  ISETP.GE.AND P0, PT, R5, 0x1, PT ;  /* 0x000000010500780c */ /* 0x000fda0003f06270 */
[----:B-1----:R-:W-:Y:S05]  /*0ab0*/  @!P0 EXIT ;  /* 0x000000000000894d */ /* 0x002fea0003800000 */
[----:B------:R-:W-:Y:S01]  /*0ac0*/  I2FP.F32.S32 R0, R5 ;  /* 0x0000000500007245 */ /* 0x000fe20000201400 */
[----:B------:R-:W-:Y:S01]  /*0ad0*/  HFMA2 R3, -RZ, RZ, 0, 0 ;  /* 0x00000000ff037431 */ /* 0x000fe200000001ff */
[C---:B------:R-:W-:Y:S02]  /*0ae0*/  ISETP.GE.U32.AND P1, PT, R5.reuse, 0x8, PT ;  /* 0x000000080500780c */ /* 0x040fe40003f26070 */
[----:B------:R-:W-:Y:S02]  /*0af0*/  FSETP.GEU.AND P0, PT, |R0|, 1.175494350822287508e-38, PT ;  /* 0x008000000000780b */ /* 0x000fe40003f0e200 */
[----:B0-2---:R-:W-:-:S11]  /*0b00*/  LOP3.LUT R8, R5, 0x7, RZ, 0xc0, !PT ;  /* 0x0000000705087812 */ /* 0x005fd600078ec0ff */
[----:B------:R-:W-:-:S04]  /*0b10*/  @!P0 FMUL R0, R0, 16777216 ;  /* 0x4b80000000008820 */ /* 0x000fc80000400000 */
[----:B------:R-:W0:Y:S02]  /*0b20*/  MUFU.RSQ R2, R0 ;  /* 0x0000000000027308 */ /* 0x000e240000001400 */
[----:B0-----:R-:W-:Y:S01]  /*0b30*/  @!P0 FMUL R2, R2, 4096 ;  /* 0x4580000002028820 */ /* 0x001fe20000400000 */
[----:B------:R-:W-:Y:S06]  /*0b40*/  @!P1 BRA `(.L_x_327) ;  /* 0x0000000800949947 */ /* 0x000fec0003800000 */
[----:B------:R-:W0:Y:S01]  /*0b50*/  LDCU.64 UR4, c[0x0][0x380] ;  /* 0x00007000ff0477ac */ /* 0x000e220008000a00 */
[----:B------:R-:W-:Y:S02]  /*0b60*/  LOP3.LUT R3, R5, 0x7ffffff8, RZ, 0xc0, !PT ;  /* 0x7ffffff805037812 */ /* 0x000fe400078ec0ff */
[----:B------:R-:W-:Y:S02]  /*0b70*/  MOV R7, UR6 ;  /* 0x0000000600077c02 */ /* 0x000fe40008000f00 */
[----:B------:R-:W-:Y:S01]  /*0b80*/  IADD3 R6, PT, PT, -R3, RZ, RZ ;  /* 0x000000ff03067210 */ /* 0x000fe20007ffe1ff */
[----:B0-----:R-:W-:-:S04]  /*0b90*/  UIADD3 UR4, UP0, UPT, UR4, 0x164, URZ ;  /* 0x0000016404047890 */ /* 0x001fc8000ff1e0ff */
[----:B------:R-:W-:-:S12]  /*0ba0*/  UIADD3.X UR5, UPT, UPT, URZ, UR5, URZ, UP0, !UPT ;  /* 0x00000005ff057290 */ /* 0x000fd800087fe4ff */
.L_x_344:
[----:B------:R-:W-:Y:S01]  /*0bb0*/  MOV R4, UR4 ;  /* 0x0000000400047c02 */ /* 0x000fe20008000f00 */
[----:B------:R-:W-:-:S04]  /*0bc0*/  IMAD.U32 R5, RZ, RZ, UR5 ;  /* 0x00000005ff057e24 */ /* 0x000fc8000f8e00ff */
[----:B------:R-:W-:-:S05]  /*0bd0*/  IMAD.WIDE R4, R7, 0x50, R4 ;  /* 0x0000005007047825 */ /* 0x000fca00078e0204 */
[----:B------:R-:W2:Y:S02]  /*0be0*/  LDG.E R9, desc[UR12][R4.64+-0x134] ;  /* 0xfffecc0c04097981 */ /* 0x000ea4000c1e1900 */
[----:B--2---:R-:W-:-:S05]  /*0bf0*/  FMUL R9, R9, R2 ;  /* 0x0000000209097220 */ /* 0x004fca0000400000 */
[----:B------:R-:W-:Y:S01]  /*0c00*/  FMNMX R12, RZ, R9, !PT ;  /* 0x00000009ff0c7209 */ /* 0x000fe20007800000 */
[----:B------:R0:W-:Y:S03]  /*0c10*/  STG.E desc[UR12][R4.64+-0x134], R9 ;  /* 0xfffecc0904007986 */ /* 0x0001e6000c10190c */
[----:B------:R-:W-:Y:S01]  /*0c20*/  IADD3 R0, PT, PT, R12, -0xd000000, RZ ;  /* 0xf30000000c007810 */ /* 0x000fe20007ffe0ff */
[----:B------:R0:W-:Y:S01]  /*0c30*/  STG.E desc[UR12][R4.64+-0x12c], R9 ;  /* 0xfffed40904007986 */ /* 0x0001e2000c10190c */
[----:B------:R0:W1:Y:S02]  /*0c40*/  MUFU.RSQ R11, R12 ;  /* 0x0000000c000b7308 */ /* 0x0000640000001400 */
[----:B------:R-:W-:-:S13]  /*0c50*/  ISETP.GT.U32.AND P0, PT, R0, 0x727fffff, PT ;  /* 0x727fffff0000780c */ /* 0x000fda0003f04070 */
[----:B0-----:R-:W-:Y:S05]  /*0c60*/  @!P0 BRA `(.L_x_328) ;  /* 0x0000000000108947 */ /* 0x001fea0003800000 */
[----:B------:R-:W-:Y:S02]  /*0c70*/  MOV R0, R12 ;  /* 0x0000000c00007202 */ /* 0x000fe40000000f00 */
[----:B------:R-:W-:-:S07]  /*0c80*/  MOV R12, 0xca0 ;  /* 0x00000ca0000c7802 */ /* 0x000fce0000000f00 */
[----:B-1----:R-:W-:Y:S05]  /*0c90*/  CALL.REL.NOINC `($__internal_11_$__cuda_sm20_sqrt_rn_f32_slowpath) ;  /* 0x0000001000d87944 */ /* 0x002fea0003c00000 */
[----:B------:R-:W-:Y:S05]  /*0ca0*/  BRA `(.L_x_329) ;  /* 0x0000000000107947 */ /* 0x000fea0003800000 */
.L_x_328:
[----:B-1----:R-:W-:Y:S01]  /*0cb0*/  FMUL.FTZ R9, R12, R11 ;  /* 0x0000000b0c097220 */ /* 0x002fe20000410000 */
[----:B------:R-:W-:-:S03]  /*0cc0*/  FMUL.FTZ R10, R11, 0.5 ;  /* 0x3f0000000b0a7820 */ /* 0x000fc60000410000 */
[----:B------:R-:W-:-:S04]  /*0cd0*/  FFMA R0, -R9, R9, R12 ;  /* 0x0000000909007223 */ /* 0x000fc8000000010c */
[----:B------:R-:W-:-:S07]  /*0ce0*/  FFMA R9, R0, R10, R9 ;  /* 0x0000000a00097223 */ /* 0x000fce0000000009 */
.L_x_329:
[----:B------:R-:W2:Y:S04]  /*0cf0*/  LDG.E R11, desc[UR12][R4.64+-0xe4] ;  /* 0xffff1c0c040b7981 */ /* 0x000ea8000c1e1900 */
[----:B------:R0:W-:Y:S04]  /*0d00*/  STG.E desc[UR12][R4.64+-0x140], R9 ;  /* 0xfffec00904007986 */ /* 0x0001e8000c10190c */
[----:B------:R0:W-:Y:S01]  /*0d10*/  STG.E desc[UR12][R4.64+-0x13c], RZ ;  /* 0xfffec4ff04007986 */ /* 0x0001e2000c10190c */
        /* <DEDUP_REMOVED lines=12> */
.L_x_330:
[----:B-1----:R-:W-:Y:S01]  /*0de0*/  FMUL.FTZ R9, R12, R13 ;  /* 0x0000000d0c097220 */ /* 0x002fe20000410000 */
[----:B------:R-:W-:-:S03]  /*0df0*/  FMUL.FTZ R10, R13, 0.5 ;  /* 0x3f0000000d0a7820 */ /* 0x000fc60000410000 */
[----:B------:R-:W-:-:S04]  /*0e00*/  FFMA R0, -R9, R9, R12 ;  /* 0x0000000909007223 */ /* 0x000fc8000000010c */
[----:B------:R-:W-:-:S07]  /*0e10*/  FFMA R9, R0, R10, R9 ;  /* 0x0000000a00097223 */ /* 0x000fce0000000009 */
.L_x_331:
[----:B------:R-:W2:Y:S04]  /*0e20*/  LDG.E R11, desc[UR12][R4.64+-0x94] ;  /* 0xffff6c0c040b7981 */ /* 0x000ea8000c1e1900 */
[----:B------:R0:W-:Y:S04]  /*0e30*/  STG.E desc[UR12][R4.64+-0xf0], R9 ;  /* 0xffff100904007986 */ /* 0x0001e8000c10190c */
[----:B------:R0:W-:Y:S01]  /*0e40*/  STG.E desc[UR12][R4.64+-0xec], RZ ;  /* 0xffff14ff04007986 */ /* 0x0001e2000c10190c */
[----:B--2---:R-:W-:-:S05]  /*0e50*/  FMUL R11, R11, R2 ;  /* 0x000000020b0b7220 */ /* 0x004fca0000400000 */
[----:B------:R-:W-:Y:S01]  /*0e60*/  FMNMX R12, RZ, R11, !PT ;  /* 0x0000000bff0c7209 */ /* 0x000fe20007800000 */
[----:B------:R0:W-:Y:S03]  /*0e70*/  STG.E desc[UR12][R4.64+-0x94], R11 ;  /* 0xffff6c0b04007986 */ /* 0x0001e6000c10190c */
[----:B------:R0:W1:Y:S01]  /*0e80*/  MUFU.RSQ R13, R12 ;  /* 0x0000000c000d7308 */ /* 0x0000620000001400 */
[----:B------:R0:W-:Y:S01]  /*0e90*/  STG.E desc[UR12][R4.64+-0x8c], R11 ;  /* 0xffff740b04007986 */ /* 0x0001e2000c10190c */
[----:B------:R-:W-:-:S05]  /*0ea0*/  VIADD R0, R12, 0xf3000000 ;  /* 0xf30000000c007836 */ /* 0x000fca0000000000 */
[----:B------:R-:W-:-:S13]  /*0eb0*/  ISETP.GT.U32.AND P0, PT, R0, 0x727fffff, PT ;  /* 0x727fffff0000780c */ /* 0x000fda0003f04070 */
[----:B01----:R-:W-:Y:S05]  /*0ec0*/  @!P0 BRA `(.L_x_332) ;  /* 0x0000000000108947 */ /* 0x003fea0003800000 */
[----:B------:R-:W-:Y:S02]  /*0ed0*/  MOV R0, R12 ;  /* 0x0000000c00007202 */ /* 0x000fe40000000f00 */
[----:B------:R-:W-:-:S07]  /*0ee0*/  MOV R12, 0xf00 ;  /* 0x00000f00000c7802 */ /* 0x000fce0000000f00 */
[----:B------:R-:W-:Y:S05]  /*0ef0*/  CALL.REL.NOINC `($__internal_11_$__cuda_sm20_sqrt_rn_f32_slowpath) ;  /* 0x0000001000407944 */ /* 0x000fea0003c00000 */
[----:B------:R-:W-:Y:S05]  /*0f00*/  BRA `(.L_x_333) ;  /* 0x0000000000107947 */ /* 0x000fea0003800000 */
.L_x_332:
[----:B------:R-:W-:Y:S01]  /*0f10*/  FMUL.FTZ R9, R12, R13 ;  /* 0x0000000d0c097220 */ /* 0x000fe20000410000 */
[----:B------:R-:W-:-:S03]  /*0f20*/  FMUL.FTZ R10, R13, 0.5 ;  /* 0x3f0000000d0a7820 */ /* 0x000fc60000410000 */
[----:B------:R-:W-:-:S04]  /*0f30*/  FFMA R0, -R9, R9, R12 ;  /* 0x0000000909007223 */ /* 0x000fc8000000010c */
[----:B------:R-:W-:-:S07]  /*0f40*/  FFMA R9, R0, R10, R9 ;  /* 0x0000000a00097223 */ /* 0x000fce0000000009 */
.L_x_333:
        /* <DEDUP_REMOVED lines=15> */
.L_x_334:
[----:B-1----:R-:W-:Y:S01]  /*1040*/  FMUL.FTZ R9, R12, R13 ;  /* 0x0000000d0c097220 */ /* 0x002fe20000410000 */
[----:B------:R-:W-:-:S03]  /*1050*/  FMUL.FTZ R10, R13, 0.5 ;  /* 0x3f0000000d0a7820 */ /* 0x000fc60000410000 */
[----:B------:R-:W-:-:S04]  /*1060*/  FFMA R0, -R9, R9, R12 ;  /* 0x0000000909007223 */ /* 0x000fc8000000010c */
[----:B------:R-:W-:-:S07]  /*1070*/  FFMA R9, R0, R10, R9 ;  /* 0x0000000a00097223 */ /* 0x000fce0000000009 */
.L_x_335:
        /* <DEDUP_REMOVED lines=11> */
[----:B------:R-:W-:Y:S01]  /*1130*/  IMAD.MOV.U32 R0, RZ, RZ, R12 ;  /* 0x000000ffff007224 */ /* 0x000fe200078e000c */
[----:B------:R-:W-:-:S07]  /*1140*/  MOV R12, 0x1160 ;  /* 0x00001160000c7802 */ /* 0x000fce0000000f00 */
[----:B-1----:R-:W-:Y:S05]  /*1150*/  CALL.REL.NOINC `($__internal_11_$__cuda_sm20_sqrt_rn_f32_slowpath) ;  /* 0x0000000c00a87944 */ /* 0x002fea0003c00000 */
[----:B------:R-:W-:Y:S05]  /*1160*/  BRA `(.L_x_337) ;  /* 0x0000000000107947 */ /* 0x000fea0003800000 */
.L_x_336:
[----:B-1----:R-:W-:Y:S01]  /*1170*/  FMUL.FTZ R9, R12, R13 ;  /* 0x0000000d0c097220 */ /* 0x002fe20000410000 */
[----:B------:R-:W-:-:S03]  /*1180*/  FMUL.FTZ R10, R13, 0.5 ;  /* 0x3f0000000d0a7820 */ /* 0x000fc60000410000 */
[----:B------:R-:W-:-:S04]  /*1190*/  FFMA R0, -R9, R9, R12 ;  /* 0x0000000909007223 */ /* 0x000fc8000000010c */
[----:B------:R-:W-:-:S07]  /*11a0*/  FFMA R9, R0, R10, R9 ;  /* 0x0000000a00097223 */ /* 0x000fce0000000009 */
.L_x_337:
        /* <DEDUP_REMOVED lines=15> */
.L_x_338:
[----:B-1----:R-:W-:Y:S01]  /*12a0*/  FMUL.FTZ R9, R12, R13 ;  /* 0x0000000d0c097220 */ /* 0x002fe20000410000 */
[----:B------:R-:W-:-:S03]  /*12b0*/  FMUL.FTZ R10, R13, 0.5 ;  /* 0x3f0000000d0a7820 */ /* 0x000fc60000410000 */
[----:B------:R-:W-:-:S04]  /*12c0*/  FFMA R0, -R9, R9, R12 ;  /* 0x0000000909007223 */ /* 0x000fc8000000010c */
[----:B------:R-:W-:-:S07]  /*12d0*/  FFMA R9, R0, R10, R9 ;  /* 0x0000000a00097223 */ /* 0x000fce0000000009 */
.L_x_339:
        /* <DEDUP_REMOVED lines=15> */
.L_x_340:
[----:B-1----:R-:W-:Y:S01]  /*13d0*/  FMUL.FTZ R9, R12, R13 ;  /* 0x0000000d0c097220 */ /* 0x002fe20000410000 */
[----:B------:R-:W-:-:S03]  /*13e0*/  FMUL.FTZ R10, R13, 0.5 ;  /* 0x3f0000000d0a7820 */ /* 0x000fc60000410000 */
[----:B------:R-:W-:-:S04]  /*13f0*/  FFMA R0, -R9, R9, R12 ;  /* 0x0000000909007223 */ /* 0x000fc8000000010c */
[----:B------:R-:W-:-:S07]  /*1400*/  FFMA R9, R0, R10, R9 ;  /* 0x0000000a00097223 */ /* 0x000fce0000000009 */
.L_x_341:
        /* <DEDUP_REMOVED lines=15> */
.L_x_342:
[----:B------:R-:W-:Y:S01]  /*1500*/  FMUL.FTZ R9, R12, R13 ;  /* 0x0000000d0c097220 */ /* 0x000fe20000410000 */
[----:B------:R-:W-:-:S03]  /*1510*/  FMUL.FTZ R10, R13, 0.5 ;  /* 0x3f0000000d0a7820 */ /* 0x000fc60000410000 */
[----:B------:R-:W-:-:S04]  /*1520*/  FFMA R0, -R9, R9, R12 ;  /* 0x0000000909007223 */ /* 0x000fc8000000010c */
[----:B------:R-:W-:-:S07]  /*1530*/  FFMA R9, R0, R10, R9 ;  /* 0x0000000a00097223 */ /* 0x000fce0000000009 */
.L_x_343:
[----:B------:R0:W-:Y:S01]  /*1540*/  STG.E desc[UR12][R4.64+0xf0], R9 ;  /* 0x0000f00904007986 */ /* 0x0001e2000c10190c */
[----:B------:R-:W-:Y:S02]  /*1550*/  IADD3 R6, PT, PT, R6, 0x8, RZ ;  /* 0x0000000806067810 */ /* 0x000fe40007ffe0ff */
[----:B------:R-:W-:Y:S01]  /*1560*/  IADD3 R7, PT, PT, R7, 0x8, RZ ;  /* 0x0000000807077810 */ /* 0x000fe20007ffe0ff */
[----:B------:R0:W-:Y:S01]  /*1570*/  STG.E desc[UR12][R4.64+0xf4], RZ ;  /* 0x0000f4ff04007986 */ /* 0x0001e2000c10190c */
[----:B------:R-:W-:-:S13]  /*1580*/  ISETP.NE.AND P0, PT, R6, RZ, PT ;  /* 0x000000ff0600720c */ /* 0x000fda0003f05270 */
[----:B0-----:R-:W-:Y:S05]  /*1590*/  @P0 BRA `(.L_x_344) ;  /* 0xfffffff400840947 */ /* 0x001fea000383ffff */
.L_x_327:
[----:B------:R-:W-:-:S13]  /*15a0*/  ISETP.NE.AND P0, PT, R8, RZ, PT ;  /* 0x000000ff0800720c */ /* 0x000fda0003f05270 */
[----:B------:R-:W-:Y:S05]  /*15b0*/  @!P0 EXIT ;  /* 0x000000000000894d */ /* 0x000fea0003800000 */
[----:B------:R-:W0:Y:S01]  /*15c0*/  LDCU UR4, c[0x0][0x390] ;  /* 0x00007200ff0477ac */ /* 0x000e220008000800 */
[----:B------:R-:W-:Y:S01]  /*15d0*/  ISETP.GE.U32.AND P0, PT, R8, 0x4, PT ;  /* 0x000000040800780c */ /* 0x000fe20003f06070 */
[----:B0-----:R-:W-:-:S12]  /*15e0*/  ULOP3.LUT UR4, UR4, 0x3, URZ, 0xc0, !UPT ;  /* 0x0000000304047892 */ /* 0x001fd8000f8ec0ff */
[----:B------:R-:W-:Y:S05]  /*15f0*/  @!P0 BRA `(.L_x_345) ;  /* 0x0000000400508947 */ /* 0x000fea0003800000 */
[----:B------:R-:W0:Y:S01]  /*1600*/  LDC.64 R4, c[0x0][0x380] ;  /* 0x0000e000ff047b82 */ /* 0x000e220000000a00 */
[----:B------:R-:W-:-:S05]  /*1610*/  IADD3 R7, PT, PT, R3, UR6, RZ ;  /* 0x0000000603077c10 */ /* 0x000fca000fffe0ff */
[----:B0-----:R-:W-:-:S05]  /*1620*/  IMAD.WIDE R4, R7, 0x50, R4 ;  /* 0x0000005007047825 */ /* 0x001fca00078e0204 */
[----:B------:R-:W2:Y:S02]  /*1630*/  LDG.E R7, desc[UR12][R4.64+0x30] ;  /* 0x0000300c04077981 */ /* 0x000ea4000c1e1900 */
        /* <DEDUP_REMOVED lines=11> */
[----:B------:R-:W-:Y:S01]  /*16f0*/  MOV R7, R9 ;  /* 0x0000000900077202 */ /* 0x000fe20000000f00 */
[----:B------:R-:W-:Y:S06]  /*1700*/  BRA `(.L_x_347) ;  /* 0x0000000000107947 */ /* 0x000fec0003800000 */
.L_x_346:
[----:B------:R-:W-:Y:S01]  /*1710*/  FMUL.FTZ R7, R8, R9 ;  /* 0x0000000908077220 */ /* 0x000fe20000410000 */
[----:B------:R-:W-:-:S03]  /*1720*/  FMUL.FTZ R6, R9, 0.5 ;  /* 0x3f00000009067820 */ /* 0x000fc60000410000 */
[----:B------:R-:W-:-:S04]  /*1730*/  FFMA R0, -R7, R7, R8 ;  /* 0x0000000707007223 */ /* 0x000fc80000000108 */
[----:B------:R-:W-:-:S07]  /*1740*/  FFMA R7, R0, R6, R7 ;  /* 0x0000000600077223 */ /* 0x000fce0000000007 */
.L_x_347:
        /* <DEDUP_REMOVED lines=14> */
[----:B------:R-:W-:Y:S01]  /*1830*/  MOV R7, R9 ;  /* 0x0000000900077202 */ /* 0x000fe20000000f00 */
[----:B------:R-:W-:Y:S06]  /*1840*/  BRA `(.L_x_349) ;  /* 0x0000000000107947 */ /* 0x000fec0003800000 */
.L_x_348:
[----:B-1----:R-:W-:Y:S01]  /*1850*/  FMUL.FTZ R7, R8, R11 ;  /* 0x0000000b08077220 */ /* 0x002fe20000410000 */
[----:B------:R-:W-:-:S03]  /*1860*/  FMUL.FTZ R6, R11, 0.5 ;  /* 0x3f0000000b067820 */ /* 0x000fc60000410000 */
[----:B------:R-:W-:-:S04]  /*1870*/  FFMA R0, -R7, R7, R8 ;  /* 0x0000000707007223 */ /* 0x000fc80000000108 */
[----:B------:R-:W-:-:S07]  /*1880*/  FFMA R7, R0, R6, R7 ;  /* 0x0000000600077223 */ /* 0x000fce0000000007 */
.L_x_349:
        /* <DEDUP_REMOVED lines=16> */
.L_x_350:
[----:B------:R-:W-:Y:S01]  /*1990*/  FMUL.FTZ R7, R8, R11 ;  /* 0x0000000b08077220 */ /* 0x000fe20000410000 */
[----:B------:R-:W-:-:S03]  /*19a0*/  FMUL.FTZ R6, R11, 0.5 ;  /* 0x3f0000000b067820 */ /* 0x000fc60000410000 */
[----:B------:R-:W-:-:S04]  /*19b0*/  FFMA R0, -R7, R7, R8 ;  /* 0x0000000707007223 */ /* 0x000fc80000000108 */
[----:B------:R-:W-:-:S07]  /*19c0*/  FFMA R7, R0, R6, R7 ;  /* 0x0000000600077223 */ /* 0x000fce0000000007 */
.L_x_351:
        /* <DEDUP_REMOVED lines=16> */
.L_x_352:
[----:B-1----:R-:W-:Y:S01]  /*1ad0*/  FMUL.FTZ R7, R8, R11 ;  /* 0x0000000b08077220 */ /* 0x002fe20000410000 */
[----:B------:R-:W-:-:S03]  /*1ae0*/  FMUL.FTZ R6, R11, 0.5 ;  /* 0x3f0000000b067820 */ /* 0x000fc60000410000 */
[----:B------:R-:W-:-:S04]  /*1af0*/  FFMA R0, -R7, R7, R8 ;  /* 0x0000000707007223 */ /* 0x000fc80000000108 */
[----:B------:R-:W-:-:S07]  /*1b00*/  FFMA R7, R0, R6, R7 ;  /* 0x0000000600077223 */ /* 0x000fce0000000007 */
.L_x_353:
[----:B------:R0:W-:Y:S01]  /*1b10*/  STG.E desc[UR12][R4.64+0x114], R7 ;  /* 0x0001140704007986 */ /* 0x0001e2000c10190c */
[----:B------:R-:W-:-:S03]  /*1b20*/  VIADD R3, R3, 0x4 ;  /* 0x0000000403037836 */ /* 0x000fc60000000000 */
[----:B------:R0:W-:Y:S04]  /*1b30*/  STG.E desc[UR12][R4.64+0x118], RZ ;  /* 0x000118ff04007986 */ /* 0x0001e8000c10190c */
.L_x_345:
[----:B------:R-:W-:-:S13]  /*1b40*/  ISETP.NE.AND P0, PT, RZ, UR4, PT ;  /* 0x00000004ff007c0c */ /* 0x000fda000bf05270 */
[----:B------:R-:W-:Y:S05]  /*1b50*/  @!P0 EXIT ;  /* 0x000000000000894d */ /* 0x000fea0003800000 */
[----:B------:R-:W-:-:S09]  /*1b60*/  UISETP.NE.AND UP0, UPT, UR4, 0x1, UPT ;  /* 0x000000010400788c */ /* 0x000fd2000bf05270 */
[----:B------:R-:W-:Y:S05]  /*1b70*/  BRA.U !UP0, `(.L_x_354) ;  /* 0x0000000108b07547 */ /* 0x000fea000b800000 */
[----:B0-----:R-:W0:Y:S01]  /*1b80*/  LDC.64 R4, c[0x0][0x380] ;  /* 0x0000e000ff047b82 */ /* 0x001e220000000a00 */
[----:B------:R-:W-:-:S05]  /*1b90*/  IADD3 R7, PT, PT, R3, UR6, RZ ;  /* 0x0000000603077c10 */ /* 0x000fca000fffe0ff */
[----:B0-----:R-:W-:-:S05]  /*1ba0*/  IMAD.WIDE R4, R7, 0x50, R4 ;  /* 0x0000005007047825 */ /* 0x001fca00078e0204 */
        /* <DEDUP_REMOVED lines=14> */
.L_x_355:
[----:B-1----:R-:W-:Y:S01]  /*1c90*/  FMUL.FTZ R7, R8, R9 ;  /* 0x0000000908077220 */ /* 0x002fe20000410000 */
[----:B------:R-:W-:-:S03]  /*1ca0*/  FMUL.FTZ R6, R9, 0.5 ;  /* 0x3f00000009067820 */ /* 0x000fc60000410000 */
[----:B------:R-:W-:-:S04]  /*1cb0*/  FFMA R0, -R7, R7, R8 ;  /* 0x0000000707007223 */ /* 0x000fc80000000108 */
[----:B------:R-:W-:-:S07]  /*1cc0*/  FFMA R7, R0, R6, R7 ;  /* 0x0000000600077223 */ /* 0x000fce0000000007 */
.L_x_356:
        /* <DEDUP_REMOVED lines=14> */
[----:B------:R-:W-:Y:S01]  /*1db0*/  MOV R7, R9 ;  /* 0x0000000900077202 */ /* 0x000fe20000000f00 */
[----:B------:R-:W-:Y:S06]  /*1dc0*/  BRA `(.L_x_358) ;  /* 0x0000000000107947 */ /* 0x000fec0003800000 */
.L_x_357:
[----:B-1----:R-:W-:Y:S01]  /*1dd0*/  FMUL.FTZ R7, R8, R11 ;  /* 0x0000000b08077220 */ /* 0x002fe20000410000 */
[----:B------:R-:W-:-:S03]  /*1de0*/  FMUL.FTZ R6, R11, 0.5 ;  /* 0x3f0000000b067820 */ /* 0x000fc60000410000 */
[----:B------:R-:W-:-:S04]  /*1df0*/  FFMA R0, -R7, R7, R8 ;  /* 0x0000000707007223 */ /* 0x000fc80000000108 */
[----:B------:R-:W-:-:S07]  /*1e00*/  FFMA R7, R0, R6, R7 ;  /* 0x0000000600077223 */ /* 0x000fce0000000007 */
.L_x_358:
[----:B------:R1:W-:Y:S01]  /*1e10*/  STG.E desc[UR12][R4.64+0x74], R7 ;  /* 0x0000740704007986 */ /* 0x0003e2000c10190c */
[----:B------:R-:W-:-:S03]  /*1e20*/  IADD3 R3, PT, PT, R3, 0x2, RZ ;  /* 0x0000000203037810 */ /* 0x000fc60007ffe0ff */
[----:B------:R1:W-:Y:S04]  /*1e30*/  STG.E desc[UR12][R4.64+0x78], RZ ;  /* 0x000078ff04007986 */ /* 0x0003e8000c10190c */
.L_x_354:
[----:B------:R-:W2:Y:S02]  /*1e40*/  LDC R0, c[0x0][0x390] ;  /* 0x0000e400ff007b82 */ /* 0x000ea40000000800 */
[----:B--2---:R-:W-:-:S04]  /*1e50*/  LOP3.LUT R0, R0, 0x1, RZ, 0xc0, !PT ;  /* 0x0000000100007812 */ /* 0x004fc800078ec0ff */
[----:B------:R-:W-:-:S13]  /*1e60*/  ISETP.NE.U32.AND P0, PT, R0, 0x1, PT ;  /* 0x000000010000780c */ /* 0x000fda0003f05070 */
[----:B------:R-:W-:Y:S05]  /*1e70*/  @P0 EXIT ;  /* 0x000000000000094d */ /* 0x000fea0003800000 */
[----:B01----:R-:W0:Y:S01]  /*1e80*/  LDC.64 R4, c[0x0][0x380] ;  /* 0x0000e000ff047b82 */ /* 0x003e220000000a00 */
        /* <DEDUP_REMOVED lines=14> */
[----:B------:R-:W-:Y:S01]  /*1f70*/  IMAD.MOV.U32 R3, RZ, RZ, R9 ;  /* 0x000000ffff037224 */ /* 0x000fe200078e0009 */
[----:B------:R-:W-:Y:S06]  /*1f80*/  BRA `(.L_x_360) ;  /* 0x0000000000107947 */ /* 0x000fec0003800000 */
.L_x_359:
[----:B-1----:R-:W-:Y:S01]  /*1f90*/  FMUL.FTZ R3, R6, R7 ;  /* 0x0000000706037220 */ /* 0x002fe20000410000 */
[----:B------:R-:W-:-:S03]  /*1fa0*/  FMUL.FTZ R2, R7, 0.5 ;  /* 0x3f00000007027820 */ /* 0x000fc60000410000 */
[----:B------:R-:W-:-:S04]  /*1fb0*/  FFMA R0, -R3, R3, R6 ;  /* 0x0000000303007223 */ /* 0x000fc80000000106 */
[----:B------:R-:W-:-:S07]  /*1fc0*/  FFMA R3, R0, R2, R3 ;  /* 0x0000000200037223 */ /* 0x000fce0000000003 */
.L_x_360:
[----:B------:R-:W-:Y:S04]  /*1fd0*/  STG.E desc[UR12][R4.64+0x24], R3 ;  /* 0x0000240304007986 */ /* 0x000fe8000c10190c */
[----:B------:R-:W-:Y:S01]  /*1fe0*/  STG.E desc[UR12][R4.64+0x28], RZ ;  /* 0x000028ff04007986 */ /* 0x000fe2000c10190c */
[----:B------:R-:W-:Y:S05]  /*1ff0*/  EXIT ;  /* 0x000000000000794d */ /* 0x000fea0003800000 */
        .weak           $__internal_11_$__cuda_sm20_sqrt_rn_f32_slowpath
        .type           $__internal_11_$__cuda_sm20_sqrt_rn_f32_slowpath,@function
        .size           $__internal_11_$__cuda_sm20_sqrt_rn_f32_slowpath,(.L_x_505 - $__internal_11_$__cuda_sm20_sqrt_rn_f32_slowpath)
$__internal_11_$__cuda_sm20_sqrt_rn_f32_slowpath:
        /* <DEDUP_REMOVED lines=10> */
[----:B------:R-:W-:Y:S01]  /*20a0*/  @!P0 MOV R9, R0 ;  /* 0x0000000000098202 */ /* 0x000fe20000000f00 */
[----:B------:R-:W-:Y:S06]  /*20b0*/  @!P0 BRA `(.L_x_361) ;  /* 0x0000000000208947 */ /* 0x000fec0003800000 */
[----:B------:R-:W-:-:S04]  /*20c0*/  FFMA R0, R0, 1.84467440737095516160e+19, RZ ;  /* 0x5f80000000007823 */ /* 0x000fc800000000ff */
[----:B------:R-:W0:Y:S02]  /*20d0*/  MUFU.RSQ R9, R0 ;  /* 0x0000000000097308 */ /* 0x000e240000001400 */
[----:B0-----:R-:W-:Y:S01]  /*20e0*/  FMUL.FTZ R11, R0, R9 ;  /* 0x00000009000b7220 */ /* 0x001fe20000410000 */
[----:B------:R-:W-:-:S03]  /*20f0*/  FMUL.FTZ R9, R9, 0.5 ;  /* 0x3f00000009097820 */ /* 0x000fc60000410000 */
[----:B------:R-:W-:-:S04]  /*2100*/  FADD.FTZ R10, -R11, -RZ ;  /* 0x800000ff0b0a7221 */ /* 0x000fc80000010100 */
[----:B------:R-:W-:-:S04]  /*2110*/  FFMA R10, R11, R10, R0 ;  /* 0x0000000a0b0a7223 */ /* 0x000fc80000000000 */
[----:B------:R-:W-:-:S04]  /*2120*/  FFMA R9, R10, R9, R11 ;  /* 0x000000090a097223 */ /* 0x000fc8000000000b */
[----:B------:R-:W-:-:S07]  /*2130*/  FMUL.FTZ R9, R9, 2.3283064365386962891e-10 ;  /* 0x2f80000009097820 */ /* 0x000fce0000410000 */
.L_x_361:
[----:B------:R-:W-:Y:S01]  /*2140*/  HFMA2 R11, -RZ, RZ, 0, 0 ;  /* 0x00000000ff0b7431 */ /* 0x000fe200000001ff */
[----:B------:R-:W-:-:S04]  /*2150*/  MOV R10, R12 ;  /* 0x0000000c000a7202 */ /* 0x000fc80000000f00 */
[----:B------:R-:W-:Y:S05]  /*2160*/  RET.REL.NODEC R10 `(_Z19applyHadamardKernelP13OpticalNeuroniiii) ;  /* 0xffffffdc0aa47950 */ /* 0x000fea0003c3ffff */
.L_x_362:
        /* <DEDUP_REMOVED lines=9> */
.L_x_505:


//--------------------- .text._Z15applyKWTAKernelP13OpticalNeuroniiiii --------------------------
	.section	.text._Z15applyKWTAKernelP13OpticalNeuroniiiii,"ax",@progbits
	.align	128
        .global         _Z15applyKWTAKernelP13OpticalNeuroniiiii
        .type           _Z15applyKWTAKernelP13OpticalNeuroniiiii,@function
        .size           _Z15applyKWTAKernelP13OpticalNeuroniiiii,(.L_x_506 - _Z15applyKWTAKernelP13OpticalNeuroniiiii)
        .other          _Z15applyKWTAKernelP13OpticalNeuroniiiii,@"STO_CUDA_ENTRY STV_DEFAULT"
_Z15applyKWTAKernelP13OpticalNeuroniiiii:
.text._Z15applyKWTAKernelP13OpticalNeuroniiiii:
[----:B------:R-:W0:Y:S08]  /*0000*/  LDC R1, c[0x0][0x37c] ;  /* 0x0000df00ff017b82 */ /* 0x000e300000000800 */
[----:B------:R-:W1:Y:S01]  /*0010*/  LDC R4, c[0x0][0x398] ;  /* 0x0000e600ff047b82 */ /* 0x000e620000000800 */
[----:B------:R-:W2:Y:S01]  /*0020*/  S2R R0, SR_TID.X ;  /* 0x0000000000007919 */ /* 0x000ea20000002100 */
[----:B0-----:R-:W-:-:S06]  /*0030*/  VIADD R1, R1, 0xfffffc00 ;  /* 0xfffffc0001017836 */ /* 0x001fcc0000000000 */
[----:B------:R-:W0:Y:S08]  /*0040*/  S2UR UR4, SR_CTAID.X ;  /* 0x00000000000479c3 */ /* 0x000e300000002500 */
[----:B------:R-:W0:Y:S01]  /*0050*/  LDC R2, c[0x0][0x394] ;  /* 0x0000e500ff027b82 */ /* 0x000e220000000800 */
[----:B-1----:R-:W-:-:S04]  /*0060*/  ISETP.GE.AND P0, PT, R4, 0x1, PT ;  /* 0x000000010400780c */ /* 0x002fc80003f06270 */
[----:B0-----:R-:W-:-:S04]  /*0070*/  ISETP.LE.OR P0, PT, R2, UR4, !P0 ;  /* 0x0000000402007c0c */ /* 0x001fc8000c703670 */
[----:B--2---:R-:W-:-:S13]  /*0080*/  ISETP.NE.OR P0, PT, R0, RZ, P0 ;  /* 0x000000ff0000720c */ /* 0x004fda0000705670 */
[----:B------:R-:W-:Y:S05]  /*0090*/  @P0 EXIT ;  /* 0x000000000000094d */ /* 0x000fea0003800000 */
[----:B------:R-:W0:Y:S01]  /*00a0*/  LDC R7, c[0x0][0x390] ;  /* 0x0000e400ff077b82 */ /* 0x000e220000000800 */
[----:B------:R-:W1:Y:S02]  /*00b0*/  LDCU.64 UR6, c[0x0][0x388] ;  /* 0x00007100ff0677ac */ /* 0x000e640008000a00 */
[----:B-1----:R-:W-:Y:S01]  /*00c0*/  UIMAD UR6, UR4, UR6, UR7 ;  /* 0x00000006040672a4 */ /* 0x002fe2000f8e0207 */
[----:B0-----:R-:W-:-:S13]  /*00d0*/  ISETP.GE.AND P0, PT, R7, 0x1, PT ;  /* 0x000000010700780c */ /* 0x001fda0003f06270 */
[----:B------:R-:W-:Y:S05]  /*00e0*/  @!P0 EXIT ;  /* 0x000000000000894d */ /* 0x000fea0003800000 */
[C---:B------:R-:W-:Y:S01]  /*00f0*/  ISETP.GE.U32.AND P0, PT, R7.reuse, 0x10, PT ;  /* 0x000000100700780c */ /* 0x040fe20003f06070 */
[----:B------:R-:W-:Y:S01]  /*0100*/  IMAD.MOV.U32 R0, RZ, RZ, RZ ;  /* 0x000000ffff007224 */ /* 0x000fe200078e00ff */
[----:B------:R-:W-:-:S04]  /*0110*/  LOP3.LUT R5, R7, 0xf, RZ, 0xc0, !PT ;  /* 0x0000000f07057812 */ /* 0x000fc800078ec0ff */
[----:B------:R-:W-:-:S07]  /*0120*/  ISETP.NE.AND P1, PT, R5, RZ, PT ;  /* 0x000000ff0500720c */ /* 0x000fce0003f25270 */
[----:B------:R-:W-:Y:S06]  /*0130*/  @!P0 BRA `(.L_x_363) ;  /* 0x00000000001c8947 */ /* 0x000fec0003800000 */
[----:B------:R-:W-:Y:S01]  /*0140*/  LOP3.LUT R0, R7, 0x7ffffff0, RZ, 0xc0, !PT ;  /* 0x7ffffff007007812 */ /* 0x000fe200078ec0ff */
[----:B------:R-:W-:-:S07]  /*0150*/  IMAD.MOV.U32 R2, RZ, RZ, RZ ;  /* 0x000000ffff027224 */ /* 0x000fce00078e00ff */
.L_x_364:
[----:B------:R-:W-:Y:S02]  /*0160*/  IMAD.IADD R3, R1, 0x1, R2 ;  /* 0x0000000101037824 */ /* 0x000fe400078e0202 */
[----:B------:R-:W-:-:S03]  /*0170*/  VIADD R2, R2, 0x10 ;  /* 0x0000001002027836 */ /* 0x000fc60000000000 */
[----:B------:R0:W-:Y:S02]  /*0180*/  STL.128 [R3], RZ ;  /* 0x000000ff03007387 */ /* 0x0001e40000100c00 */
[----:B------:R-:W-:-:S13]  /*0190*/  ISETP.NE.AND P0, PT, R2, R0, PT ;  /* 0x000000000200720c */ /* 0x000fda0003f05270 */
[----:B0-----:R-:W-:Y:S05]  /*01a0*/  @P0 BRA `(.L_x_364) ;  /* 0xfffffffc00ec0947 */ /* 0x001fea000383ffff */
.L_x_363:
[----:B------:R-:W-:Y:S05]  /*01b0*/  @!P1 BRA `(.L_x_365) ;  /* 0x0000000000809947 */ /* 0x000fea0003800000 */
[----:B------:R-:W-:Y:S02]  /*01c0*/  ISETP.GE.U32.AND P0, PT, R5, 0x8, PT ;  /* 0x000000080500780c */ /* 0x000fe40003f06070 */
[----:B------:R-:W-:-:S04]  /*01d0*/  LOP3.LUT R3, R7, 0x7, RZ, 0xc0, !PT ;  /* 0x0000000707037812 */ /* 0x000fc800078ec0ff */
[----:B------:R-:W-:-:S07]  /*01e0*/  ISETP.NE.AND P1, PT, R3, RZ, PT ;  /* 0x000000ff0300720c */ /* 0x000fce0003f25270 */
[----:B------:R-:W-:Y:S06]  /*01f0*/  @!P0 BRA `(.L_x_366) ;  /* 0x0000000000288947 */ /* 0x000fec0003800000 */
[----:B------:R-:W-:Y:S01]  /*0200*/  IMAD.IADD R2, R1, 0x1, R0 ;  /* 0x0000000101027824 */ /* 0x000fe200078e0200 */
[----:B------:R-:W-:-:S04]  /*0210*/  IADD3 R0, PT, PT, R0, 0x8, RZ ;  /* 0x0000000800007810 */ /* 0x000fc80007ffe0ff */
[----:B------:R0:W-:Y:S04]  /*0220*/  STL.U8 [R2], RZ ;  /* 0x000000ff02007387 */ /* 0x0001e80000100000 */
[----:B------:R0:W-:Y:S04]  /*0230*/  STL.U8 [R2+0x1], RZ ;  /* 0x000001ff02007387 */ /* 0x0001e80000100000 */
[----:B------:R0:W-:Y:S04]  /*0240*/  STL.U8 [R2+0x2], RZ ;  /* 0x000002ff02007387 */ /* 0x0001e80000100000 */
[----:B------:R0:W-:Y:S04]  /*0250*/  STL.U8 [R2+0x3], RZ ;  /* 0x000003ff02007387 */ /* 0x0001e80000100000 */
[----:B------:R0:W-:Y:S04]  /*0260*/  STL.U8 [R2+0x4], RZ ;  /* 0x000004ff02007387 */ /* 0x0001e80000100000 */
[----:B------:R0:W-:Y:S04]  /*0270*/  STL.U8 [R2+0x5], RZ ;  /* 0x000005ff02007387 */ /* 0x0001e80000100000 */
[----:B------:R0:W-:Y:S04]  /*0280*/  STL.U8 [R2+0x6], RZ ;  /* 0x000006ff02007387 */ /* 0x0001e80000100000 */
[----:B------:R0:W-:Y:S02]  /*0290*/  STL.U8 [R2+0x7], RZ ;  /* 0x000007ff02007387 */ /* 0x0001e40000100000 */
.L_x_366:
[----:B------:R-:W-:Y:S05]  /*02a0*/  @!P1 BRA `(.L_x_365) ;  /* 0x0000000000449947 */ /* 0x000fea0003800000 */
[----:B------:R-:W-:Y:S02]  /*02b0*/  ISETP.GE.U32.AND P0, PT, R3, 0x4, PT ;  /* 0x000000040300780c */ /* 0x000fe40003f06070 */
[----:B0-----:R-:W-:-:S04]  /*02c0*/  LOP3.LUT R2, R7, 0x3, RZ, 0xc0, !PT ;  /* 0x0000000307027812 */ /* 0x001fc800078ec0ff */
[----:B------:R-:W-:-:S07]  /*02d0*/  ISETP.NE.AND P1, PT, R2, RZ, PT ;  /* 0x000000ff0200720c */ /* 0x000fce0003f25270 */
[----:B------:R-:W-:Y:S02]  /*02e0*/  @P0 IMAD.IADD R3, R1, 0x1, R0 ;  /* 0x0000000101030824 */ /* 0x000fe400078e0200 */
[----:B------:R-:W-:-:S03]  /*02f0*/  @P0 VIADD R0, R0, 0x4 ;  /* 0x0000000400000836 */ /* 0x000fc60000000000 */
[----:B------:R1:W-:Y:S04]  /*0300*/  @P0 STL.U8 [R3], RZ ;  /* 0x000000ff03000387 */ /* 0x0003e80000100000 */
[----:B------:R1:W-:Y:S04]  /*0310*/  @P0 STL.U8 [R3+0x1], RZ ;  /* 0x000001ff03000387 */ /* 0x0003e80000100000 */
[----:B------:R1:W-:Y:S04]  /*0320*/  @P0 STL.U8 [R3+0x2], RZ ;  /* 0x000002ff03000387 */ /* 0x0003e80000100000 */
[----:B------:R1:W-:Y:S01]  /*0330*/  @P0 STL.U8 [R3+0x3], RZ ;  /* 0x000003ff03000387 */ /* 0x0003e20000100000 */
[----:B------:R-:W-:Y:S05]  /*0340*/  @!P1 BRA `(.L_x_365) ;  /* 0x00000000001c9947 */ /* 0x000fea0003800000 */
[----:B------:R-:W-:-:S05]  /*0350*/  UMOV UR4, URZ ;  /* 0x000000ff00047c82 */ /* 0x000fca0008000000 */
.L_x_367:
[----:B-1----:R-:W-:Y:S01]  /*0360*/  IMAD.IADD R3, R1, 0x1, R0 ;  /* 0x0000000101037824 */ /* 0x002fe200078e0200 */
[----:B------:R-:W-:Y:S01]  /*0370*/  UIADD3 UR4, UPT, UPT, UR4, 0x1, URZ ;  /* 0x0000000104047890 */ /* 0x000fe2000fffe0ff */
[----:B------:R-:W-:-:S03]  /*0380*/  VIADD R0, R0, 0x1 ;  /* 0x0000000100007836 */ /* 0x000fc60000000000 */
[----:B------:R2:W-:Y:S02]  /*0390*/  STL.U8 [R3], RZ ;  /* 0x000000ff03007387 */ /* 0x0005e40000100000 */
[----:B------:R-:W-:-:S13]  /*03a0*/  ISETP.NE.AND P0, PT, R2, UR4, PT ;  /* 0x0000000402007c0c */ /* 0x000fda000bf05270 */
[----:B--2---:R-:W-:Y:S05]  /*03b0*/  @P0 BRA `(.L_x_367) ;  /* 0xfffffffc00e80947 */ /* 0x004fea000383ffff */
.L_x_365:
[C---:B------:R-:W-:Y:S01]  /*03c0*/  LOP3.LUT R14, R7.reuse, 0x7, RZ, 0xc0, !PT ;  /* 0x00000007070e7812 */ /* 0x040fe200078ec0ff */
[----:B------:R-:W2:Y:S01]  /*03d0*/  LDCU.64 UR12, c[0x0][0x358] ;  /* 0x00006b00ff0c77ac */ /* 0x000ea20008000a00 */
[----:B------:R-:W-:Y:S02]  /*03e0*/  VIMNMX R4, PT, PT, R4, R7, PT ;  /* 0x0000000704047248 */ /* 0x000fe40003fe0100 */
[C---:B------:R-:W-:Y:S01]  /*03f0*/  LOP3.LUT R12, R7.reuse, 0x3, RZ, 0xc0, !PT ;  /* 0x00000003070c7812 */ /* 0x040fe200078ec0ff */
[----:B------:R-:W-:Y:S01]  /*0400*/  VIADD R0, R14, 0xffffffff ;  /* 0xffffffff0e007836 */ /* 0x000fe20000000000 */
[C---:B------:R-:W-:Y:S01]  /*0410*/  LOP3.LUT R5, R7.reuse, 0x7ffffff8, RZ, 0xc0, !PT ;  /* 0x7ffffff807057812 */ /* 0x040fe200078ec0ff */
[----:B------:R-:W-:Y:S01]  /*0420*/  USHF.R.S32.HI UR11, URZ, 0x1f, UR6 ;  /* 0x0000001fff0b7899 */ /* 0x000fe20008011406 */
[----:B-1----:R-:W-:Y:S01]  /*0430*/  LOP3.LUT R3, R7, 0x1, RZ, 0xc0, !PT ;  /* 0x0000000107037812 */ /* 0x002fe200078ec0ff */
[----:B------:R-:W-:Y:S01]  /*0440*/  UMOV UR4, URZ ;  /* 0x000000ff00047c82 */ /* 0x000fe20008000000 */
[----:B------:R-:W-:-:S02]  /*0450*/  ISETP.GE.U32.AND P0, PT, R0, 0x3, PT ;  /* 0x000000030000780c */ /* 0x000fc40003f06070 */
[----:B------:R-:W-:-:S11]  /*0460*/  VIMNMX R4, PT, PT, R4, 0x1, !PT ;  /* 0x0000000104047848 */ /* 0x000fd60007fe0100 */
.L_x_374:
[----:B------:R-:W1:Y:S01]  /*0470*/  LDCU UR5, c[0x0][0x390] ;  /* 0x00007200ff0577ac */ /* 0x000e620008000800 */
[----:B------:R-:W-:Y:S01]  /*0480*/  MOV R0, 0xffffffff ;  /* 0xffffffff00007802 */ /* 0x000fe20000000f00 */
[----:B------:R-:W-:Y:S02]  /*0490*/  IMAD.MOV.U32 R6, RZ, RZ, -0x319194d8 ;  /* 0xce6e6b28ff067424 */ /* 0x000fe400078e00ff */
[----:B0-----:R-:W-:Y:S01]  /*04a0*/  IMAD.MOV.U32 R2, RZ, RZ, RZ ;  /* 0x000000ffff027224 */ /* 0x001fe200078e00ff */
[----:B-1----:R-:W-:-:S09]  /*04b0*/  UISETP.GE.U32.AND UP0, UPT, UR5, 0x8, UPT ;  /* 0x000000080500788c */ /* 0x002fd2000bf06070 */
[----:B------:R-:W-:Y:S05]  /*04c0*/  BRA.U !UP0, `(.L_x_368) ;  /* 0x0000000508387547 */ /* 0x000fea000b800000 */
[----:B------:R-:W0:Y:S01]  /*04d0*/  LDC.64 R8, c[0x0][0x380] ;  /* 0x0000e000ff087b82 */ /* 0x000e220000000a00 */
[----:B------:R-:W-:Y:S02]  /*04e0*/  IMAD.MOV.U32 R0, RZ, RZ, -0x1 ;  /* 0xffffffffff007424 */ /* 0x000fe400078e00ff */
[----:B------:R-:W-:Y:S02]  /*04f0*/  IMAD.MOV.U32 R6, RZ, RZ, -0x319194d8 ;  /* 0xce6e6b28ff067424 */ /* 0x000fe400078e00ff */
[----:B------:R-:W-:-:S07]  /*0500*/  IMAD.MOV.U32 R2, RZ, RZ, RZ ;  /* 0x000000ffff027224 */ /* 0x000fce00078e00ff */
.L_x_369:
[----:B------:R-:W-:-:S05]  /*0510*/  IADD3 R7, PT, PT, R1, R2, RZ ;  /* 0x0000000201077210 */ /* 0x000fca0007ffe0ff */
[----:B------:R-:W3:Y:S04]  /*0520*/  LDL.U8 R11, [R7] ;  /* 0x00000000070b7983 */ /* 0x000ee80000100000 */
[----:B------:R-:W4:Y:S04]  /*0530*/  LDL.U8 R10, [R7+0x1] ;  /* 0x00000100070a7983 */ /* 0x000f280000100000 */
[----:B------:R-:W5:Y:S04]  /*0540*/  LDL.U8 R15, [R7+0x2] ;  /* 0x00000200070f7983 */ /* 0x000f680000100000 */
[----:B------:R-:W5:Y:S01]  /*0550*/  LDL.U8 R18, [R7+0x3] ;  /* 0x0000030007127983 */ /* 0x000f620000100000 */
[----:B------:R-:W-:-:S03]  /*0560*/  PLOP3.LUT P6, PT, PT, PT, PT, 0x8, 0x80 ;  /* 0x000000000080781c */ /* 0x000fc60003fce170 */
[----:B------:R-:W5:Y:S01]  /*0570*/  LDL.U8 R19, [R7+0x4] ;  /* 0x0000040007137983 */ /* 0x000f620000100000 */
[----:B---3--:R-:W-:Y:S02]  /*0580*/  ISETP.NE.AND P4, PT, R11, RZ, PT ;  /* 0x000000ff0b00720c */ /* 0x008fe40003f85270 */
[----:B------:R-:W-:-:S04]  /*0590*/  IADD3 R11, P1, PT, R2, UR6, RZ ;  /* 0x00000006020b7c10 */ /* 0x000fc8000ff3e0ff */
[----:B------:R-:W-:Y:S02]  /*05a0*/  LEA.HI.X.SX32 R13, R2, UR11, 0x1, P1 ;  /* 0x0000000b020d7c11 */ /* 0x000fe400088f0eff */
[----:B----4-:R-:W-:Y:S01]  /*05b0*/  ISETP.NE.AND P1, PT, R10, RZ, PT ;  /* 0x000000ff0a00720c */ /* 0x010fe20003f25270 */
[----:B0-----:R-:W-:-:S04]  /*05c0*/  IMAD.WIDE.U32 R10, R11, 0x50, R8 ;  /* 0x000000500b0a7825 */ /* 0x001fc800078e0008 */
[----:B------:R-:W-:Y:S02]  /*05d0*/  @!P4 VIADD R17, R2, UR6 ;  /* 0x000000060211cc36 */ /* 0x000fe40008000000 */
[----:B------:R-:W-:Y:S02]  /*05e0*/  IMAD R13, R13, 0x50, RZ ;  /* 0x000000500d0d7824 */ /* 0x000fe400078e02ff */
[----:B------:R-:W-:-:S06]  /*05f0*/  @!P4 IMAD.WIDE R16, R17, 0x50, R8 ;  /* 0x000000501110c825 */ /* 0x000fcc00078e0208 */
[----:B--2---:R-:W2:Y:S01]  /*0600*/  @!P4 LDG.E R17, desc[UR12][R16.64+0x30] ;  /* 0x0000300c1011c981 */ /* 0x004ea2000c1e1900 */
[----:B------:R-:W-:-:S05]  /*0610*/  IMAD.IADD R11, R11, 0x1, R13 ;  /* 0x000000010b0b7824 */ /* 0x000fca00078e020d */
[----:B------:R-:W3:Y:S01]  /*0620*/  @!P1 LDG.E R13, desc[UR12][R10.64+0x80] ;  /* 0x0000800c0a0d9981 */ /* 0x000ee2000c1e1900 */
[----:B-----5:R-:W-:-:S03]  /*0630*/  ISETP.NE.AND P3, PT, R15, RZ, PT ;  /* 0x000000ff0f00720c */ /* 0x020fc60003f65270 */
[----:B------:R-:W4:Y:S10]  /*0640*/  LDL.U8 R16, [R7+0x5] ;  /* 0x0000050007107983 */ /* 0x000f340000100000 */
[----:B------:R-:W5:Y:S01]  /*0650*/  @!P3 LDG.E R15, desc[UR12][R10.64+0xd0] ;  /* 0x0000d00c0a0fb981 */ /* 0x000f62000c1e1900 */
[----:B--2---:R-:W-:-:S04]  /*0660*/  @!P4 FSETP.GT.AND P5, PT, R17, R6, PT ;  /* 0x000000061100c20b */ /* 0x004fc80003fa4000 */
[----:B------:R-:W-:Y:S02]  /*0670*/  @!P4 FSEL R6, R17, R6, P5 ;  /* 0x000000061106c208 */ /* 0x000fe40002800000 */
[----:B------:R-:W2:Y:S02]  /*0680*/  LDL.U8 R17, [R7+0x6] ;  /* 0x0000060007117983 */ /* 0x000ea40000100000 */
[----:B---3--:R-:W-:-:S04]  /*0690*/  @!P1 FSETP.GT.AND P2, PT, R13, R6, PT ;  /* 0x000000060d00920b */ /* 0x008fc80003f44000 */
[----:B------:R-:W-:Y:S02]  /*06a0*/  @!P1 PLOP3.LUT P6, PT, P2, PT, PT, 0x80, 0x8 ;  /* 0x000000000008981c */ /* 0x000fe400017cf070 */
[----:B------:R-:W-:Y:S02]  /*06b0*/  @!P1 FSEL R6, R13, R6, P2 ;  /* 0x000000060d069208 */ /* 0x000fe40001000000 */
[----:B------:R-:W-:Y:S02]  /*06c0*/  ISETP.NE.AND P2, PT, R18, RZ, PT ;  /* 0x000000ff1200720c */ /* 0x000fe40003f45270 */
[----:B------:R-:W3:Y:S11]  /*06d0*/  LDL.U8 R18, [R7+0x7] ;  /* 0x0000070007127983 */ /* 0x000ef60000100000 */
[----:B------:R-:W3:Y:S01]  /*06e0*/  @!P2 LDG.E R13, desc[UR12][R10.64+0x120] ;  /* 0x0001200c0a0da981 */ /* 0x000ee2000c1e1900 */
[----:B------:R-:W-:-:S02]  /*06f0*/  @!P4 SEL R0, R2, R0, P5 ;  /* 0x000000000200c207 */ /* 0x000fc40002800000 */
[----:B------:R-:W-:Y:S02]  /*0700*/  ISETP.NE.AND P4, PT, R19, RZ, PT ;  /* 0x000000ff1300720c */ /* 0x000fe40003f85270 */
[CC--:B-----5:R-:W-:Y:S01]  /*0710*/  @!P3 FSETP.GT.AND P5, PT, R15.reuse, R6.reuse, PT ;  /* 0x000000060f00b20b */ /* 0x0e0fe20003fa4000 */
[----:B------:R-:W-:Y:S01]  /*0720*/  @P6 VIADD R0, R2, 0x1 ;  /* 0x0000000102006836 */ /* 0x000fe20000000000 */
[----:B------:R-:W-:Y:S02]  /*0730*/  PLOP3.LUT P6, PT, PT, PT, PT, 0x8, 0x80 ;  /* 0x000000000080781c */ /* 0x000fe40003fce170 */
[----:B------:R-:W-:Y:S02]  /*0740*/  @!P3 PLOP3.LUT P6, PT, P5, PT, PT, 0x80, 0x8 ;  /* 0x000000000008b81c */ /* 0x000fe40002fcf070 */
[----:B------:R-:W-:Y:S02]  /*0750*/  @!P3 FSEL R6, R15, R6, P5 ;  /* 0x000000060f06b208 */ /* 0x000fe40002800000 */
[----:B----4-:R-:W-:-:S03]  /*0760*/  ISETP.NE.AND P1, PT, R16, RZ, PT ;  /* 0x000000ff1000720c */ /* 0x010fc60003f25270 */
[----:B------:R-:W4:Y:S06]  /*0770*/  @!P4 LDG.E R15, desc[UR12][R10.64+0x170] ;  /* 0x0001700c0a0fc981 */ /* 0x000f2c000c1e1900 */
[----:B------:R-:W-:Y:S01]  /*0780*/  @P6 VIADD R0, R2, 0x2 ;  /* 0x0000000202006836 */ /* 0x000fe20000000000 */
[----:B------:R-:W-:-:S03]  /*0790*/  PLOP3.LUT P6, PT, PT, PT, PT, 0x8, 0x80 ;  /* 0x000000000080781c */ /* 0x000fc60003fce170 */
[----:B------:R-:W5:Y:S01]  /*07a0*/  @!P1 LDG.E R7, desc[UR12][R10.64+0x1c0] ;  /* 0x0001c00c0a079981 */ /* 0x000f62000c1e1900 */
[----:B--2---:R-:W-:-:S13]  /*07b0*/  ISETP.NE.AND P3, PT, R17, RZ, PT ;  /* 0x000000ff1100720c */ /* 0x004fda0003f65270 */
[----:B------:R-:W2:Y:S01]  /*07c0*/  @!P3 LDG.E R17, desc[UR12][R10.64+0x210] ;  /* 0x0002100c0a11b981 */ /* 0x000ea2000c1e1900 */
[----:B---3--:R-:W-:-:S04]  /*07d0*/  @!P2 FSETP.GT.AND P5, PT, R13, R6, PT ;  /* 0x000000060d00a20b */ /* 0x008fc80003fa4000 */
[----:B------:R-:W-:-:S13]  /*07e0*/  @!P2 PLOP3.LUT P6, PT, P5, PT, PT, 0x80, 0x8 ;  /* 0x000000000008a81c */ /* 0x000fda0002fcf070 */
[----:B------:R-:W-:Y:S01]  /*07f0*/  @P6 VIADD R0, R2, 0x3 ;  /* 0x0000000302006836 */ /* 0x000fe20000000000 */
[----:B------:R-:W-:-:S13]  /*0800*/  ISETP.NE.AND P6, PT, R18, RZ, PT ;  /* 0x000000ff1200720c */ /* 0x000fda0003fc5270 */
[----:B------:R-:W3:Y:S01]  /*0810*/  @!P6 LDG.E R19, desc[UR12][R10.64+0x260] ;  /* 0x0002600c0a13e981 */ /* 0x000ee2000c1e1900 */
[----:B------:R-:W-:-:S04]  /*0820*/  @!P2 FSEL R6, R13, R6, P5 ;  /* 0x000000060d06a208 */ /* 0x000fc80002800000 */
[CC--:B----4-:R-:W-:Y:S02]  /*0830*/  @!P4 FSETP.GT.AND P5, PT, R15.reuse, R6.reuse, PT ;  /* 0x000000060f00c20b */ /* 0x0d0fe40003fa4000 */
[----:B------:R-:W-:Y:S02]  /*0840*/  PLOP3.LUT P2, PT, PT, PT, PT, 0x8, 0x80 ;  /* 0x000000000080781c */ /* 0x000fe40003f4e170 */
[----:B------:R-:W-:Y:S02]  /*0850*/  @!P4 PLOP3.LUT P2, PT, P5, PT, PT, 0x80, 0x8 ;  /* 0x000000000008c81c */ /* 0x000fe40002f4f070 */
[----:B------:R-:W-:-:S04]  /*0860*/  @!P4 FSEL R6, R15, R6, P5 ;  /* 0x000000060f06c208 */ /* 0x000fc80002800000 */
[----:B-----5:R-:W-:-:S07]  /*0870*/  @!P1 FSETP.GT.AND P5, PT, R7, R6, PT ;  /* 0x000000060700920b */ /* 0x020fce0003fa4000 */
[----:B------:R-:W-:Y:S02]  /*0880*/  @P2 IADD3 R0, PT, PT, R2, 0x4, RZ ;  /* 0x0000000402002810 */ /* 0x000fe40007ffe0ff */
[----:B------:R-:W-:Y:S02]  /*0890*/  PLOP3.LUT P2, PT, PT, PT, PT, 0x8, 0x80 ;  /* 0x000000000080781c */ /* 0x000fe40003f4e170 */
[----:B------:R-:W-:Y:S02]  /*08a0*/  @!P1 PLOP3.LUT P2, PT, P5, PT, PT, 0x80, 0x8 ;  /* 0x000000000008981c */ /* 0x000fe40002f4f070 */
[----:B------:R-:W-:Y:S02]  /*08b0*/  @!P1 FSEL R6, R7, R6, P5 ;  /* 0x0000000607069208 */ /* 0x000fe40002800000 */
[----:B------:R-:W-:Y:S02]  /*08c0*/  PLOP3.LUT P4, PT, PT, PT, PT, 0x8, 0x80 ;  /* 0x000000000080781c */ /* 0x000fe40003f8e170 */
[----:B------:R-:W-:-:S07]  /*08d0*/  PLOP3.LUT P1, PT, PT, PT, PT, 0x8, 0x80 ;  /* 0x000000000080781c */ /* 0x000fce0003f2e170 */
[----:B------:R-:W-:Y:S01]  /*08e0*/  @P2 VIADD R0, R2, 0x5 ;  /* 0x0000000502002836 */ /* 0x000fe20000000000 */
[----:B--2---:R-:W-:-:S04]  /*08f0*/  @!P3 FSETP.GT.AND P5, PT, R17, R6, PT ;  /* 0x000000061100b20b */ /* 0x004fc80003fa4000 */
[----:B------:R-:W-:Y:S02]  /*0900*/  @!P3 FSEL R6, R17, R6, P5 ;  /* 0x000000061106b208 */ /* 0x000fe40002800000 */
[----:B------:R-:W-:-:S13]  /*0910*/  @!P3 PLOP3.LUT P4, PT, P5, PT, PT, 0x80, 0x8 ;  /* 0x000000000008b81c */ /* 0x000fda0002f8f070 */
[----:B------:R-:W-:Y:S01]  /*0920*/  @P4 VIADD R0, R2, 0x6 ;  /* 0x0000000602004836 */ /* 0x000fe20000000000 */
[----:B---3--:R-:W-:-:S04]  /*0930*/  @!P6 FSETP.GT.AND P2, PT, R19, R6, PT ;  /* 0x000000061300e20b */ /* 0x008fc80003f44000 */
[----:B------:R-:W-:-:S13]  /*0940*/  @!P6 PLOP3.LUT P1, PT, P2, PT, PT, 0x80, 0x8 ;  /* 0x000000000008e81c */ /* 0x000fda000172f070 */
[C---:B------:R-:W-:Y:S02]  /*0950*/  @P1 VIADD R0, R2.reuse, 0x7 ;  /* 0x0000000702001836 */ /* 0x040fe40000000000 */
[----:B------:R-:W-:-:S05]  /*0960*/  VIADD R2, R2, 0x8 ;  /* 0x0000000802027836 */ /* 0x000fca0000000000 */
[----:B------:R-:W-:Y:S02]  /*0970*/  ISETP.NE.AND P1, PT, R2, R5, PT ;  /* 0x000000050200720c */ /* 0x000fe40003f25270 */
[----:B------:R-:W-:-:S11]  /*0980*/  @!P6 FSEL R6, R19, R6, P2 ;  /* 0x000000061306e208 */ /* 0x000fd60001000000 */
[----:B------:R-:W-:Y:S05]  /*0990*/  @P1 BRA `(.L_x_369) ;  /* 0xfffffff800dc1947 */ /* 0x000fea000383ffff */
[----:B------:R-:W-:-:S07]  /*09a0*/  IMAD.MOV.U32 R2, RZ, RZ, R5 ;  /* 0x000000ffff027224 */ /* 0x000fce00078e0005 */
.L_x_368:
[----:B------:R-:W-:-:S13]  /*09b0*/  ISETP.NE.AND P1, PT, R14, RZ, PT ;  /* 0x000000ff0e00720c */ /* 0x000fda0003f25270 */
[----:B------:R-:W-:Y:S05]  /*09c0*/  @!P1 BRA `(.L_x_370) ;  /* 0x0000000400489947 */ /* 0x000fea0003800000 */
[----:B------:R-:W-:Y:S01]  /*09d0*/  ISETP.NE.AND P1, PT, R12, RZ, PT ;  /* 0x000000ff0c00720c */ /* 0x000fe20003f25270 */
[----:B------:R-:W-:-:S12]  /*09e0*/  @!P0 BRA `(.L_x_371) ;  /* 0x0000000000a08947 */ /* 0x000fd80003800000 */
[----:B------:R-:W-:Y:S01]  /*09f0*/  IADD3 R18, PT, PT, R1, R2, RZ ;  /* 0x0000000201127210 */ /* 0x000fe20007ffe0ff */
[----:B------:R-:W0:Y:S04]  /*0a00*/  LDC.64 R8, c[0x0][0x380] ;  /* 0x0000e000ff087b82 */ /* 0x000e280000000a00 */
[----:B------:R-:W3:Y:S04]  /*0a10*/  LDL.U8 R10, [R18] ;  /* 0x00000000120a7983 */ /* 0x000ee80000100000 */
[----:B------:R-:W4:Y:S04]  /*0a20*/  LDL.U8 R7, [R18+0x1] ;  /* 0x0000010012077983 */ /* 0x000f280000100000 */
[----:B------:R-:W5:Y:S04]  /*0a30*/  LDL.U8 R13, [R18+0x2] ;  /* 0x00000200120d7983 */ /* 0x000f680000100000 */
[----:B------:R-:W5:Y:S01]  /*0a40*/  LDL.U8 R15, [R18+0x3] ;  /* 0x00000300120f7983 */ /* 0x000f620000100000 */
[----:B------:R-:W-:-:S05]  /*0a50*/  IADD3 R17, P2, PT, R2, UR6, RZ ;  /* 0x0000000602117c10 */ /* 0x000fca000ff5e0ff */
[----:B------:R-:W-:Y:S01]  /*0a60*/  IMAD.X R16, RZ, RZ, UR11, P2 ;  /* 0x0000000bff107e24 */ /* 0x000fe200090e06ff */
[----:B---3--:R-:W-:Y:S02]  /*0a70*/  ISETP.NE.AND P5, PT, R10, RZ, PT ;  /* 0x000000ff0a00720c */ /* 0x008fe40003fa5270 */
[----:B----4-:R-:W-:Y:S01]  /*0a80*/  ISETP.NE.AND P4, PT, R7, RZ, PT ;  /* 0x000000ff0700720c */ /* 0x010fe20003f85270 */
[----:B------:R-:W-:-:S10]  /*0a90*/  IMAD R7, R16, 0x50, RZ ;  /* 0x0000005010077824 */ /* 0x000fd400078e02ff */
[----:B------:R-:W-:-:S04]  /*0aa0*/  @!P5 VIADD R11, R2, UR6 ;  /* 0x00000006020bdc36 */ /* 0x000fc80008000000 */
[----:B0-----:R-:W-:-:S04]  /*0ab0*/  @!P5 IMAD.WIDE R10, R11, 0x50, R8 ;  /* 0x000000500b0ad825 */ /* 0x001fc800078e0208 */
[----:B------:R-:W-:Y:S02]  /*0ac0*/  IMAD.WIDE.U32 R8, R17, 0x50, R8 ;  /* 0x0000005011087825 */ /* 0x000fe400078e0008 */
[----:B--2---:R-:W2:Y:S01]  /*0ad0*/  @!P5 LDG.E R11, desc[UR12][R10.64+0x30] ;  /* 0x0000300c0a0bd981 */ /* 0x004ea2000c1e1900 */
[----:B-----5:R-:W-:Y:S01]  /*0ae0*/  ISETP.NE.AND P3, PT, R13, RZ, PT ;  /* 0x000000ff0d00720c */ /* 0x020fe20003f65270 */
[----:B------:R-:W-:Y:S01]  /*0af0*/  IMAD.IADD R9, R9, 0x1, R7 ;  /* 0x0000000109097824 */ /* 0x000fe200078e0207 */
[----:B------:R-:W-:-:S04]  /*0b00*/  ISETP.NE.AND P2, PT, R15, RZ, PT ;  /* 0x000000ff0f00720c */ /* 0x000fc80003f45270 */
[----:B------:R-:W3:Y:S07]  /*0b10*/  @!P4 LDG.E R7, desc[UR12][R8.64+0x80] ;  /* 0x0000800c0807c981 */ /* 0x000eee000c1e1900 */
[----:B------:R-:W4:Y:S04]  /*0b20*/  @!P3 LDG.E R13, desc[UR12][R8.64+0xd0] ;  /* 0x0000d00c080db981 */ /* 0x000f28000c1e1900 */
[----:B------:R-:W5:Y:S01]  /*0b30*/  @!P2 LDG.E R15, desc[UR12][R8.64+0x120] ;  /* 0x0001200c080fa981 */ /* 0x000f62000c1e1900 */
[----:B--2---:R-:W-:-:S04]  /*0b40*/  @!P5 FSETP.GT.AND P6, PT, R11, R6, PT ;  /* 0x000000060b00d20b */ /* 0x004fc80003fc4000 */
[----:B------:R-:W-:Y:S02]  /*0b50*/  @!P5 FSEL R6, R11, R6, P6 ;  /* 0x000000060b06d208 */ /* 0x000fe40003000000 */
[----:B------:R-:W-:Y:S02]  /*0b60*/  @!P5 SEL R0, R2, R0, P6 ;  /* 0x000000000200d207 */ /* 0x000fe40003000000 */
[CC--:B---3--:R-:W-:Y:S02]  /*0b70*/  @!P4 FSETP.GT.AND P5, PT, R7.reuse, R6.reuse, PT ;  /* 0x000000060700c20b */ /* 0x0c8fe40003fa4000 */
[----:B------:R-:W-:Y:S02]  /*0b80*/  PLOP3.LUT P6, PT, PT, PT, PT, 0x8, 0x80 ;  /* 0x000000000080781c */ /* 0x000fe40003fce170 */
[----:B------:R-:W-:Y:S02]  /*0b90*/  @!P4 PLOP3.LUT P6, PT, P5, PT, PT, 0x80, 0x8 ;  /* 0x000000000008c81c */ /* 0x000fe40002fcf070 */
[----:B------:R-:W-:-:S04]  /*0ba0*/  @!P4 FSEL R6, R7, R6, P5 ;  /* 0x000000060706c208 */ /* 0x000fc80002800000 */
[----:B----4-:R-:W-:-:S04]  /*0bb0*/  @!P3 FSETP.GT.AND P5, PT, R13, R6, PT ;  /* 0x000000060d00b20b */ /* 0x010fc80003fa4000 */
[----:B------:R-:W-:-:S03]  /*0bc0*/  @!P3 FSEL R6, R13, R6, P5 ;  /* 0x000000060d06b208 */ /* 0x000fc60002800000 */
[----:B------:R-:W-:Y:S01]  /*0bd0*/  @P6 VIADD R0, R2, 0x1 ;  /* 0x0000000102006836 */ /* 0x000fe20000000000 */
[CC--:B-----5:R-:W-:Y:S02]  /*0be0*/  @!P2 FSETP.GT.AND P4, PT, R15.reuse, R6.reuse, PT ;  /* 0x000000060f00a20b */ /* 0x0e0fe40003f84000 */
[----:B------:R-:W-:Y:S02]  /*0bf0*/  PLOP3.LUT P6, PT, PT, PT, PT, 0x8, 0x80 ;  /* 0x000000000080781c */ /* 0x000fe40003fce170 */
[----:B------:R-:W-:Y:S02]  /*0c00*/  @!P3 PLOP3.LUT P6, PT, P5, PT, PT, 0x80, 0x8 ;  /* 0x000000000008b81c */ /* 0x000fe40002fcf070 */
[----:B------:R-:W-:Y:S02]  /*0c10*/  PLOP3.LUT P5, PT, PT, PT, PT, 0x8, 0x80 ;  /* 0x000000000080781c */ /* 0x000fe40003fae170 */
[----:B------:R-:W-:Y:S02]  /*0c20*/  @!P2 PLOP3.LUT P5, PT, P4, PT, PT, 0x80, 0x8 ;  /* 0x000000000008a81c */ /* 0x000fe400027af070 */
[----:B------:R-:W-:-:S07]  /*0c30*/  @!P2 FSEL R6, R15, R6, P4 ;  /* 0x000000060f06a208 */ /* 0x000fce0002000000 */
[----:B------:R-:W-:-:S04]  /*0c40*/  @P6 VIADD R0, R2, 0x2 ;  /* 0x0000000202006836 */ /* 0x000fc80000000000 */
[C---:B------:R-:W-:Y:S01]  /*0c50*/  @P5 IADD3 R0, PT, PT, R2.reuse, 0x3, RZ ;  /* 0x0000000302005810 */ /* 0x040fe20007ffe0ff */
[----:B------:R-:W-:-:S07]  /*0c60*/  VIADD R2, R2, 0x4 ;  /* 0x0000000402027836 */ /* 0x000fce0000000000 */
.L_x_371:
[----:B------:R-:W-:Y:S05]  /*0c70*/  @!P1 BRA `(.L_x_370) ;  /* 0x00000000009c9947 */ /* 0x000fea0003800000 */
[----:B------:R-:W-:Y:S02]  /*0c80*/  ISETP.NE.AND P2, PT, R12, 0x1, PT ;  /* 0x000000010c00780c */ /* 0x000fe40003f45270 */
[----:B------:R-:W-:-:S11]  /*0c90*/  ISETP.NE.AND P1, PT, R3, RZ, PT ;  /* 0x000000ff0300720c */ /* 0x000fd60003f25270 */
[----:B------:R-:W-:Y:S05]  /*0ca0*/  @!P2 BRA `(.L_x_372) ;  /* 0x000000000064a947 */ /* 0x000fea0003800000 */
[----:B------:R-:W-:-:S05]  /*0cb0*/  IMAD.IADD R15, R1, 0x1, R2 ;  /* 0x00000001010f7824 */ /* 0x000fca00078e0202 */
[----:B------:R-:W3:Y:S04]  /*0cc0*/  LDL.U8 R8, [R15] ;  /* 0x000000000f087983 */ /* 0x000ee80000100000 */
[----:B------:R-:W4:Y:S01]  /*0cd0*/  LDL.U8 R7, [R15+0x1] ;  /* 0x000001000f077983 */ /* 0x000f220000100000 */
[----:B---3--:R-:W-:Y:S02]  /*0ce0*/  ISETP.NE.AND P3, PT, R8, RZ, PT ;  /* 0x000000ff0800720c */ /* 0x008fe40003f65270 */
[----:B----4-:R-:W-:-:S11]  /*0cf0*/  ISETP.NE.AND P2, PT, R7, RZ, PT ;  /* 0x000000ff0700720c */ /* 0x010fd60003f45270 */
[----:B------:R-:W0:Y:S01]  /*0d00*/  @!P3 LDC.64 R8, c[0x0][0x380] ;  /* 0x0000e000ff08bb82 */ /* 0x000e220000000a00 */
[C---:B------:R-:W-:Y:S01]  /*0d10*/  @!P3 VIADD R11, R2.reuse, UR6 ;  /* 0x00000006020bbc36 */ /* 0x040fe20008000000 */
[----:B------:R-:W-:-:S06]  /*0d20*/  @!P2 IADD3 R7, P4, PT, R2, UR6, RZ ;  /* 0x000000060207ac10 */ /* 0x000fcc000ff9e0ff */
[----:B------:R-:W1:Y:S01]  /*0d30*/  @!P2 LDC.64 R16, c[0x0][0x380] ;  /* 0x0000e000ff10ab82 */ /* 0x000e620000000a00 */
[----:B------:R-:W-:-:S05]  /*0d40*/  @!P2 LEA.HI.X.SX32 R13, R2, UR11, 0x1, P4 ;  /* 0x0000000b020dac11 */ /* 0x000fca000a0f0eff */
[----:B------:R-:W-:Y:S02]  /*0d50*/  @!P2 IMAD R13, R13, 0x50, RZ ;  /* 0x000000500d0da824 */ /* 0x000fe400078e02ff */
[----:B0-----:R-:W-:-:S06]  /*0d60*/  @!P3 IMAD.WIDE R10, R11, 0x50, R8 ;  /* 0x000000500b0ab825 */ /* 0x001fcc00078e0208 */
[----:B--2---:R-:W2:Y:S01]  /*0d70*/  @!P3 LDG.E R11, desc[UR12][R10.64+0x30] ;  /* 0x0000300c0a0bb981 */ /* 0x004ea2000c1e1900 */
[----:B-1----:R-:W-:-:S04]  /*0d80*/  @!P2 IMAD.WIDE.U32 R8, R7, 0x50, R16 ;  /* 0x000000500708a825 */ /* 0x002fc800078e0010 */
[----:B------:R-:W-:-:S06]  /*0d90*/  @!P2 IMAD.IADD R9, R9, 0x1, R13 ;  /* 0x000000010909a824 */ /* 0x000fcc00078e020d */
[----:B------:R-:W3:Y:S01]  /*0da0*/  @!P2 LDG.E R9, desc[UR12][R8.64+0x80] ;  /* 0x0000800c0809a981 */ /* 0x000ee2000c1e1900 */
[----:B------:R-:W-:Y:S02]  /*0db0*/  PLOP3.LUT P6, PT, PT, PT, PT, 0x8, 0x80 ;  /* 0x000000000080781c */ /* 0x000fe40003fce170 */
[----:B--2---:R-:W-:-:S04]  /*0dc0*/  @!P3 FSETP.GT.AND P5, PT, R11, R6, PT ;  /* 0x000000060b00b20b */ /* 0x004fc80003fa4000 */
[----:B------:R-:W-:-:S04]  /*0dd0*/  @!P3 FSEL R6, R11, R6, P5 ;  /* 0x000000060b06b208 */ /* 0x000fc80002800000 */
[----:B---3--:R-:W-:-:S04]  /*0de0*/  @!P2 FSETP.GT.AND P4, PT, R9, R6, PT ;  /* 0x000000060900a20b */ /* 0x008fc80003f84000 */
[----:B------:R-:W-:Y:S02]  /*0df0*/  @!P2 PLOP3.LUT P6, PT, P4, PT, PT, 0x80, 0x8 ;  /* 0x000000000008a81c */ /* 0x000fe400027cf070 */
[----:B------:R-:W-:Y:S02]  /*0e00*/  @!P3 SEL R0, R2, R0, P5 ;  /* 0x000000000200b207 */ /* 0x000fe40002800000 */
[----:B------:R-:W-:-:S09]  /*0e10*/  @!P2 FSEL R6, R9, R6, P4 ;  /* 0x000000060906a208 */ /* 0x000fd20002000000 */
[C---:B------:R-:W-:Y:S01]  /*0e20*/  @P6 VIADD R0, R2.reuse, 0x1 ;  /* 0x0000000102006836 */ /* 0x040fe20000000000 */
[----:B------:R-:W-:-:S07]  /*0e30*/  IADD3 R2, PT, PT, R2, 0x2, RZ ;  /* 0x0000000202027810 */ /* 0x000fce0007ffe0ff */
.L_x_372:
[----:B------:R-:W-:Y:S05]  /*0e40*/  @!P1 BRA `(.L_x_370) ;  /* 0x0000000000289947 */ /* 0x000fea0003800000 */
[----:B------:R-:W-:-:S06]  /*0e50*/  IMAD.IADD R7, R1, 0x1, R2 ;  /* 0x0000000101077824 */ /* 0x000fcc00078e0202 */
[----:B------:R-:W3:Y:S02]  /*0e60*/  LDL.U8 R7, [R7] ;  /* 0x0000000007077983 */ /* 0x000ee40000100000 */
[----:B---3--:R-:W-:-:S13]  /*0e70*/  ISETP.NE.AND P1, PT, R7, RZ, PT ;  /* 0x000000ff0700720c */ /* 0x008fda0003f25270 */
[----:B------:R-:W-:Y:S05]  /*0e80*/  @P1 BRA `(.L_x_370) ;  /* 0x0000000000181947 */ /* 0x000fea0003800000 */
[----:B------:R-:W0:Y:S01]  /*0e90*/  LDC.64 R8, c[0x0][0x380] ;  /* 0x0000e000ff087b82 */ /* 0x000e220000000a00 */
[----:B------:R-:W-:-:S04]  /*0ea0*/  VIADD R7, R2, UR6 ;  /* 0x0000000602077c36 */ /* 0x000fc80008000000 */
[----:B0-----:R-:W-:-:S06]  /*0eb0*/  IMAD.WIDE R8, R7, 0x50, R8 ;  /* 0x0000005007087825 */ /* 0x001fcc00078e0208 */
[----:B--2---:R-:W2:Y:S02]  /*0ec0*/  LDG.E R9, desc[UR12][R8.64+0x30] ;  /* 0x0000300c08097981 */ /* 0x004ea4000c1e1900 */
[----:B--2---:R-:W-:-:S04]  /*0ed0*/  FSETP.GT.AND P1, PT, R9, R6, PT ;  /* 0x000000060900720b */ /* 0x004fc80003f24000 */
[----:B------:R-:W-:-:S09]  /*0ee0*/  SEL R0, R2, R0, P1 ;  /* 0x0000000002007207 */ /* 0x000fd20000800000 */
.L_x_370:
[----:B------:R-:W-:-:S13]  /*0ef0*/  ISETP.GE.AND P1, PT, R0, RZ, PT ;  /* 0x000000ff0000720c */ /* 0x000fda0003f26270 */
[----:B------:R-:W-:Y:S05]  /*0f00*/  @!P1 BRA `(.L_x_373) ;  /* 0x0000000000189947 */ /* 0x000fea0003800000 */
[----:B------:R-:W-:Y:S01]  /*0f10*/  IMAD.MOV.U32 R2, RZ, RZ, 0x1 ;  /* 0x00000001ff027424 */ /* 0x000fe200078e00ff */
[----:B------:R-:W-:Y:S01]  /*0f20*/  UIADD3 UR4, UPT, UPT, UR4, 0x1, URZ ;  /* 0x0000000104047890 */ /* 0x000fe2000fffe0ff */
[----:B------:R-:W-:-:S05]  /*0f30*/  IMAD.IADD R0, R1, 0x1, R0 ;  /* 0x0000000101007824 */ /* 0x000fca00078e0200 */
[----:B------:R1:W-:Y:S01]  /*0f40*/  STL.U8 [R0], R2 ;  /* 0x0000000200007387 */ /* 0x0003e20000100000 */
[----:B------:R-:W-:-:S13]  /*0f50*/  ISETP.NE.AND P1, PT, R4, UR4, PT ;  /* 0x0000000404007c0c */ /* 0x000fda000bf25270 */
[----:B-1----:R-:W-:Y:S05]  /*0f60*/  @P1 BRA `(.L_x_374) ;  /* 0xfffffff400401947 */ /* 0x002fea000383ffff */
.L_x_373:
[----:B------:R-:W0:Y:S01]  /*0f70*/  LDCU UR7, c[0x0][0x390] ;  /* 0x00007200ff0777ac */ /* 0x000e220008000800 */
[----:B------:R-:W-:Y:S01]  /*0f80*/  IMAD.MOV.U32 R0, RZ, RZ, RZ ;  /* 0x000000ffff007224 */ /* 0x000fe200078e00ff */
[----:B0-----:R-:W-:-:S09]  /*0f90*/  UISETP.GE.U32.AND UP0, UPT, UR7, 0x8, UPT ;  /* 0x000000080700788c */ /* 0x001fd2000bf06070 */
[----:B------:R-:W-:Y:S05]  /*0fa0*/  BRA.U !UP0, `(.L_x_375) ;  /* 0x0000000d085c7547 */ /* 0x000fea000b800000 */
[----:B------:R-:W0:Y:S01]  /*0fb0*/  LDCU.64 UR4, c[0x0][0x380] ;  /* 0x00007000ff0477ac */ /* 0x000e220008000a00 */
[----:B------:R-:W-:Y:S01]  /*0fc0*/  IADD3 R0, PT, PT, R1, 0x3, RZ ;  /* 0x0000000301007810 */ /* 0x000fe20007ffe0ff */
[----:B------:R-:W-:Y:S01]  /*0fd0*/  IMAD.U32 R15, RZ, RZ, UR6 ;  /* 0x00000006ff0f7e24 */ /* 0x000fe2000f8e00ff */
[----:B------:R-:W1:Y:S01]  /*0fe0*/  LDCU.64 UR8, c[0x0][0x380] ;  /* 0x00007000ff0877ac */ /* 0x000e620008000a00 */
[----:B------:R-:W-:Y:S02]  /*0ff0*/  ULOP3.LUT UR10, UR7, 0x7ffffff8, URZ, 0xc0, !UPT ;  /* 0x7ffffff8070a7892 */ /* 0x000fe4000f8ec0ff */
[----:B0-----:R-:W-:-:S04]  /*1000*/  UIMAD.WIDE UR4, UR6, 0x50, UR4 ;  /* 0x00000050060478a5 */ /* 0x001fc8000f8e0204 */
[----:B------:R-:W-:Y:S02]  /*1010*/  UIADD3 UR14, UP0, UPT, UR4, 0x164, URZ ;  /* 0x00000164040e7890 */ /* 0x000fe4000ff1e0ff */
[----:B-1----:R-:W-:Y:S02]  /*1020*/  UIADD3 UR4, UP1, UPT, UR8, 0x24, URZ ;  /* 0x0000002408047890 */ /* 0x002fe4000ff3e0ff */
[----:B------:R-:W-:Y:S02]  /*1030*/  UIADD3.X UR7, UPT, UPT, URZ, UR5, URZ, UP0, !UPT ;  /* 0x00000005ff077290 */ /* 0x000fe400087fe4ff */
[----:B------:R-:W-:Y:S01]  /*1040*/  IMAD.U32 R6, RZ, RZ, UR14 ;  /* 0x0000000eff067e24 */ /* 0x000fe2000f8e00ff */
[----:B------:R-:W-:Y:S02]  /*1050*/  UIADD3 UR8, UPT, UPT, -UR10, URZ, URZ ;  /* 0x000000ff0a087290 */ /* 0x000fe4000fffe1ff */
[----:B------:R-:W-:Y:S01]  /*1060*/  UIADD3.X UR5, UPT, UPT, URZ, UR9, URZ, UP1, !UPT ;  /* 0x00000009ff057290 */ /* 0x000fe20008ffe4ff */
[----:B------:R-:W-:-:S11]  /*1070*/  IMAD.U32 R7, RZ, RZ, UR7 ;  /* 0x00000007ff077e24 */ /* 0x000fd6000f8e00ff */
.L_x_407:
[----:B------:R-:W3:Y:S01]  /*1080*/  LDL.U8 R2, [R0+-0x3] ;  /* 0xfffffd0000027983 */ /* 0x000ee20000100000 */
[----:B------:R-:W-:Y:S01]  /*1090*/  IMAD.U32 R4, RZ, RZ, UR4 ;  /* 0x00000004ff047e24 */ /* 0x000fe2000f8e00ff */
[----:B------:R-:W-:Y:S01]  /*10a0*/  UIADD3 UR8, UPT, UPT, UR8, 0x8, URZ ;  /* 0x0000000808087890 */ /* 0x000fe2000fffe0ff */
[----:B------:R-:W-:-:S03]  /*10b0*/  IMAD.U32 R5, RZ, RZ, UR5 ;  /* 0x00000005ff057e24 */ /* 0x000fc6000f8e00ff */
[----:B------:R-:W-:Y:S01]  /*10c0*/  UISETP.NE.AND UP0, UPT, UR8, URZ, UPT ;  /* 0x000000ff0800728c */ /* 0x000fe2000bf05270 */
[----:B------:R-:W-:Y:S01]  /*10d0*/  IMAD.WIDE R4, R15, 0x50, R4 ;  /* 0x000000500f047825 */ /* 0x000fe200078e0204 */
[----:B---3--:R-:W-:-:S13]  /*10e0*/  ISETP.NE.AND P0, PT, R2, RZ, PT ;  /* 0x000000ff0200720c */ /* 0x008fda0003f05270 */
[----:B--2---:R0:W-:Y:S04]  /*10f0*/  @!P0 STG.E desc[UR12][R4.64+0xc], RZ ;  /* 0x00000cff04008986 */ /* 0x0041e8000c10190c */
[----:B------:R0:W-:Y:S04]  /*1100*/  @!P0 STG.E desc[UR12][R4.64+0x14], RZ ;  /* 0x000014ff04008986 */ /* 0x0001e8000c10190c */
[----:B------:R0:W-:Y:S04]  /*1110*/  @!P0 STG.E desc[UR12][R4.64], RZ ;  /* 0x000000ff04008986 */ /* 0x0001e8000c10190c */
[----:B------:R0:W-:Y:S01]  /*1120*/  @!P0 STG.E desc[UR12][R4.64+0x4], RZ ;  /* 0x000004ff04008986 */ /* 0x0001e2000c10190c */
[----:B------:R-:W-:Y:S05]  /*1130*/  @!P0 BRA `(.L_x_376) ;  /* 0x0000000000408947 */ /* 0x000fea0003800000 */
[----:B------:R-:W2:Y:S02]  /*1140*/  LDG.E R2, desc[UR12][R4.64+0xc] ;  /* 0x00000c0c04027981 */ /* 0x000ea4000c1e1900 */
[----:B--2---:R-:W-:-:S04]  /*1150*/  FMNMX R9, RZ, R2, !PT ;  /* 0x00000002ff097209 */ /* 0x004fc80007800000 */
[----:B------:R-:W-:Y:S01]  /*1160*/  IADD3 R2, PT, PT, R9, -0xd000000, RZ ;  /* 0xf300000009027810 */ /* 0x000fe20007ffe0ff */
[----:B------:R1:W2:Y:S03]  /*1170*/  MUFU.RSQ R8, R9 ;  /* 0x0000000900087308 */ /* 0x0002a60000001400 */
[----:B------:R-:W-:-:S13]  /*1180*/  ISETP.GT.U32.AND P0, PT, R2, 0x727fffff, PT ;  /* 0x727fffff0200780c */ /* 0x000fda0003f04070 */
[----:B-1----:R-:W-:Y:S05]  /*1190*/  @!P0 BRA `(.L_x_377) ;  /* 0x0000000000108947 */ /* 0x002fea0003800000 */
[----:B------:R-:W-:Y:S01]  /*11a0*/  IMAD.MOV.U32 R2, RZ, RZ, R9 ;  /* 0x000000ffff027224 */ /* 0x000fe200078e0009 */
[----:B--2---:R-:W-:-:S07]  /*11b0*/  MOV R8, 0x11d0 ;  /* 0x000011d000087802 */ /* 0x004fce0000000f00 */
[----:B0-----:R-:W-:Y:S05]  /*11c0*/  CALL.REL.NOINC `($__internal_12_$__cuda_sm20_sqrt_rn_f32_slowpath) ;  /* 0x0000001800bc7944 */ /* 0x001fea0003c00000 */
[----:B------:R-:W-:Y:S05]  /*11d0*/  BRA `(.L_x_378) ;  /* 0x0000000000107947 */ /* 0x000fea0003800000 */
.L_x_377:
[----:B--2---:R-:W-:Y:S01]  /*11e0*/  FMUL.FTZ R2, R9, R8 ;  /* 0x0000000809027220 */ /* 0x004fe20000410000 */
[----:B------:R-:W-:-:S03]  /*11f0*/  FMUL.FTZ R8, R8, 0.5 ;  /* 0x3f00000008087820 */ /* 0x000fc60000410000 */
[----:B------:R-:W-:-:S04]  /*1200*/  FFMA R9, -R2, R2, R9 ;  /* 0x0000000202097223 */ /* 0x000fc80000000109 */
[----:B------:R-:W-:-:S07]  /*1210*/  FFMA R2, R9, R8, R2 ;  /* 0x0000000809027223 */ /* 0x000fce0000000002 */
.L_x_378:
[----:B------:R1:W-:Y:S04]  /*1220*/  STG.E desc[UR12][R4.64], R2 ;  /* 0x0000000204007986 */ /* 0x0003e8000c10190c */
[----:B------:R1:W-:Y:S02]  /*1230*/  STG.E desc[UR12][R4.64+0x4], RZ ;  /* 0x000004ff04007986 */ /* 0x0003e4000c10190c */
.L_x_376:
[----:B-1----:R-:W2:Y:S02]  /*1240*/  LDL.U8 R2, [R0+-0x2] ;  /* 0xfffffe0000027983 */ /* 0x002ea40000100000 */
[----:B--2---:R-:W-:-:S13]  /*1250*/  ISETP.NE.AND P0, PT, R2, RZ, PT ;  /* 0x000000ff0200720c */ /* 0x004fda0003f05270 */
[----:B------:R-:W-:Y:S05]  /*1260*/  @!P0 BRA `(.L_x_379) ;  /* 0x0000000000448947 */ /* 0x000fea0003800000 */
[----:B------:R-:W0:Y:S02]  /*1270*/  LDG.E R2, desc[UR12][R6.64+-0xe4] ;  /* 0xffff1c0c06027981 */ /* 0x000e24000c1e1900 */
[----:B0-----:R-:W-:-:S04]  /*1280*/  FMNMX R5, RZ, R2, !PT ;  /* 0x00000002ff057209 */ /* 0x001fc80007800000 */
[----:B------:R0:W1:Y:S01]  /*1290*/  MUFU.RSQ R4, R5 ;  /* 0x0000000500047308 */ /* 0x0000620000001400 */
[----:B------:R-:W-:-:S05]  /*12a0*/  VIADD R2, R5, 0xf3000000 ;  /* 0xf300000005027836 */ /* 0x000fca0000000000 */
[----:B------:R-:W-:-:S13]  /*12b0*/  ISETP.GT.U32.AND P0, PT, R2, 0x727fffff, PT ;  /* 0x727fffff0200780c */ /* 0x000fda0003f04070 */
[----:B01----:R-:W-:Y:S05]  /*12c0*/  @!P0 BRA `(.L_x_380) ;  /* 0x0000000000108947 */ /* 0x003fea0003800000 */
[----:B------:R-:W-:Y:S01]  /*12d0*/  IMAD.MOV.U32 R2, RZ, RZ, R5 ;  /* 0x000000ffff027224 */ /* 0x000fe200078e0005 */
[----:B------:R-:W-:-:S07]  /*12e0*/  MOV R8, 0x1300 ;  /* 0x0000130000087802 */ /* 0x000fce0000000f00 */
[----:B------:R-:W-:Y:S05]  /*12f0*/  CALL.REL.NOINC `($__internal_12_$__cuda_sm20_sqrt_rn_f32_slowpath) ;  /* 0x0000001800707944 */ /* 0x000fea0003c00000 */
[----:B------:R-:W-:Y:S05]  /*1300*/  BRA `(.L_x_381) ;  /* 0x0000000000107947 */ /* 0x000fea0003800000 */
.L_x_380:
[----:B------:R-:W-:Y:S01]  /*1310*/  FMUL.FTZ R2, R5, R4 ;  /* 0x0000000405027220 */ /* 0x000fe20000410000 */
[----:B------:R-:W-:-:S03]  /*1320*/  FMUL.FTZ R4, R4, 0.5 ;  /* 0x3f00000004047820 */ /* 0x000fc60000410000 */
[----:B------:R-:W-:-:S04]  /*1330*/  FFMA R5, -R2, R2, R5 ;  /* 0x0000000202057223 */ /* 0x000fc80000000105 */
[----:B------:R-:W-:-:S07]  /*1340*/  FFMA R2, R5, R4, R2 ;  /* 0x0000000405027223 */ /* 0x000fce0000000002 */
.L_x_381:
[----:B------:R0:W-:Y:S04]  /*1350*/  STG.E desc[UR12][R6.64+-0xf0], R2 ;  /* 0xffff100206007986 */ /* 0x0001e8000c10190c */
[----:B------:R0:W-:Y:S01]  /*1360*/  STG.E desc[UR12][R6.64+-0xec], RZ ;  /* 0xffff14ff06007986 */ /* 0x0001e2000c10190c */
[----:B------:R-:W-:Y:S05]  /*1370*/  BRA `(.L_x_382) ;  /* 0x0000000000107947 */ /* 0x000fea0003800000 */
.L_x_379:
[----:B------:R1:W-:Y:S04]  /*1380*/  STG.E desc[UR12][R6.64+-0xe4], RZ ;  /* 0xffff1cff06007986 */ /* 0x0003e8000c10190c */
[----:B------:R1:W-:Y:S04]  /*1390*/  STG.E desc[UR12][R6.64+-0xdc], RZ ;  /* 0xffff24ff06007986 */ /* 0x0003e8000c10190c */
[----:B------:R1:W-:Y:S04]  /*13a0*/  STG.E desc[UR12][R6.64+-0xf0], RZ ;  /* 0xffff10ff06007986 */ /* 0x0003e8000c10190c */
[----:B------:R1:W-:Y:S02]  /*13b0*/  STG.E desc[UR12][R6.64+-0xec], RZ ;  /* 0xffff14ff06007986 */ /* 0x0003e4000c10190c */
.L_x_382:
[----:B0-----:R-:W2:Y:S02]  /*13c0*/  LDL.U8 R2, [R0+-0x1] ;  /* 0xffffff0000027983 */ /* 0x001ea40000100000 */
[----:B--2---:R-:W-:-:S13]  /*13d0*/  ISETP.NE.AND P0, PT, R2, RZ, PT ;  /* 0x000000ff0200720c */ /* 0x004fda0003f05270 */
[----:B------:R-:W-:Y:S05]  /*13e0*/  @!P0 BRA `(.L_x_383) ;  /* 0x0000000000448947 */ /* 0x000fea0003800000 */
[----:B------:R-:W2:Y:S02]  /*13f0*/  LDG.E R2, desc[UR12][R6.64+-0x94] ;  /* 0xffff6c0c06027981 */ /* 0x000ea4000c1e1900 */
[----:B--2---:R-:W-:-:S04]  /*1400*/  FMNMX R5, RZ, R2, !PT ;  /* 0x00000002ff057209 */ /* 0x004fc80007800000 */
[----:B------:R0:W2:Y:S01]  /*1410*/  MUFU.RSQ R4, R5 ;  /* 0x0000000500047308 */ /* 0x0000a20000001400 */
[----:B------:R-:W-:-:S05]  /*1420*/  VIADD R2, R5, 0xf3000000 ;  /* 0xf300000005027836 */ /* 0x000fca0000000000 */
[----:B------:R-:W-:-:S13]  /*1430*/  ISETP.GT.U32.AND P0, PT, R2, 0x727fffff, PT ;  /* 0x727fffff0200780c */ /* 0x000fda0003f04070 */
[----:B0-2---:R-:W-:Y:S05]  /*1440*/  @!P0 BRA `(.L_x_384) ;  /* 0x0000000000108947 */ /* 0x005fea0003800000 */
[----:B------:R-:W-:Y:S01]  /*1450*/  IMAD.MOV.U32 R2, RZ, RZ, R5 ;  /* 0x000000ffff027224 */ /* 0x000fe200078e0005 */
[----:B------:R-:W-:-:S07]  /*1460*/  MOV R8, 0x1480 ;  /* 0x0000148000087802 */ /* 0x000fce0000000f00 */
[----:B-1----:R-:W-:Y:S05]  /*1470*/  CALL.REL.NOINC `($__internal_12_$__cuda_sm20_sqrt_rn_f32_slowpath) ;  /* 0x0000001800107944 */ /* 0x002fea0003c00000 */
[----:B------:R-:W-:Y:S05]  /*1480*/  BRA `(.L_x_385) ;  /* 0x0000000000107947 */ /* 0x000fea0003800000 */
.L_x_384:
[----:B------:R-:W-:Y:S01]  /*1490*/  FMUL.FTZ R2, R5, R4 ;  /* 0x0000000405027220 */ /* 0x000fe20000410000 */
[----:B------:R-:W-:-:S03]  /*14a0*/  FMUL.FTZ R4, R4, 0.5 ;  /* 0x3f00000004047820 */ /* 0x000fc60000410000 */
[----:B------:R-:W-:-:S04]  /*14b0*/  FFMA R5, -R2, R2, R5 ;  /* 0x0000000202057223 */ /* 0x000fc80000000105 */
[----:B------:R-:W-:-:S07]  /*14c0*/  FFMA R2, R5, R4, R2 ;  /* 0x0000000405027223 */ /* 0x000fce0000000002 */
.L_x_385:
[----:B------:R0:W-:Y:S04]  /*14d0*/  STG.E desc[UR12][R6.64+-0xa0], R2 ;  /* 0xffff600206007986 */ /* 0x0001e8000c10190c */
[----:B------:R0:W-:Y:S01]  /*14e0*/  STG.E desc[UR12][R6.64+-0x9c], RZ ;  /* 0xffff64ff06007986 */ /* 0x0001e2000c10190c */
[----:B------:R-:W-:Y:S05]  /*14f0*/  BRA `(.L_x_386) ;  /* 0x0000000000107947 */ /* 0x000fea0003800000 */
.L_x_383:
[----:B------:R2:W-:Y:S04]  /*1500*/  STG.E desc[UR12][R6.64+-0x94], RZ ;  /* 0xffff6cff06007986 */ /* 0x0005e8000c10190c */
[----:B------:R2:W-:Y:S04]  /*1510*/  STG.E desc[UR12][R6.64+-0x8c], RZ ;  /* 0xffff74ff06007986 */ /* 0x0005e8000c10190c */
[----:B------:R2:W-:Y:S04]  /*1520*/  STG.E desc[UR12][R6.64+-0xa0], RZ ;  /* 0xffff60ff06007986 */ /* 0x0005e8000c10190c */
[----:B------:R2:W-:Y:S02]  /*1530*/  STG.E desc[UR12][R6.64+-0x9c], RZ ;  /* 0xffff64ff06007986 */ /* 0x0005e4000c10190c */
.L_x_386:
[----:B0-----:R-:W3:Y:S02]  /*1540*/  LDL.U8 R2, [R0] ;  /* 0x0000000000027983 */ /* 0x001ee40000100000 */
[----:B---3--:R-:W-:-:S13]  /*1550*/  ISETP.NE.AND P0, PT, R2, RZ, PT ;  /* 0x000000ff0200720c */ /* 0x008fda0003f05270 */
[----:B------:R-:W-:Y:S05]  /*1560*/  @!P0 BRA `(.L_x_387) ;  /* 0x0000000000448947 */ /* 0x000fea0003800000 */
[----:B------:R-:W3:Y:S02]  /*1570*/  LDG.E R2, desc[UR12][R6.64+-0x44] ;  /* 0xffffbc0c06027981 */ /* 0x000ee4000c1e1900 */
[----:B---3--:R-:W-:-:S04]  /*1580*/  FMNMX R5, RZ, R2, !PT ;  /* 0x00000002ff057209 */ /* 0x008fc80007800000 */
[----:B------:R-:W-:Y:S01]  /*1590*/  IADD3 R2, PT, PT, R5, -0xd000000, RZ ;  /* 0xf300000005027810 */ /* 0x000fe20007ffe0ff */
[----:B------:R0:W3:Y:S03]  /*15a0*/  MUFU.RSQ R4, R5 ;  /* 0x0000000500047308 */ /* 0x0000e60000001400 */
[----:B------:R-:W-:-:S13]  /*15b0*/  ISETP.GT.U32.AND P0, PT, R2, 0x727fffff, PT ;  /* 0x727fffff0200780c */ /* 0x000fda0003f04070 */
[----:B0-----:R-:W-:Y:S05]  /*15c0*/  @!P0 BRA `(.L_x_388) ;  /* 0x0000000000108947 */ /* 0x001fea0003800000 */
[----:B------:R-:W-:Y:S01]  /*15d0*/  IMAD.MOV.U32 R2, RZ, RZ, R5 ;  /* 0x000000ffff027224 */ /* 0x000fe200078e0005 */
[----:B------:R-:W-:-:S07]  /*15e0*/  MOV R8, 0x1600 ;  /* 0x0000160000087802 */ /* 0x000fce0000000f00 */
[----:B-123--:R-:W-:Y:S05]  /*15f0*/  CALL.REL.NOINC `($__internal_12_$__cuda_sm20_sqrt_rn_f32_slowpath) ;  /* 0x0000001400b07944 */ /* 0x00efea0003c00000 */
[----:B------:R-:W-:Y:S05]  /*1600*/  BRA `(.L_x_389) ;  /* 0x0000000000107947 */ /* 0x000fea0003800000 */
.L_x_388:
[----:B---3--:R-:W-:Y:S01]  /*1610*/  FMUL.FTZ R2, R5, R4 ;  /* 0x0000000405027220 */ /* 0x008fe20000410000 */
[----:B------:R-:W-:-:S03]  /*1620*/  FMUL.FTZ R4, R4, 0.5 ;  /* 0x3f00000004047820 */ /* 0x000fc60000410000 */
[----:B------:R-:W-:-:S04]  /*1630*/  FFMA R5, -R2, R2, R5 ;  /* 0x0000000202057223 */ /* 0x000fc80000000105 */
[----:B------:R-:W-:-:S07]  /*1640*/  FFMA R2, R5, R4, R2 ;  /* 0x0000000405027223 */ /* 0x000fce0000000002 */
.L_x_389:
[----:B------:R0:W-:Y:S04]  /*1650*/  STG.E desc[UR12][R6.64+-0x50], R2 ;  /* 0xffffb00206007986 */ /* 0x0001e8000c10190c */
[----:B------:R0:W-:Y:S01]  /*1660*/  STG.E desc[UR12][R6.64+-0x4c], RZ ;  /* 0xffffb4ff06007986 */ /* 0x0001e2000c10190c */
[----:B------:R-:W-:Y:S05]  /*1670*/  BRA `(.L_x_390) ;  /* 0x0000000000107947 */ /* 0x000fea0003800000 */
.L_x_387:
[----:B------:R3:W-:Y:S04]  /*1680*/  STG.E desc[UR12][R6.64+-0x44], RZ ;  /* 0xffffbcff06007986 */ /* 0x0007e8000c10190c */
[----:B------:R3:W-:Y:S04]  /*1690*/  STG.E desc[UR12][R6.64+-0x3c], RZ ;  /* 0xffffc4ff06007986 */ /* 0x0007e8000c10190c */
[----:B------:R3:W-:Y:S04]  /*16a0*/  STG.E desc[UR12][R6.64+-0x50], RZ ;  /* 0xffffb0ff06007986 */ /* 0x0007e8000c10190c */
[----:B------:R3:W-:Y:S02]  /*16b0*/  STG.E desc[UR12][R6.64+-0x4c], RZ ;  /* 0xffffb4ff06007986 */ /* 0x0007e4000c10190c */
.L_x_390:
[----:B0-----:R-:W4:Y:S02]  /*16c0*/  LDL.U8 R2, [R0+0x1] ;  /* 0x0000010000027983 */ /* 0x001f240000100000 */
[----:B----4-:R-:W-:-:S13]  /*16d0*/  ISETP.NE.AND P0, PT, R2, RZ, PT ;  /* 0x000000ff0200720c */ /* 0x010fda0003f05270 */
[----:B------:R-:W-:Y:S05]  /*16e0*/  @!P0 BRA `(.L_x_391) ;  /* 0x0000000000448947 */ /* 0x000fea0003800000 */
[----:B------:R-:W4:Y:S02]  /*16f0*/  LDG.E R2, desc[UR12][R6.64+0xc] ;  /* 0x00000c0c06027981 */ /* 0x000f24000c1e1900 */
[----:B----4-:R-:W-:-:S04]  /*1700*/  FMNMX R5, RZ, R2, !PT ;  /* 0x00000002ff057209 */ /* 0x010fc80007800000 */
[----:B------:R0:W4:Y:S01]  /*1710*/  MUFU.RSQ R4, R5 ;  /* 0x0000000500047308 */ /* 0x0001220000001400 */
[----:B------:R-:W-:-:S05]  /*1720*/  VIADD R2, R5, 0xf3000000 ;  /* 0xf300000005027836 */ /* 0x000fca0000000000 */
[----:B------:R-:W-:-:S13]  /*1730*/  ISETP.GT.U32.AND P0, PT, R2, 0x727fffff, PT ;  /* 0x727fffff0200780c */ /* 0x000fda0003f04070 */
[----:B0---4-:R-:W-:Y:S05]  /*1740*/  @!P0 BRA `(.L_x_392) ;  /* 0x0000000000108947 */ /* 0x011fea0003800000 */
[----:B------:R-:W-:Y:S01]  /*1750*/  IMAD.MOV.U32 R2, RZ, RZ, R5 ;  /* 0x000000ffff027224 */ /* 0x000fe200078e0005 */
[----:B------:R-:W-:-:S07]  /*1760*/  MOV R8, 0x1780 ;  /* 0x0000178000087802 */ /* 0x000fce0000000f00 */
[----:B-123--:R-:W-:Y:S05]  /*1770*/  CALL.REL.NOINC `($__internal_12_$__cuda_sm20_sqrt_rn_f32_slowpath) ;  /* 0x0000001400507944 */ /* 0x00efea0003c00000 */
[----:B------:R-:W-:Y:S05]  /*1780*/  BRA `(.L_x_393) ;  /* 0x0000000000107947 */ /* 0x000fea0003800000 */
.L_x_392:
[----:B------:R-:W-:Y:S01]  /*1790*/  FMUL.FTZ R2, R5, R4 ;  /* 0x0000000405027220 */ /* 0x000fe20000410000 */
[----:B------:R-:W-:-:S03]  /*17a0*/  FMUL.FTZ R4, R4, 0.5 ;  /* 0x3f00000004047820 */ /* 0x000fc60000410000 */
[----:B------:R-:W-:-:S04]  /*17b0*/  FFMA R5, -R2, R2, R5 ;  /* 0x0000000202057223 */ /* 0x000fc80000000105 */
[----:B------:R-:W-:-:S07]  /*17c0*/  FFMA R2, R5, R4, R2 ;  /* 0x0000000405027223 */ /* 0x000fce0000000002 */
.L_x_393:
[----:B------:R0:W-:Y:S04]  /*17d0*/  STG.E desc[UR12][R6.64], R2 ;  /* 0x0000000206007986 */ /* 0x0001e8000c10190c */
[----:B------:R0:W-:Y:S01]  /*17e0*/  STG.E desc[UR12][R6.64+0x4], RZ ;  /* 0x000004ff06007986 */ /* 0x0001e2000c10190c */
[----:B------:R-:W-:Y:S05]  /*17f0*/  BRA `(.L_x_394) ;  /* 0x0000000000107947 */ /* 0x000fea0003800000 */
.L_x_391:
[----:B------:R4:W-:Y:S04]  /*1800*/  STG.E desc[UR12][R6.64+0xc], RZ ;  /* 0x00000cff06007986 */ /* 0x0009e8000c10190c */
[----:B------:R4:W-:Y:S04]  /*1810*/  STG.E desc[UR12][R6.64+0x14], RZ ;  /* 0x000014ff06007986 */ /* 0x0009e8000c10190c */
[----:B------:R4:W-:Y:S04]  /*1820*/  STG.E desc[UR12][R6.64], RZ ;  /* 0x000000ff06007986 */ /* 0x0009e8000c10190c */
[----:B------:R4:W-:Y:S02]  /*1830*/  STG.E desc[UR12][R6.64+0x4], RZ ;  /* 0x000004ff06007986 */ /* 0x0009e4000c10190c */
.L_x_394:
[----:B0-----:R-:W5:Y:S02]  /*1840*/  LDL.U8 R2, [R0+0x2] ;  /* 0x0000020000027983 */ /* 0x001f640000100000 */
[----:B-----5:R-:W-:-:S13]  /*1850*/  ISETP.NE.AND P0, PT, R2, RZ, PT ;  /* 0x000000ff0200720c */ /* 0x020fda0003f05270 */
[----:B------:R-:W-:Y:S05]  /*1860*/  @!P0 BRA `(.L_x_395) ;  /* 0x0000000000448947 */ /* 0x000fea0003800000 */
[----:B------:R-:W5:Y:S02]  /*1870*/  LDG.E R2, desc[UR12][R6.64+0x5c] ;  /* 0x00005c0c06027981 */ /* 0x000f64000c1e1900 */
[----:B-----5:R-:W-:-:S04]  /*1880*/  FMNMX R5, RZ, R2, !PT ;  /* 0x00000002ff057209 */ /* 0x020fc80007800000 */
[----:B------:R0:W0:Y:S01]  /*1890*/  MUFU.RSQ R4, R5 ;  /* 0x0000000500047308 */ /* 0x0000220000001400 */
[----:B------:R-:W-:-:S05]  /*18a0*/  VIADD R2, R5, 0xf3000000 ;  /* 0xf300000005027836 */ /* 0x000fca0000000000 */
[----:B------:R-:W-:-:S13]  /*18b0*/  ISETP.GT.U32.AND P0, PT, R2, 0x727fffff, PT ;  /* 0x727fffff0200780c */ /* 0x000fda0003f04070 */
[----:B0-----:R-:W-:Y:S05]  /*18c0*/  @!P0 BRA `(.L_x_396) ;  /* 0x0000000000108947 */ /* 0x001fea0003800000 */
[----:B------:R-:W-:Y:S01]  /*18d0*/  IMAD.MOV.U32 R2, RZ, RZ, R5 ;  /* 0x000000ffff027224 */ /* 0x000fe200078e0005 */
[----:B------:R-:W-:-:S07]  /*18e0*/  MOV R8, 0x1900 ;  /* 0x0000190000087802 */ /* 0x000fce0000000f00 */
[----:B-1234-:R-:W-:Y:S05]  /*18f0*/  CALL.REL.NOINC `($__internal_12_$__cuda_sm20_sqrt_rn_f32_slowpath) ;  /* 0x0000001000f07944 */ /* 0x01efea0003c00000 */
[----:B------:R-:W-:Y:S05]  /*1900*/  BRA `(.L_x_397) ;  /* 0x0000000000107947 */ /* 0x000fea0003800000 */
.L_x_396:
[----:B------:R-:W-:Y:S01]  /*1910*/  FMUL.FTZ R2, R5, R4 ;  /* 0x0000000405027220 */ /* 0x000fe20000410000 */
[----:B------:R-:W-:-:S03]  /*1920*/  FMUL.FTZ R4, R4, 0.5 ;  /* 0x3f00000004047820 */ /* 0x000fc60000410000 */
[----:B------:R-:W-:-:S04]  /*1930*/  FFMA R5, -R2, R2, R5 ;  /* 0x0000000202057223 */ /* 0x000fc80000000105 */
[----:B------:R-:W-:-:S07]  /*1940*/  FFMA R2, R5, R4, R2 ;  /* 0x0000000405027223 */ /* 0x000fce0000000002 */
.L_x_397:
[----:B------:R0:W-:Y:S04]  /*1950*/  STG.E desc[UR12][R6.64+0x50], R2 ;  /* 0x0000500206007986 */ /* 0x0001e8000c10190c */
[----:B------:R0:W-:Y:S01]  /*1960*/  STG.E desc[UR12][R6.64+0x54], RZ ;  /* 0x000054ff06007986 */ /* 0x0001e2000c10190c */
[----:B------:R-:W-:Y:S05]  /*1970*/  BRA `(.L_x_398) ;  /* 0x0000000000107947 */ /* 0x000fea0003800000 */
.L_x_395:
[----:B------:R0:W-:Y:S04]  /*1980*/  STG.E desc[UR12][R6.64+0x5c], RZ ;  /* 0x00005cff06007986 */ /* 0x0001e8000c10190c */
[----:B------:R0:W-:Y:S04]  /*1990*/  STG.E desc[UR12][R6.64+0x64], RZ ;  /* 0x000064ff06007986 */ /* 0x0001e8000c10190c */
[----:B------:R0:W-:Y:S04]  /*19a0*/  STG.E desc[UR12][R6.64+0x50], RZ ;  /* 0x000050ff06007986 */ /* 0x0001e8000c10190c */
[----:B------:R0:W-:Y:S02]  /*19b0*/  STG.E desc[UR12][R6.64+0x54], RZ ;  /* 0x000054ff06007986 */ /* 0x0001e4000c10190c */
.L_x_398:
[----:B0-----:R-:W5:Y:S02]  /*19c0*/  LDL.U8 R2, [R0+0x3] ;  /* 0x0000030000027983 */ /* 0x001f640000100000 */
[----:B-----5:R-:W-:-:S13]  /*19d0*/  ISETP.NE.AND P0, PT, R2, RZ, PT ;  /* 0x000000ff0200720c */ /* 0x020fda0003f05270 */
[----:B------:R-:W-:Y:S05]  /*19e0*/  @!P0 BRA `(.L_x_399) ;  /* 0x0000000000448947 */ /* 0x000fea0003800000 */
[----:B------:R-:W5:Y:S02]  /*19f0*/  LDG.E R2, desc[UR12][R6.64+0xac] ;  /* 0x0000ac0c06027981 */ /* 0x000f64000c1e1900 */
[----:B-----5:R-:W-:-:S04]  /*1a00*/  FMNMX R5, RZ, R2, !PT ;  /* 0x00000002ff057209 */ /* 0x020fc80007800000 */
[----:B------:R-:W-:Y:S01]  /*1a10*/  IADD3 R2, PT, PT, R5, -0xd000000, RZ ;  /* 0xf300000005027810 */ /* 0x000fe20007ffe0ff */
[----:B------:R0:W0:Y:S03]  /*1a20*/  MUFU.RSQ R4, R5 ;  /* 0x0000000500047308 */ /* 0x0000260000001400 */
[----:B------:R-:W-:-:S13]  /*1a30*/  ISETP.GT.U32.AND P0, PT, R2, 0x727fffff, PT ;  /* 0x727fffff0200780c */ /* 0x000fda0003f04070 */
[----:B------:R-:W-:Y:S05]  /*1a40*/  @!P0 BRA `(.L_x_400) ;  /* 0x0000000000108947 */ /* 0x000fea0003800000 */
[----:B------:R-:W-:Y:S01]  /*1a50*/  IMAD.MOV.U32 R2, RZ, RZ, R5 ;  /* 0x000000ffff027224 */ /* 0x000fe200078e0005 */
[----:B------:R-:W-:-:S07]  /*1a60*/  MOV R8, 0x1a80 ;  /* 0x00001a8000087802 */ /* 0x000fce0000000f00 */
[----:B01234-:R-:W-:Y:S05]  /*1a70*/  CALL.REL.NOINC `($__internal_12_$__cuda_sm20_sqrt_rn_f32_slowpath) ;  /* 0x0000001000907944 */ /* 0x01ffea0003c00000 */
[----:B------:R-:W-:Y:S05]  /*1a80*/  BRA `(.L_x_401) ;  /* 0x0000000000107947 */ /* 0x000fea0003800000 */
.L_x_400:
[----:B0-----:R-:W-:Y:S01]  /*1a90*/  FMUL.FTZ R2, R5, R4 ;  /* 0x0000000405027220 */ /* 0x001fe20000410000 */
[----:B------:R-:W-:-:S03]  /*1aa0*/  FMUL.FTZ R4, R4, 0.5 ;  /* 0x3f00000004047820 */ /* 0x000fc60000410000 */
[----:B------:R-:W-:-:S04]  /*1ab0*/  FFMA R5, -R2, R2, R5 ;  /* 0x0000000202057223 */ /* 0x000fc80000000105 */
[----:B------:R-:W-:-:S07]  /*1ac0*/  FFMA R2, R5, R4, R2 ;  /* 0x0000000405027223 */ /* 0x000fce0000000002 */
.L_x_401:
[----:B------:R0:W-:Y:S04]  /*1ad0*/  STG.E desc[UR12][R6.64+0xa0], R2 ;  /* 0x0000a00206007986 */ /* 0x0001e8000c10190c */
[----:B------:R0:W-:Y:S01]  /*1ae0*/  STG.E desc[UR12][R6.64+0xa4], RZ ;  /* 0x0000a4ff06007986 */ /* 0x0001e2000c10190c */
[----:B------:R-:W-:Y:S05]  /*1af0*/  BRA `(.L_x_402) ;  /* 0x0000000000107947 */ /* 0x000fea0003800000 */
.L_x_399:
[----:B------:R0:W-:Y:S04]  /*1b00*/  STG.E desc[UR12][R6.64+0xac], RZ ;  /* 0x0000acff06007986 */ /* 0x0001e8000c10190c */
[----:B------:R0:W-:Y:S04]  /*1b10*/  STG.E desc[UR12][R6.64+0xb4], RZ ;  /* 0x0000b4ff06007986 */ /* 0x0001e8000c10190c */
[----:B------:R0:W-:Y:S04]  /*1b20*/  STG.E desc[UR12][R6.64+0xa0], RZ ;  /* 0x0000a0ff06007986 */ /* 0x0001e8000c10190c */
[----:B------:R0:W-:Y:S02]  /*1b30*/  STG.E desc[UR12][R6.64+0xa4], RZ ;  /* 0x0000a4ff06007986 */ /* 0x0001e4000c10190c */
.L_x_402:
        /* <DEDUP_REMOVED lines=13> */
.L_x_404:
[----:B------:R-:W-:Y:S01]  /*1c10*/  FMUL.FTZ R2, R5, R4 ;  /* 0x0000000405027220 */ /* 0x000fe20000410000 */
[----:B------:R-:W-:-:S03]  /*1c20*/  FMUL.FTZ R4, R4, 0.5 ;  /* 0x3f00000004047820 */ /* 0x000fc60000410000 */
[----:B------:R-:W-:-:S04]  /*1c30*/  FFMA R5, -R2, R2, R5 ;  /* 0x0000000202057223 */ /* 0x000fc80000000105 */
[----:B------:R-:W-:-:S07]  /*1c40*/  FFMA R2, R5, R4, R2 ;  /* 0x0000000405027223 */ /* 0x000fce0000000002 */
.L_x_405:
[----:B------:R0:W-:Y:S04]  /*1c50*/  STG.E desc[UR12][R6.64+0xf0], R2 ;  /* 0x0000f00206007986 */ /* 0x0001e8000c10190c */
[----:B------:R0:W-:Y:S01]  /*1c60*/  STG.E desc[UR12][R6.64+0xf4], RZ ;  /* 0x0000f4ff06007986 */ /* 0x0001e2000c10190c */
[----:B------:R-:W-:Y:S05]  /*1c70*/  BRA `(.L_x_406) ;  /* 0x0000000000107947 */ /* 0x000fea0003800000 */
.L_x_403:
[----:B------:R0:W-:Y:S04]  /*1c80*/  STG.E desc[UR12][R6.64+0xfc], RZ ;  /* 0x0000fcff06007986 */ /* 0x0001e8000c10190c */
[----:B------:R0:W-:Y:S04]  /*1c90*/  STG.E desc[UR12][R6.64+0x104], RZ ;  /* 0x000104ff06007986 */ /* 0x0001e8000c10190c */
[----:B------:R0:W-:Y:S04]  /*1ca0*/  STG.E desc[UR12][R6.64+0xf0], RZ ;  /* 0x0000f0ff06007986 */ /* 0x0001e8000c10190c */
[----:B------:R0:W-:Y:S02]  /*1cb0*/  STG.E desc[UR12][R6.64+0xf4], RZ ;  /* 0x0000f4ff06007986 */ /* 0x0001e4000c10190c */
.L_x_406:
[----:B01234-:R-:W-:Y:S01]  /*1cc0*/  IADD3 R6, P0, PT, R6, 0x280, RZ ;  /* 0x0000028006067810 */ /* 0x01ffe20007f1e0ff */
[----:B------:R-:W-:Y:S02]  /*1cd0*/  VIADD R0, R0, 0x8 ;  /* 0x0000000800007836 */ /* 0x000fe40000000000 */
[----:B------:R-:W-:Y:S01]  /*1ce0*/  VIADD R15, R15, 0x8 ;  /* 0x000000080f0f7836 */ /* 0x000fe20000000000 */
[----:B------:R-:W-:Y:S01]  /*1cf0*/  IADD3.X R7, PT, PT, RZ, R7, RZ, P0, !PT ;  /* 0x00000007ff077210 */ /* 0x000fe200007fe4ff */
[----:B------:R-:W-:Y:S08]  /*1d00*/  BRA.U UP0, `(.L_x_407) ;  /* 0xfffffff100dc7547 */ /* 0x000ff0000b83ffff */
[----:B------:R-:W-:-:S07]  /*1d10*/  IMAD.U32 R0, RZ, RZ, UR10 ;  /* 0x0000000aff007e24 */ /* 0x000fce000f8e00ff */
.L_x_375:
[----:B------:R-:W-:-:S13]  /*1d20*/  ISETP.NE.AND P0, PT, R14, RZ, PT ;  /* 0x000000ff0e00720c */ /* 0x000fda0003f05270 */
[----:B--2---:R-:W-:Y:S05]  /*1d30*/  @!P0 EXIT ;  /* 0x000000000000894d */ /* 0x004fea0003800000 */
[----:B------:R-:W-:-:S13]  /*1d40*/  ISETP.GE.U32.AND P0, PT, R14, 0x4, PT ;  /* 0x000000040e00780c */ /* 0x000fda0003f06070 */
[----:B------:R-:W-:Y:S05]  /*1d50*/  @!P0 BRA `(.L_x_408) ;  /* 0x0000000800308947 */ /* 0x000fea0003800000 */
[----:B------:R-:W-:-:S05]  /*1d60*/  IMAD.IADD R6, R1, 0x1, R0 ;  /* 0x0000000101067824 */ /* 0x000fca00078e0200 */
[----:B------:R-:W2:Y:S02]  /*1d70*/  LDL.U8 R2, [R6] ;  /* 0x0000000006027983 */ /* 0x000ea40000100000 */
[----:B--2---:R-:W-:-:S13]  /*1d80*/  ISETP.NE.AND P0, PT, R2, RZ, PT ;  /* 0x000000ff0200720c */ /* 0x004fda0003f05270 */
[----:B------:R-:W-:Y:S05]  /*1d90*/  @!P0 BRA `(.L_x_409) ;  /* 0x0000000000508947 */ /* 0x000fea0003800000 */
[----:B------:R-:W0:Y:S01]  /*1da0*/  LDC.64 R4, c[0x0][0x380] ;  /* 0x0000e000ff047b82 */ /* 0x000e220000000a00 */
[----:B------:R-:W-:-:S04]  /*1db0*/  VIADD R7, R0, UR6 ;  /* 0x0000000600077c36 */ /* 0x000fc80008000000 */
[----:B0-----:R-:W-:-:S05]  /*1dc0*/  IMAD.WIDE R4, R7, 0x50, R4 ;  /* 0x0000005007047825 */ /* 0x001fca00078e0204 */
[----:B------:R-:W2:Y:S02]  /*1dd0*/  LDG.E R2, desc[UR12][R4.64+0x30] ;  /* 0x0000300c04027981 */ /* 0x000ea4000c1e1900 */
[----:B--2---:R-:W-:-:S04]  /*1de0*/  FMNMX R7, RZ, R2, !PT ;  /* 0x00000002ff077209 */ /* 0x004fc80007800000 */
        /* <DEDUP_REMOVED lines=8> */
.L_x_410:
[----:B------:R-:W-:Y:S01]  /*1e70*/  FMUL.FTZ R2, R7, R8 ;  /* 0x0000000807027220 */ /* 0x000fe20000410000 */
[----:B------:R-:W-:-:S03]  /*1e80*/  FMUL.FTZ R8, R8, 0.5 ;  /* 0x3f00000008087820 */ /* 0x000fc60000410000 */
[----:B------:R-:W-:-:S04]  /*1e90*/  FFMA R7, -R2, R2, R7 ;  /* 0x0000000202077223 */ /* 0x000fc80000000107 */
[----:B------:R-:W-:-:S07]  /*1ea0*/  FFMA R2, R7, R8, R2 ;  /* 0x0000000807027223 */ /* 0x000fce0000000002 */
.L_x_411:
[----:B------:R0:W-:Y:S04]  /*1eb0*/  STG.E desc[UR12][R4.64+0x24], R2 ;  /* 0x0000240204007986 */ /* 0x0001e8000c10190c */
[----:B------:R0:W-:Y:S01]  /*1ec0*/  STG.E desc[UR12][R4.64+0x28], RZ ;  /* 0x000028ff04007986 */ /* 0x0001e2000c10190c */
[----:B------:R-:W-:Y:S05]  /*1ed0*/  BRA `(.L_x_412) ;  /* 0x00000000001c7947 */ /* 0x000fea0003800000 */
.L_x_409:
[----:B------:R-:W0:Y:S01]  /*1ee0*/  LDC.64 R4, c[0x0][0x380] ;  /* 0x0000e000ff047b82 */ /* 0x000e220000000a00 */
[----:B------:R-:W-:-:S05]  /*1ef0*/  IADD3 R7, PT, PT, R0, UR6, RZ ;  /* 0x0000000600077c10 */ /* 0x000fca000fffe0ff */
[----:B0-----:R-:W-:-:S05]  /*1f00*/  IMAD.WIDE R4, R7, 0x50, R4 ;  /* 0x0000005007047825 */ /* 0x001fca00078e0204 */
[----:B------:R1:W-:Y:S04]  /*1f10*/  STG.E desc[UR12][R4.64+0x30], RZ ;  /* 0x000030ff04007986 */ /* 0x0003e8000c10190c */
[----:B------:R1:W-:Y:S04]  /*1f20*/  STG.E desc[UR12][R4.64+0x38], RZ ;  /* 0x000038ff04007986 */ /* 0x0003e8000c10190c */
[----:B------:R1:W-:Y:S04]  /*1f30*/  STG.E desc[UR12][R4.64+0x24], RZ ;  /* 0x000024ff04007986 */ /* 0x0003e8000c10190c */
[----:B------:R1:W-:Y:S02]  /*1f40*/  STG.E desc[UR12][R4.64+0x28], RZ ;  /* 0x000028ff04007986 */ /* 0x0003e4000c10190c */
.L_x_412:
[----:B0-----:R-:W2:Y:S02]  /*1f50*/  LDL.U8 R2, [R6+0x1] ;  /* 0x0000010006027983 */ /* 0x001ea40000100000 */
[----:B--2---:R-:W-:-:S13]  /*1f60*/  ISETP.NE.AND P0, PT, R2, RZ, PT ;  /* 0x000000ff0200720c */ /* 0x004fda0003f05270 */
[----:B------:R-:W-:Y:S05]  /*1f70*/  @!P0 BRA `(.L_x_413) ;  /* 0x00000000005c8947 */ /* 0x000fea0003800000 */
[----:B-1----:R-:W0:Y:S01]  /*1f80*/  LDC.64 R4, c[0x0][0x380] ;  /* 0x0000e000ff047b82 */ /* 0x002e220000000a00 */
[----:B------:R-:W-:-:S05]  /*1f90*/  IADD3 R7, P0, PT, R0, UR6, RZ ;  /* 0x0000000600077c10 */ /* 0x000fca000ff1e0ff */
[----:B------:R-:W-:Y:S02]  /*1fa0*/  IMAD.X R2, RZ, RZ, UR11, P0 ;  /* 0x0000000bff027e24 */ /* 0x000fe400080e06ff */
[----:B0-----:R-:W-:-:S04]  /*1fb0*/  IMAD.WIDE.U32 R4, R7, 0x50, R4 ;  /* 0x0000005007047825 */ /* 0x001fc800078e0004 */
[----:B------:R-:W-:-:S04]  /*1fc0*/  IMAD R7, R2, 0x50, RZ ;  /* 0x0000005002077824 */ /* 0x000fc800078e02ff */
[----:B------:R-:W-:-:S05]  /*1fd0*/  IMAD.IADD R5, R5, 0x1, R7 ;  /* 0x0000000105057824 */ /* 0x000fca00078e0207 */
        /* <DEDUP_REMOVED lines=10> */
.L_x_414:
[----:B------:R-:W-:Y:S01]  /*2080*/  FMUL.FTZ R2, R7, R8 ;  /* 0x0000000807027220 */ /* 0x000fe20000410000 */
[----:B------:R-:W-:-:S03]  /*2090*/  FMUL.FTZ R8, R8, 0.5 ;  /* 0x3f00000008087820 */ /* 0x000fc60000410000 */
[----:B------:R-:W-:-:S04]  /*20a0*/  FFMA R7, -R2, R2, R7 ;  /* 0x0000000202077223 */ /* 0x000fc80000000107 */
[----:B------:R-:W-:-:S07]  /*20b0*/  FFMA R2, R7, R8, R2 ;  /* 0x0000000807027223 */ /* 0x000fce0000000002 */
.L_x_415:
[----:B------:R0:W-:Y:S04]  /*20c0*/  STG.E desc[UR12][R4.64+0x74], R2 ;  /* 0x0000740204007986 */ /* 0x0001e8000c10190c */
[----:B------:R0:W-:Y:S01]  /*20d0*/  STG.E desc[UR12][R4.64+0x78], RZ ;  /* 0x000078ff04007986 */ /* 0x0001e2000c10190c */
[----:B------:R-:W-:Y:S05]  /*20e0*/  BRA `(.L_x_416) ;  /* 0x0000000000287947 */ /* 0x000fea0003800000 */
.L_x_413:
[----:B-1----:R-:W0:Y:S01]  /*20f0*/  LDC.64 R4, c[0x0][0x380] ;  /* 0x0000e000ff047b82 */ /* 0x002e220000000a00 */
[----:B------:R-:W-:-:S05]  /*2100*/  IADD3 R7, P0, PT, R0, UR6, RZ ;  /* 0x0000000600077c10 */ /* 0x000fca000ff1e0ff */
[----:B------:R-:W-:Y:S02]  /*2110*/  IMAD.X R2, RZ, RZ, UR11, P0 ;  /* 0x0000000bff027e24 */ /* 0x000fe400080e06ff */
[----:B0-----:R-:W-:-:S04]  /*2120*/  IMAD.WIDE.U32 R4, R7, 0x50, R4 ;  /* 0x0000005007047825 */ /* 0x001fc800078e0004 */
[----:B------:R-:W-:-:S05]  /*2130*/  IMAD R7, R2, 0x50, RZ ;  /* 0x0000005002077824 */ /* 0x000fca00078e02ff */
[----:B------:R-:W-:-:S05]  /*2140*/  IADD3 R5, PT, PT, R5, R7, RZ ;  /* 0x0000000705057210 */ /* 0x000fca0007ffe0ff */
[----:B------:R1:W-:Y:S04]  /*2150*/  STG.E desc[UR12][R4.64+0x80], RZ ;  /* 0x000080ff04007986 */ /* 0x0003e8000c10190c */
[----:B------:R1:W-:Y:S04]  /*2160*/  STG.E desc[UR12][R4.64+0x88], RZ ;  /* 0x000088ff04007986 */ /* 0x0003e8000c10190c */
[----:B------:R1:W-:Y:S04]  /*2170*/  STG.E desc[UR12][R4.64+0x74], RZ ;  /* 0x000074ff04007986 */ /* 0x0003e8000c10190c */
[----:B------:R1:W-:Y:S02]  /*2180*/  STG.E desc[UR12][R4.64+0x78], RZ ;  /* 0x000078ff04007986 */ /* 0x0003e4000c10190c */
.L_x_416:
        /* <DEDUP_REMOVED lines=19> */
.L_x_418:
[----:B------:R-:W-:Y:S01]  /*22c0*/  FMUL.FTZ R2, R7, R8 ;  /* 0x0000000807027220 */ /* 0x000fe20000410000 */
[----:B------:R-:W-:-:S03]  /*22d0*/  FMUL.FTZ R8, R8, 0.5 ;  /* 0x3f00000008087820 */ /* 0x000fc60000410000 */
[----:B------:R-:W-:-:S04]  /*22e0*/  FFMA R7, -R2, R2, R7 ;  /* 0x0000000202077223 */ /* 0x000fc80000000107 */
[----:B------:R-:W-:-:S07]  /*22f0*/  FFMA R2, R7, R8, R2 ;  /* 0x0000000807027223 */ /* 0x000fce0000000002 */
.L_x_419:
[----:B------:R0:W-:Y:S04]  /*2300*/  STG.E desc[UR12][R4.64+0xc4], R2 ;  /* 0x0000c40204007986 */ /* 0x0001e8000c10190c */
[----:B------:R0:W-:Y:S01]  /*2310*/  STG.E desc[UR12][R4.64+0xc8], RZ ;  /* 0x0000c8ff04007986 */ /* 0x0001e2000c10190c */
[----:B------:R-:W-:Y:S05]  /*2320*/  BRA `(.L_x_420) ;  /* 0x0000000000287947 */ /* 0x000fea0003800000 */
.L_x_417:
        /* <DEDUP_REMOVED lines=10> */
.L_x_420:
[----:B------:R-:W2:Y:S02]  /*23d0*/  LDL.U8 R6, [R6+0x3] ;  /* 0x0000030006067983 */ /* 0x000ea40000100000 */
[----:B--2---:R-:W-:-:S13]  /*23e0*/  ISETP.NE.AND P0, PT, R6, RZ, PT ;  /* 0x000000ff0600720c */ /* 0x004fda0003f05270 */
[----:B------:R-:W-:Y:S05]  /*23f0*/  @!P0 BRA `(.L_x_421) ;  /* 0x00000000005c8947 */ /* 0x000fea0003800000 */
[----:B01----:R-:W0:Y:S01]  /*2400*/  LDC.64 R4, c[0x0][0x380] ;  /* 0x0000e000ff047b82 */ /* 0x003e220000000a00 */
        /* <DEDUP_REMOVED lines=15> */
.L_x_422:
[----:B------:R-:W-:Y:S01]  /*2500*/  FMUL.FTZ R2, R7, R6 ;  /* 0x0000000607027220 */ /* 0x000fe20000410000 */
[----:B------:R-:W-:-:S03]  /*2510*/  FMUL.FTZ R6, R6, 0.5 ;  /* 0x3f00000006067820 */ /* 0x000fc60000410000 */
[----:B------:R-:W-:-:S04]  /*2520*/  FFMA R7, -R2, R2, R7 ;  /* 0x0000000202077223 */ /* 0x000fc80000000107 */
[----:B------:R-:W-:-:S07]  /*2530*/  FFMA R2, R7, R6, R2 ;  /* 0x0000000607027223 */ /* 0x000fce0000000002 */
.L_x_423:
[----:B------:R0:W-:Y:S04]  /*2540*/  STG.E desc[UR12][R4.64+0x114], R2 ;  /* 0x0001140204007986 */ /* 0x0001e8000c10190c */
[----:B------:R0:W-:Y:S01]  /*2550*/  STG.E desc[UR12][R4.64+0x118], RZ ;  /* 0x000118ff04007986 */ /* 0x0001e2000c10190c */
[----:B------:R-:W-:Y:S05]  /*2560*/  BRA `(.L_x_424) ;  /* 0x0000000000287947 */ /* 0x000fea0003800000 */
.L_x_421:
[----:B01----:R-:W0:Y:S01]  /*2570*/  LDC.64 R4, c[0x0][0x380] ;  /* 0x0000e000ff047b82 */ /* 0x003e220000000a00 */
        /* <DEDUP_REMOVED lines=9> */
.L_x_424:
[----:B------:R-:W-:-:S07]  /*2610*/  VIADD R0, R0, 0x4 ;  /* 0x0000000400007836 */ /* 0x000fce0000000000 */
.L_x_408:
[----:B------:R-:W-:-:S13]  /*2620*/  ISETP.NE.AND P0, PT, R12, RZ, PT ;  /* 0x000000ff0c00720c */ /* 0x000fda0003f05270 */
[----:B------:R-:W-:Y:S05]  /*2630*/  @!P0 EXIT ;  /* 0x000000000000894d */ /* 0x000fea0003800000 */
[----:B------:R-:W-:-:S13]  /*2640*/  ISETP.NE.AND P0, PT, R12, 0x1, PT ;  /* 0x000000010c00780c */ /* 0x000fda0003f05270 */
[----:B------:R-:W-:Y:S05]  /*2650*/  @!P0 BRA `(.L_x_425) ;  /* 0x0000000400108947 */ /* 0x000fea0003800000 */
[----:B------:R-:W-:-:S05]  /*2660*/  IMAD.IADD R6, R1, 0x1, R0 ;  /* 0x0000000101067824 */ /* 0x000fca00078e0200 */
[----:B0-----:R-:W2:Y:S02]  /*2670*/  LDL.U8 R2, [R6] ;  /* 0x0000000006027983 */ /* 0x001ea40000100000 */
[----:B--2---:R-:W-:-:S13]  /*2680*/  ISETP.NE.AND P0, PT, R2, RZ, PT ;  /* 0x000000ff0200720c */ /* 0x004fda0003f05270 */
[----:B------:R-:W-:Y:S05]  /*2690*/  @!P0 BRA `(.L_x_426) ;  /* 0x0000000000508947 */ /* 0x000fea0003800000 */
[----:B-1----:R-:W0:Y:S01]  /*26a0*/  LDC.64 R4, c[0x0][0x380] ;  /* 0x0000e000ff047b82 */ /* 0x002e220000000a00 */
        /* <DEDUP_REMOVED lines=8> */
[----:B------:R-:W-:Y:S02]  /*2730*/  MOV R2, R7 ;  /* 0x0000000700027202 */ /* 0x000fe40000000f00 */
[----:B------:R-:W-:-:S07]  /*2740*/  MOV R8, 0x2760 ;  /* 0x0000276000087802 */ /* 0x000fce0000000f00 */
[----:B------:R-:W-:Y:S05]  /*2750*/  CALL.REL.NOINC `($__internal_12_$__cuda_sm20_sqrt_rn_f32_slowpath) ;  /* 0x0000000400587944 */ /* 0x000fea0003c00000 */
[----:B------:R-:W-:Y:S05]  /*2760*/  BRA `(.L_x_428) ;  /* 0x0000000000107947 */ /* 0x000fea0003800000 */
.L_x_427:
[----:B------:R-:W-:Y:S01]  /*2770*/  FMUL.FTZ R2, R7, R8 ;  /* 0x0000000807027220 */ /* 0x000fe20000410000 */
[----:B------:R-:W-:-:S03]  /*2780*/  FMUL.FTZ R8, R8, 0.5 ;  /* 0x3f00000008087820 */ /* 0x000fc60000410000 */
[----:B------:R-:W-:-:S04]  /*2790*/  FFMA R7, -R2, R2, R7 ;  /* 0x0000000202077223 */ /* 0x000fc80000000107 */
[----:B------:R-:W-:-:S07]  /*27a0*/  FFMA R2, R7, R8, R2 ;  /* 0x0000000807027223 */ /* 0x000fce0000000002 */
.L_x_428:
[----:B------:R1:W-:Y:S04]  /*27b0*/  STG.E desc[UR12][R4.64+0x24], R2 ;  /* 0x0000240204007986 */ /* 0x0003e8000c10190c */
[----:B------:R1:W-:Y:S01]  /*27c0*/  STG.E desc[UR12][R4.64+0x28], RZ ;  /* 0x000028ff04007986 */ /* 0x0003e2000c10190c */
[----:B------:R-:W-:Y:S05]  /*27d0*/  BRA `(.L_x_429) ;  /* 0x00000000001c7947 */ /* 0x000fea0003800000 */
.L_x_426:
[----:B-1----:R-:W0:Y:S01]  /*27e0*/  LDC.64 R4, c[0x0][0x380] ;  /* 0x0000e000ff047b82 */ /* 0x002e220000000a00 */
[----:B------:R-:W-:-:S04]  /*27f0*/  VIADD R7, R0, UR6 ;  /* 0x0000000600077c36 */ /* 0x000fc80008000000 */
[----:B0-----:R-:W-:-:S05]  /*2800*/  IMAD.WIDE R4, R7, 0x50, R4 ;  /* 0x0000005007047825 */ /* 0x001fca00078e0204 */
[----:B------:R0:W-:Y:S04]  /*2810*/  STG.E desc[UR12][R4.64+0x30], RZ ;  /* 0x000030ff04007986 */ /* 0x0001e8000c10190c */
[----:B------:R0:W-:Y:S04]  /*2820*/  STG.E desc[UR12][R4.64+0x38], RZ ;  /* 0x000038ff04007986 */ /* 0x0001e8000c10190c */
[----:B------:R0:W-:Y:S04]  /*2830*/  STG.E desc[UR12][R4.64+0x24], RZ ;  /* 0x000024ff04007986 */ /* 0x0001e8000c10190c */
[----:B------:R0:W-:Y:S02]  /*2840*/  STG.E desc[UR12][R4.64+0x28], RZ ;  /* 0x000028ff04007986 */ /* 0x0001e4000c10190c */
.L_x_429:
        /* <DEDUP_REMOVED lines=19> */
.L_x_431:
[----:B------:R-:W-:Y:S01]  /*2980*/  FMUL.FTZ R2, R7, R6 ;  /* 0x0000000607027220 */ /* 0x000fe20000410000 */
[----:B------:R-:W-:-:S03]  /*2990*/  FMUL.FTZ R6, R6, 0.5 ;  /* 0x3f00000006067820 */ /* 0x000fc60000410000 */
[----:B------:R-:W-:-:S04]  /*29a0*/  FFMA R7, -R2, R2, R7 ;  /* 0x0000000202077223 */ /* 0x000fc80000000107 */
[----:B------:R-:W-:-:S07]  /*29b0*/  FFMA R2, R7, R6, R2 ;  /* 0x0000000607027223 */ /* 0x000fce0000000002 */
.L_x_432:
[----:B------:R1:W-:Y:S04]  /*29c0*/  STG.E desc[UR12][R4.64+0x74], R2 ;  /* 0x0000740204007986 */ /* 0x0003e8000c10190c */
[----:B------:R1:W-:Y:S01]  /*29d0*/  STG.E desc[UR12][R4.64+0x78], RZ ;  /* 0x000078ff04007986 */ /* 0x0003e2000c10190c */
[----:B------:R-:W-:Y:S05]  /*29e0*/  BRA `(.L_x_433) ;  /* 0x0000000000287947 */ /* 0x000fea0003800000 */
.L_x_430:
[----:B01----:R-:W0:Y:S01]  /*29f0*/  LDC.64 R4, c[0x0][0x380] ;  /* 0x0000e000ff047b82 */ /* 0x003e220000000a00 */
[----:B------:R-:W-:-:S05]  /*2a00*/  IADD3 R7, P0, PT, R0, UR6, RZ ;  /* 0x0000000600077c10 */ /* 0x000fca000ff1e0ff */
[----:B------:R-:W-:Y:S02]  /*2a10*/  IMAD.X R2, RZ, RZ, UR11, P0 ;  /* 0x0000000bff027e24 */ /* 0x000fe400080e06ff */
[----:B0-----:R-:W-:-:S04]  /*2a20*/  IMAD.WIDE.U32 R4, R7, 0x50, R4 ;  /* 0x0000005007047825 */ /* 0x001fc800078e0004 */
[----:B------:R-:W-:-:S04]  /*2a30*/  IMAD R7, R2, 0x50, RZ ;  /* 0x0000005002077824 */ /* 0x000fc800078e02ff */
[----:B------:R-:W-:-:S05]  /*2a40*/  IMAD.IADD R5, R5, 0x1, R7 ;  /* 0x0000000105057824 */ /* 0x000fca00078e0207 */
[----:B------:R0:W-:Y:S04]  /*2a50*/  STG.E desc[UR12][R4.64+0x80], RZ ;  /* 0x000080ff04007986 */ /* 0x0001e8000c10190c */
[----:B------:R0:W-:Y:S04]  /*2a60*/  STG.E desc[UR12][R4.64+0x88], RZ ;  /* 0x000088ff04007986 */ /* 0x0001e8000c10190c */
[----:B------:R0:W-:Y:S04]  /*2a70*/  STG.E desc[UR12][R4.64+0x74], RZ ;  /* 0x000074ff04007986 */ /* 0x0001e8000c10190c */
[----:B------:R0:W-:Y:S02]  /*2a80*/  STG.E desc[UR12][R4.64+0x78], RZ ;  /* 0x000078ff04007986 */ /* 0x0001e4000c10190c */
.L_x_433:
[----:B------:R-:W-:-:S07]  /*2a90*/  VIADD R0, R0, 0x2 ;  /* 0x0000000200007836 */ /* 0x000fce0000000000 */
.L_x_425:
[----:B------:R-:W-:-:S13]  /*2aa0*/  ISETP.NE.AND P0, PT, R3, RZ, PT ;  /* 0x000000ff0300720c */ /* 0x000fda0003f05270 */
[----:B------:R-:W-:Y:S05]  /*2ab0*/  @!P0 EXIT ;  /* 0x000000000000894d */ /* 0x000fea0003800000 */
[----:B01----:R-:W-:-:S06]  /*2ac0*/  IMAD.IADD R2, R1, 0x1, R0 ;  /* 0x0000000101027824 */ /* 0x003fcc00078e0200 */
[----:B------:R-:W2:Y:S02]  /*2ad0*/  LDL.U8 R2, [R2] ;  /* 0x0000000002027983 */ /* 0x000ea40000100000 */
[----:B--2---:R-:W-:-:S13]  /*2ae0*/  ISETP.NE.AND P0, PT, R2, RZ, PT ;  /* 0x000000ff0200720c */ /* 0x004fda0003f05270 */
[----:B------:R-:W-:Y:S05]  /*2af0*/  @!P0 BRA `(.L_x_434) ;  /* 0x0000000000508947 */ /* 0x000fea0003800000 */
[----:B------:R-:W0:Y:S01]  /*2b00*/  LDC.64 R4, c[0x0][0x380] ;  /* 0x0000e000ff047b82 */ /* 0x000e220000000a00 */
[----:B------:R-:W-:-:S05]  /*2b10*/  IADD3 R3, PT, PT, R0, UR6, RZ ;  /* 0x0000000600037c10 */ /* 0x000fca000fffe0ff */
        /* <DEDUP_REMOVED lines=11> */
.L_x_435:
[----:B------:R-:W-:Y:S01]  /*2bd0*/  FMUL.FTZ R2, R3, R6 ;  /* 0x0000000603027220 */ /* 0x000fe20000410000 */
[----:B------:R-:W-:-:S03]  /*2be0*/  FMUL.FTZ R0, R6, 0.5 ;  /* 0x3f00000006007820 */ /* 0x000fc60000410000 */
[----:B------:R-:W-:-:S04]  /*2bf0*/  FFMA R3, -R2, R2, R3 ;  /* 0x0000000202037223 */ /* 0x000fc80000000103 */
[----:B------:R-:W-:-:S07]  /*2c00*/  FFMA R2, R3, R0, R2 ;  /* 0x0000000003027223 */ /* 0x000fce0000000002 */
.L_x_436:
[----:B------:R-:W-:Y:S04]  /*2c10*/  STG.E desc[UR12][R4.64+0x24], R2 ;  /* 0x0000240204007986 */ /* 0x000fe8000c10190c */
[----:B------:R-:W-:Y:S01]  /*2c20*/  STG.E desc[UR12][R4.64+0x28], RZ ;  /* 0x000028ff04007986 */ /* 0x000fe2000c10190c */
[----:B------:R-:W-:Y:S05]  /*2c30*/  EXIT ;  /* 0x000000000000794d */ /* 0x000fea0003800000 */
.L_x_434:
[----:B------:R-:W0:Y:S01]  /*2c40*/  LDC.64 R2, c[0x0][0x380] ;  /* 0x0000e000ff027b82 */ /* 0x000e220000000a00 */
[----:B------:R-:W-:-:S04]  /*2c50*/  VIADD R5, R0, UR6 ;  /* 0x0000000600057c36 */ /* 0x000fc80008000000 */
[----:B0-----:R-:W-:-:S05]  /*2c60*/  IMAD.WIDE R2, R5, 0x50, R2 ;  /* 0x0000005005027825 */ /* 0x001fca00078e0202 */
[----:B------:R-:W-:Y:S04]  /*2c70*/  STG.E desc[UR12][R2.64+0x30], RZ ;  /* 0x000030ff02007986 */ /* 0x000fe8000c10190c */
[----:B------:R-:W-:Y:S04]  /*2c80*/  STG.E desc[UR12][R2.64+0x38], RZ ;  /* 0x000038ff02007986 */ /* 0x000fe8000c10190c */
[----:B------:R-:W-:Y:S04]  /*2c90*/  STG.E desc[UR12][R2.64+0x24], RZ ;  /* 0x000024ff02007986 */ /* 0x000fe8000c10190c */
[----:B------:R-:W-:Y:S01]  /*2ca0*/  STG.E desc[UR12][R2.64+0x28], RZ ;  /* 0x000028ff02007986 */ /* 0x000fe2000c10190c */
[----:B------:R-:W-:Y:S05]  /*2cb0*/  EXIT ;  /* 0x000000000000794d */ /* 0x000fea0003800000 */
        .weak           $__internal_12_$__cuda_sm20_sqrt_rn_f32_slowpath
        .type           $__internal_12_$__cuda_sm20_sqrt_rn_f32_slowpath,@function
        .size           $__internal_12_$__cuda_sm20_sqrt_rn_f32_slowpath,(.L_x_506 - $__internal_12_$__cuda_sm20_sqrt_rn_f32_slowpath)
$__internal_12_$__cuda_sm20_sqrt_rn_f32_slowpath:
[----:B------:R-:W-:-:S13]  /*2cc0*/  LOP3.LUT P0, RZ, R2, 0x7fffffff, RZ, 0xc0, !PT ;  /* 0x7fffffff02ff7812 */ /* 0x000fda000780c0ff */
[----:B------:R-:W-:Y:S01]  /*2cd0*/  @!P0 IMAD.MOV.U32 R10, RZ, RZ, R2 ;  /* 0x000000ffff0a8224 */ /* 0x000fe200078e0002 */
        /* <DEDUP_REMOVED lines=8> */
[----:B------:R-:W-:Y:S01]  /*2d60*/  @!P0 IMAD.MOV.U32 R10, RZ, RZ, R2 ;  /* 0x000000ffff0a8224 */ /* 0x000fe200078e0002 */
        /* <DEDUP_REMOVED lines=9> */
.L_x_437:
[----:B------:R-:W-:Y:S02]  /*2e00*/  IMAD.MOV.U32 R9, RZ, RZ, 0x0 ;  /* 0x00000000ff097424 */ /* 0x000fe400078e00ff */
[----:B------:R-:W-:Y:S02]  /*2e10*/  IMAD.MOV.U32 R2, RZ, RZ, R10 ;  /* 0x000000ffff027224 */ /* 0x000fe400078e000a */
[----:B------:R-:W-:Y:S05]  /*2e20*/  RET.REL.NODEC R8 `(_Z15applyKWTAKernelP13OpticalNeuroniiiii) ;  /* 0xffffffd008747950 */ /* 0x000fea0003c3ffff */
.L_x_438:
        /* <DEDUP_REMOVED lines=13> */
.L_x_506:


//--------------------- .text._Z22forwardPassLayerKernelP13OpticalNeuronPK14OpticalSynapseiPKiS5_iifiif --------------------------
	.section	.text._Z22forwardPassLayerKernelP13OpticalNeuronPK14OpticalSynapseiPKiS5_iifiif,"ax",@progbits
	.align	128
        .global         _Z22forwardPassLayerKernelP13OpticalNeuronPK14OpticalSynapseiPKiS5_iifiif
        .type           _Z22forwardPassLayerKernelP13OpticalNeuronPK14OpticalSynapseiPKiS5_iifiif,@function
        .size           _Z22forwardPassLayerKernelP13OpticalNeuronPK14OpticalSynapseiPKiS5_iifiif,(.L_x_525 - _Z22forwardPassLayerKernelP13OpticalNeuronPK14OpticalSynapseiPKiS5_iifiif)
        .other          _Z22forwardPassLayerKernelP13OpticalNeuronPK14OpticalSynapseiPKiS5_iifiif,@"STO_CUDA_ENTRY STV_DEFAULT"
_Z22forwardPassLayerKernelP13OpticalNeuronPK14OpticalSynapseiPKiS5_iifiif:
.text._Z22forwardPassLayerKernelP13OpticalNeuronPK14OpticalSynapseiPKiS5_iifiif:
        /* <DEDUP_REMOVED lines=24> */
[----:B------:R-:W-:Y:S02]  /*0180*/  LOP3.LUT R2, R0, R9, RZ, 0x3c, !PT ;  /* 0x0000000900027212 */ /* 0x000fe400078e3cff */
[----:B------:R-:W-:Y:S02]  /*0190*/  ISETP.NE.AND P2, PT, R9, RZ, PT ;  /* 0x000000ff0900720c */ /* 0x000fe40003f45270 */
[----:B------:R-:W-:-:S07]  /*01a0*/  ISETP.GE.AND P1, PT, R2, RZ, PT ;  /* 0x000000ff0200720c */ /* 0x000fce0003f26270 */
[----:B------:R-:W-:-:S06]  /*01b0*/  @P0 IADD3 R3, PT, PT, R3, 0x1, RZ ;  /* 0x0000000103030810 */ /* 0x000fcc0007ffe0ff */
[----:B------:R-:W-:Y:S02]  /*01c0*/  @!P1 IADD3 R3, PT, PT, -R3, RZ, RZ ;  /* 0x000000ff03039210 */ /* 0x000fe40007ffe1ff */
[----:B------:R-:W-:-:S04]  /*01d0*/  @!P2 LOP3.LUT R3, RZ, R9, RZ, 0x33, !PT ;  /* 0x00000009ff03a212 */ /* 0x000fc800078e33ff */
[----:B-1----:R-:W-:-:S13]  /*01e0*/  ISETP.GE.AND P0, PT, R3, UR4, PT ;  /* 0x0000000403007c0c */ /* 0x002fda000bf06270 */
[----:B------:R-:W-:Y:S05]  /*01f0*/  @P0 EXIT ;  /* 0x000000000000094d */ /* 0x000fea0003800000 */
[----:B------:R-:W0:Y:S01]  /*0200*/  LDC.64 R4, c[0x0][0x3a0] ;  /* 0x0000e800ff047b82 */ /* 0x000e220000000a00 */
[----:B------:R-:W1:Y:S01]  /*0210*/  LDCU UR6, c[0x0][0x3a8] ;  /* 0x00007500ff0677ac */ /* 0x000e620008000800 */
[----:B------:R-:W-:Y:S01]  /*0220*/  IADD3 R2, PT, PT, -R3, RZ, RZ ;  /* 0x000000ff03027210 */ /* 0x000fe20007ffe1ff */
[----:B------:R-:W2:Y:S04]  /*0230*/  LDCU.64 UR4, c[0x0][0x358] ;  /* 0x00006b00ff0477ac */ /* 0x000ea80008000a00 */
[----:B------:R-:W-:Y:S01]  /*0240*/  IMAD R0, R9, R2, R0 ;  /* 0x0000000209007224 */ /* 0x000fe200078e0200 */
[----:B------:R-:W3:Y:S01]  /*0250*/  LDC.64 R10, c[0x0][0x380] ;  /* 0x0000e000ff0a7b82 */ /* 0x000ee20000000a00 */
[----:B------:R-:W4:Y:S03]  /*0260*/  LDCU UR7, c[0x0][0x3b8] ;  /* 0x00007700ff0777ac */ /* 0x000f260008000800 */
[----:B-1----:R-:W-:Y:S01]  /*0270*/  IADD3 R0, PT, PT, R0, UR6, RZ ;  /* 0x0000000600007c10 */ /* 0x002fe2000fffe0ff */
[----:B------:R-:W1:Y:S04]  /*0280*/  LDCU UR6, c[0x0][0x390] ;  /* 0x00007200ff0677ac */ /* 0x000e680008000800 */
[----:B0-----:R-:W-:-:S05]  /*0290*/  IMAD.WIDE R4, R0, 0x4, R4 ;  /* 0x0000000400047825 */ /* 0x001fca00078e0204 */
[----:B--2---:R-:W2:Y:S04]  /*02a0*/  LDG.E R6, desc[UR4][R4.64] ;  /* 0x0000000404067981 */ /* 0x004ea8000c1e1900 */
[----:B------:R0:W2:Y:S01]  /*02b0*/  LDG.E R8, desc[UR4][R4.64+0x4] ;  /* 0x0000040404087981 */ /* 0x0000a2000c1e1900 */
[----:B----4-:R-:W-:Y:S01]  /*02c0*/  ISETP.NE.AND P0, PT, RZ, UR7, PT ;  /* 0x00000007ff007c0c */ /* 0x010fe2000bf05270 */
[----:B------:R-:W-:Y:S01]  /*02d0*/  BSSY.RECONVERGENT B0, `(.L_x_439) ;  /* 0x00001c2000007945 */ /* 0x000fe20003800200 */
[----:B------:R-:W-:Y:S01]  /*02e0*/  MOV R2, RZ ;  /* 0x000000ff00027202 */ /* 0x000fe20000000f00 */
[----:B-1----:R-:W-:Y:S01]  /*02f0*/  IMAD R3, R3, UR6, RZ ;  /* 0x0000000603037c24 */ /* 0x002fe2000f8e02ff */
[----:B------:R-:W-:Y:S02]  /*0300*/  MOV R9, RZ ;  /* 0x000000ff00097202 */ /* 0x000fe40000000f00 */
[----:B------:R-:W-:Y:S01]  /*0310*/  MOV R25, RZ ;  /* 0x000000ff00197202 */ /* 0x000fe20000000f00 */
[----:B---3--:R-:W-:Y:S01]  /*0320*/  IMAD.WIDE R10, R3, 0x50, R10 ;  /* 0x00000050030a7825 */ /* 0x008fe200078e020a */
[----:B0-----:R-:W-:-:S02]  /*0330*/  SHF.R.S32.HI R4, RZ, 0x1f, R0 ;  /* 0x0000001fff047819 */ /* 0x001fc40000011400 */
[----:B------:R-:W-:Y:S02]  /*0340*/  FSEL R7, RZ, -1.00000000000000000000e+09, !P0 ;  /* 0xce6e6b28ff077808 */ /* 0x000fe40004000000 */
[----:B--2---:R-:W-:-:S13]  /*0350*/  ISETP.GE.AND P1, PT, R6, R8, PT ;  /* 0x000000080600720c */ /* 0x004fda0003f26270 */
[----:B------:R-:W-:Y:S05]  /*0360*/  @P1 BRA `(.L_x_440) ;  /* 0x0000001800e01947 */ /* 0x000fea0003800000 */
[----:B------:R-:W-:Y:S01]  /*0370*/  UISETP.NE.AND UP0, UPT, UR7, URZ, UPT ;  /* 0x000000ff0700728c */ /* 0x000fe2000bf05270 */
[----:B------:R-:W-:-:S04]  /*0380*/  MOV R3, R6 ;  /* 0x0000000600037202 */ /* 0x000fc80000000f00 */
[----:B------:R-:W-:-:S04]  /*0390*/  IADD3 R2, PT, PT, R8, -R3, RZ ;  /* 0x8000000308027210 */ /* 0x000fc80007ffe0ff */
[----:B------:R-:W-:Y:S05]  /*03a0*/  BRA.U UP0, `(.L_x_441) ;  /* 0x0000000d00587547 */ /* 0x000fea000b800000 */
[----:B------:R-:W-:Y:S01]  /*03b0*/  IADD3 R5, PT, PT, -R8, R3, RZ ;  /* 0x0000000308057210 */ /* 0x000fe20007ffe1ff */
[----:B------:R-:W-:Y:S01]  /*03c0*/  BSSY.RECONVERGENT B1, `(.L_x_442) ;  /* 0x000006c000017945 */ /* 0x000fe20003800200 */
[----:B------:R-:W-:Y:S01]  /*03d0*/  LOP3.LUT R24, R2, 0x7, RZ, 0xc0, !PT ;  /* 0x0000000702187812 */ /* 0x000fe200078ec0ff */
[----:B------:R-:W-:Y:S01]  /*03e0*/  HFMA2 R7, -RZ, RZ, 0, 0 ;  /* 0x00000000ff077431 */ /* 0x000fe200000001ff */
[----:B------:R-:W-:Y:S01]  /*03f0*/  ISETP.GT.U32.AND P2, PT, R5, -0x8, PT ;  /* 0xfffffff80500780c */ /* 0x000fe20003f44070 */
[----:B------:R-:W-:Y:S01]  /*0400*/  HFMA2 R9, -RZ, RZ, 0, 0 ;  /* 0x00000000ff097431 */ /* 0x000fe200000001ff */
[----:B------:R-:W-:Y:S02]  /*0410*/  ISETP.NE.AND P1, PT, R24, RZ, PT ;  /* 0x000000ff1800720c */ /* 0x000fe40003f25270 */
[----:B------:R-:W-:-:S09]  /*0420*/  MOV R25, RZ ;  /* 0x000000ff00197202 */ /* 0x000fd20000000f00 */
[----:B------:R-:W-:Y:S05]  /*0430*/  @P2 BRA `(.L_x_443) ;  /* 0x0000000400902947 */ /* 0x000fea0003800000 */
[----:B------:R-:W0:Y:S01]  /*0440*/  LDC.64 R12, c[0x0][0x398] ;  /* 0x0000e600ff0c7b82 */ /* 0x000e220000000a00 */
[----:B------:R-:W-:Y:S02]  /*0450*/  LOP3.LUT R5, R2, 0xfffffff8, RZ, 0xc0, !PT ;  /* 0xfffffff802057812 */ /* 0x000fe400078ec0ff */
[----:B------:R-:W-:Y:S02]  /*0460*/  MOV R7, RZ ;  /* 0x000000ff00077202 */ /* 0x000fe40000000f00 */
[----:B------:R-:W-:Y:S02]  /*0470*/  IADD3 R5, PT, PT, -R5, RZ, RZ ;  /* 0x000000ff05057210 */ /* 0x000fe40007ffe1ff */
[----:B0-----:R-:W-:-:S04]  /*0480*/  IADD3 R12, P2, PT, R12, 0x10, RZ ;  /* 0x000000100c0c7810 */ /* 0x001fc80007f5e0ff */
[----:B------:R-:W-:-:S09]  /*0490*/  IADD3.X R13, PT, PT, RZ, R13, RZ, P2, !PT ;  /* 0x0000000dff0d7210 */ /* 0x000fd200017fe4ff */
.L_x_444:
[----:B------:R-:W-:Y:S01]  /*04a0*/  IMAD.WIDE R14, R3, 0x4, R12 ;  /* 0x00000004030e7825 */ /* 0x000fe200078e020c */
[----:B------:R-:W0:Y:S04]  /*04b0*/  LDC.64 R16, c[0x0][0x388] ;  /* 0x0000e200ff107b82 */ /* 0x000e280000000a00 */
[----:B------:R-:W0:Y:S04]  /*04c0*/  LDG.E R19, desc[UR4][R14.64+-0x10] ;  /* 0xfffff0040e137981 */ /* 0x000e28000c1e1900 */
[----:B------:R-:W2:Y:S04]  /*04d0*/  LDG.E R23, desc[UR4][R14.64+-0xc] ;  /* 0xfffff4040e177981 */ /* 0x000ea8000c1e1900 */
[----:B------:R-:W3:Y:S01]  /*04e0*/  LDG.E R29, desc[UR4][R14.64+-0x8] ;  /* 0xfffff8040e1d7981 */ /* 0x000ee2000c1e1900 */
[----:B0-----:R-:W-:-:S05]  /*04f0*/  IMAD.WIDE R18, R19, 0x2c, R16 ;  /* 0x0000002c13127825 */ /* 0x001fca00078e0210 */
[----:B------:R-:W4:Y:S01]  /*0500*/  LDG.E R21, desc[UR4][R18.64] ;  /* 0x0000000412157981 */ /* 0x000f22000c1e1900 */
[----:B--2---:R-:W-:-:S03]  /*0510*/  IMAD.WIDE R22, R23, 0x2c, R16 ;  /* 0x0000002c17167825 */ /* 0x004fc600078e0210 */
[----:B------:R-:W2:Y:S04]  /*0520*/  LDG.E R6, desc[UR4][R18.64+0x8] ;  /* 0x0000080412067981 */ /* 0x000ea8000c1e1900 */
[----:B------:R-:W5:Y:S01]  /*0530*/  LDG.E R27, desc[UR4][R22.64] ;  /* 0x00000004161b7981 */ /* 0x000f62000c1e1900 */
[----:B----4-:R-:W-:-:S05]  /*0540*/  IMAD.WIDE R20, R21, 0x50, R10 ;  /* 0x0000005015147825 */ /* 0x010fca00078e020a */
[----:B------:R-:W2:Y:S04]  /*0550*/  LDG.E R8, desc[UR4][R20.64+0x30] ;  /* 0x0000300414087981 */ /* 0x000ea8000c1e1900 */
[----:B------:R-:W4:Y:S04]  /*0560*/  LDG.E R28, desc[UR4][R20.64+0x24] ;  /* 0x00002404141c7981 */ /* 0x000f28000c1e1900 */
[----:B------:R-:W3:Y:S01]  /*0570*/  LDG.E R20, desc[UR4][R20.64+0x28] ;  /* 0x0000280414147981 */ /* 0x000ee2000c1e1900 */
[----:B-----5:R-:W-:-:S05]  /*0580*/  IMAD.WIDE R26, R27, 0x50, R10 ;  /* 0x000000501b1a7825 */ /* 0x020fca00078e020a */
[----:B------:R-:W5:Y:S01]  /*0590*/  LDG.E R18, desc[UR4][R26.64+0x30] ;  /* 0x000030041a127981 */ /* 0x000f62000c1e1900 */
[----:B--2---:R-:W-:Y:S01]  /*05a0*/  FFMA R7, R8, R6, R7 ;  /* 0x0000000608077223 */ /* 0x004fe20000000007 */
[C---:B----4-:R-:W-:Y:S01]  /*05b0*/  FFMA R28, R6.reuse, R28, R9 ;  /* 0x0000001c061c7223 */ /* 0x050fe20000000009 */
[----:B---3--:R-:W-:Y:S02]  /*05c0*/  IMAD.WIDE R8, R29, 0x2c, R16 ;  /* 0x0000002c1d087825 */ /* 0x008fe400078e0210 */
[----:B------:R-:W5:Y:S04]  /*05d0*/  LDG.E R29, desc[UR4][R22.64+0x8] ;  /* 0x00000804161d7981 */ /* 0x000f68000c1e1900 */
[----:B------:R-:W2:Y:S01]  /*05e0*/  LDG.E R21, desc[UR4][R8.64] ;  /* 0x0000000408157981 */ /* 0x000ea2000c1e1900 */
[----:B------:R-:W-:-:S03]  /*05f0*/  FFMA R25, R6, R20, R25 ;  /* 0x0000001406197223 */ /* 0x000fc60000000019 */
[----:B------:R-:W3:Y:S04]  /*0600*/  LDG.E R20, desc[UR4][R26.64+0x24] ;  /* 0x000024041a147981 */ /* 0x000ee8000c1e1900 */
[----:B------:R-:W4:Y:S04]  /*0610*/  LDG.E R6, desc[UR4][R14.64+-0x4] ;  /* 0xfffffc040e067981 */ /* 0x000f28000c1e1900 */
[----:B------:R-:W4:Y:S04]  /*0620*/  LDG.E R22, desc[UR4][R26.64+0x28] ;  /* 0x000028041a167981 */ /* 0x000f28000c1e1900 */
[----:B------:R-:W4:Y:S01]  /*0630*/  LDG.E R27, desc[UR4][R14.64] ;  /* 0x000000040e1b7981 */ /* 0x000f22000c1e1900 */
[----:B-----5:R-:W-:Y:S01]  /*0640*/  FFMA R19, R18, R29, R7 ;  /* 0x0000001d12137223 */ /* 0x020fe20000000007 */
[----:B---3--:R-:W-:Y:S01]  /*0650*/  FFMA R28, R29, R20, R28 ;  /* 0x000000141d1c7223 */ /* 0x008fe2000000001c */
[----:B--2---:R-:W-:-:S04]  /*0660*/  IMAD.WIDE R20, R21, 0x50, R10 ;  /* 0x0000005015147825 */ /* 0x004fc800078e020a */
[----:B----4-:R-:W-:Y:S01]  /*0670*/  IMAD.WIDE R6, R6, 0x2c, R16 ;  /* 0x0000002c06067825 */ /* 0x010fe200078e0210 */
[----:B------:R-:W2:Y:S03]  /*0680*/  LDG.E R23, desc[UR4][R20.64+0x24] ;  /* 0x0000240414177981 */ /* 0x000ea6000c1e1900 */
[----:B------:R-:W-:Y:S02]  /*0690*/  FFMA R18, R29, R22, R25 ;  /* 0x000000161d127223 */ /* 0x000fe40000000019 */
[----:B------:R-:W2:Y:S04]  /*06a0*/  LDG.E R22, desc[UR4][R8.64+0x8] ;  /* 0x0000080408167981 */ /* 0x000ea8000c1e1900 */
[----:B------:R-:W3:Y:S04]  /*06b0*/  LDG.E R29, desc[UR4][R6.64] ;  /* 0x00000004061d7981 */ /* 0x000ee8000c1e1900 */
[----:B------:R-:W4:Y:S04]  /*06c0*/  LDG.E R25, desc[UR4][R20.64+0x30] ;  /* 0x0000300414197981 */ /* 0x000f28000c1e1900 */
[----:B------:R-:W5:Y:S04]  /*06d0*/  LDG.E R9, desc[UR4][R20.64+0x28] ;  /* 0x0000280414097981 */ /* 0x000f68000c1e1900 */
[----:B------:R-:W5:Y:S01]  /*06e0*/  LDG.E R8, desc[UR4][R6.64+0x8] ;  /* 0x0000080406087981 */ /* 0x000f62000c1e1900 */
[----:B--2---:R-:W-:Y:S01]  /*06f0*/  FFMA R23, R22, R23, R28 ;  /* 0x0000001716177223 */ /* 0x004fe2000000001c */
[----:B---3--:R-:W-:-:S04]  /*0700*/  IMAD.WIDE R28, R29, 0x50, R10 ;  /* 0x000000501d1c7825 */ /* 0x008fc800078e020a */
[----:B----4-:R-:W-:Y:S01]  /*0710*/  FFMA R25, R25, R22, R19 ;  /* 0x0000001619197223 */ /* 0x010fe20000000013 */
[----:B------:R-:W2:Y:S01]  /*0720*/  LDG.E R6, desc[UR4][R28.64+0x30] ;  /* 0x000030041c067981 */ /* 0x000ea2000c1e1900 */
[----:B-----5:R-:W-:Y:S01]  /*0730*/  FFMA R22, R22, R9, R18 ;  /* 0x0000000916167223 */ /* 0x020fe20000000012 */
[----:B------:R-:W-:Y:S02]  /*0740*/  IMAD.WIDE R18, R27, 0x2c, R16 ;  /* 0x0000002c1b127825 */ /* 0x000fe400078e0210 */
[----:B------:R-:W3:Y:S04]  /*0750*/  LDG.E R20, desc[UR4][R28.64+0x24] ;  /* 0x000024041c147981 */ /* 0x000ee8000c1e1900 */
[----:B------:R-:W4:Y:S04]  /*0760*/  LDG.E R27, desc[UR4][R14.64+0x4] ;  /* 0x000004040e1b7981 */ /* 0x000f28000c1e1900 */
[----:B------:R-:W5:Y:S04]  /*0770*/  LDG.E R26, desc[UR4][R28.64+0x28] ;  /* 0x000028041c1a7981 */ /* 0x000f68000c1e1900 */
[----:B------:R-:W5:Y:S04]  /*0780*/  LDG.E R21, desc[UR4][R18.64] ;  /* 0x0000000412157981 */ /* 0x000f68000c1e1900 */
[----:B------:R-:W5:Y:S04]  /*0790*/  LDG.E R9, desc[UR4][R14.64+0x8] ;  /* 0x000008040e097981 */ /* 0x000f68000c1e1900 */
[----:B------:R-:W5:Y:S01]  /*07a0*/  LDG.E R14, desc[UR4][R14.64+0xc] ;  /* 0x00000c040e0e7981 */ /* 0x000f62000c1e1900 */
[----:B--2---:R-:W-:Y:S01]  /*07b0*/  FFMA R25, R6, R8, R25 ;  /* 0x0000000806197223 */ /* 0x004fe20000000019 */
[----:B---3--:R-:W-:Y:S01]  /*07c0*/  FFMA R23, R8, R20, R23 ;  /* 0x0000001408177223 */ /* 0x008fe20000000017 */
[----:B----4-:R-:W-:-:S04]  /*07d0*/  IMAD.WIDE R6, R27, 0x2c, R16 ;  /* 0x0000002c1b067825 */ /* 0x010fc800078e0210 */
[----:B-----5:R-:W-:Y:S01]  /*07e0*/  FFMA R22, R8, R26, R22 ;  /* 0x0000001a08167223 */ /* 0x020fe20000000016 */
[----:B------:R-:W2:Y:S01]  /*07f0*/  LDG.E R15, desc[UR4][R6.64] ;  /* 0x00000004060f7981 */ /* 0x000ea2000c1e1900 */
[----:B------:R-:W-:-:S03]  /*0800*/  IMAD.WIDE R20, R21, 0x50, R10 ;  /* 0x0000005015147825 */ /* 0x000fc600078e020a */
[----:B------:R-:W3:Y:S01]  /*0810*/  LDG.E R26, desc[UR4][R18.64+0x8] ;  /* 0x00000804121a7981 */ /* 0x000ee2000c1e1900 */
[----:B------:R-:W-:-:S03]  /*0820*/  IMAD.WIDE R8, R9, 0x2c, R16 ;  /* 0x0000002c09087825 */ /* 0x000fc600078e0210 */
[----:B------:R-:W3:Y:S04]  /*0830*/  LDG.E R28, desc[UR4][R20.64+0x30] ;  /* 0x00003004141c7981 */ /* 0x000ee8000c1e1900 */
[----:B------:R-:W4:Y:S04]  /*0840*/  LDG.E R27, desc[UR4][R20.64+0x24] ;  /* 0x00002404141b7981 */ /* 0x000f28000c1e1900 */
[----:B------:R-:W5:Y:S01]  /*0850*/  LDG.E R29, desc[UR4][R20.64+0x28] ;  /* 0x00002804141d7981 */ /* 0x000f62000c1e1900 */
[----:B------:R-:W-:-:S03]  /*0860*/  IMAD.WIDE R16, R14, 0x2c, R16 ;  /* 0x0000002c0e107825 */ /* 0x000fc600078e0210 */
[----:B------:R-:W5:Y:S04]  /*0870*/  LDG.E R18, desc[UR4][R8.64] ;  /* 0x0000000408127981 */ /* 0x000f68000c1e1900 */
[----:B------:R-:W5:Y:S04]  /*0880*/  LDG.E R19, desc[UR4][R16.64] ;  /* 0x0000000410137981 */ /* 0x000f68000c1e1900 */
[----:B------:R-:W5:Y:S04]  /*0890*/  LDG.E R8, desc[UR4][R8.64+0x8] ;  /* 0x0000080408087981 */ /* 0x000f68000c1e1900 */
[----:B------:R-:W5:Y:S01]  /*08a0*/  LDG.E R16, desc[UR4][R16.64+0x8] ;  /* 0x0000080410107981 */ /* 0x000f62000c1e1900 */
[----:B--2---:R-:W-:-:S04]  /*08b0*/  IMAD.WIDE R14, R15, 0x50, R10 ;  /* 0x000000500f0e7825 */ /* 0x004fc800078e020a */
[----:B---3--:R-:W-:Y:S02]  /*08c0*/  FFMA R25, R28, R26, R25 ;  /* 0x0000001a1c197223 */ /* 0x008fe40000000019 */
[----:B------:R-:W2:Y:S01]  /*08d0*/  LDG.E R28, desc[UR4][R14.64+0x30] ;  /* 0x000030040e1c7981 */ /* 0x000ea2000c1e1900 */
[----:B----4-:R-:W-:-:S03]  /*08e0*/  FFMA R23, R26, R27, R23 ;  /* 0x0000001b1a177223 */ /* 0x010fc60000000017 */
[----:B------:R-:W3:Y:S01]  /*08f0*/  LDG.E R27, desc[UR4][R14.64+0x24] ;  /* 0x000024040e1b7981 */ /* 0x000ee2000c1e1900 */
[----:B-----5:R-:W-:-:S03]  /*0900*/  FFMA R22, R26, R29, R22 ;  /* 0x0000001d1a167223 */ /* 0x020fc60000000016 */
[----:B------:R-:W2:Y:S01]  /*0910*/  LDG.E R26, desc[UR4][R6.64+0x8] ;  /* 0x00000804061a7981 */ /* 0x000ea2000c1e1900 */
[----:B------:R-:W-:-:S03]  /*0920*/  IMAD.WIDE R20, R18, 0x50, R10 ;  /* 0x0000005012147825 */ /* 0x000fc600078e020a */
[----:B------:R-:W4:Y:S01]  /*0930*/  LDG.E R29, desc[UR4][R14.64+0x28] ;  /* 0x000028040e1d7981 */ /* 0x000f22000c1e1900 */
[----:B------:R-:W-:-:S03]  /*0940*/  IMAD.WIDE R18, R19, 0x50, R10 ;  /* 0x0000005013127825 */ /* 0x000fc600078e020a */
[----:B------:R-:W5:Y:S04]  /*0950*/  LDG.E R9, desc[UR4][R20.64+0x30] ;  /* 0x0000300414097981 */ /* 0x000f68000c1e1900 */
[----:B------:R-:W5:Y:S04]  /*0960*/  LDG.E R7, desc[UR4][R20.64+0x24] ;  /* 0x0000240414077981 */ /* 0x000f68000c1e1900 */
[----:B------:R-:W5:Y:S04]  /*0970*/  LDG.E R6, desc[UR4][R20.64+0x28] ;  /* 0x0000280414067981 */ /* 0x000f68000c1e1900 */
[----:B------:R-:W5:Y:S04]  /*0980*/  LDG.E R15, desc[UR4][R18.64+0x30] ;  /* 0x00003004120f7981 */ /* 0x000f68000c1e1900 */
[----:B------:R-:W5:Y:S04]  /*0990*/  LDG.E R17, desc[UR4][R18.64+0x24] ;  /* 0x0000240412117981 */ /* 0x000f68000c1e1900 */
[----:B------:R-:W5:Y:S01]  /*09a0*/  LDG.E R19, desc[UR4][R18.64+0x28] ;  /* 0x0000280412137981 */ /* 0x000f62000c1e1900 */
[----:B------:R-:W-:-:S04]  /*09b0*/  IADD3 R5, PT, PT, R5, 0x8, RZ ;  /* 0x0000000805057810 */ /* 0x000fc80007ffe0ff */
[----:B------:R-:W-:Y:S02]  /*09c0*/  ISETP.NE.AND P2, PT, R5, RZ, PT ;  /* 0x000000ff0500720c */ /* 0x000fe40003f45270 */
[----:B------:R-:W-:Y:S01]  /*09d0*/  IADD3 R3, PT, PT, R3, 0x8, RZ ;  /* 0x0000000803037810 */ /* 0x000fe20007ffe0ff */
[----:B--2---:R-:W-:Y:S01]  /*09e0*/  FFMA R28, R28, R26, R25 ;  /* 0x0000001a1c1c7223 */ /* 0x004fe20000000019 */
[C---:B---3--:R-:W-:Y:S01]  /*09f0*/  FFMA R23, R26.reuse, R27, R23 ;  /* 0x0000001b1a177223 */ /* 0x048fe20000000017 */
[----:B----4-:R-:W-:Y:S02]  /*0a00*/  FFMA R29, R26, R29, R22 ;  /* 0x0000001d1a1d7223 */ /* 0x010fe40000000016 */
[----:B-----5:R-:W-:Y:S01]  /*0a10*/  FFMA R28, R9, R8, R28 ;  /* 0x00000008091c7223 */ /* 0x020fe2000000001c */
[C---:B------:R-:W-:Y:S01]  /*0a20*/  FFMA R23, R8.reuse, R7, R23 ;  /* 0x0000000708177223 */ /* 0x040fe20000000017 */
[----:B------:R-:W-:Y:S02]  /*0a30*/  FFMA R6, R8, R6, R29 ;  /* 0x0000000608067223 */ /* 0x000fe4000000001d */
[----:B------:R-:W-:Y:S01]  /*0a40*/  FFMA R7, R15, R16, R28 ;  /* 0x000000100f077223 */ /* 0x000fe2000000001c */
[C---:B------:R-:W-:Y:S01]  /*0a50*/  FFMA R9, R16.reuse, R17, R23 ;  /* 0x0000001110097223 */ /* 0x040fe20000000017 */
[----:B------:R-:W-:Y:S01]  /*0a60*/  FFMA R25, R16, R19, R6 ;  /* 0x0000001310197223 */ /* 0x000fe20000000006 */
[----:B------:R-:W-:Y:S06]  /*0a70*/  @P2 BRA `(.L_x_444) ;  /* 0xfffffff800882947 */ /* 0x000fec000383ffff */
.L_x_443:
[----:B------:R-:W-:Y:S05]  /*0a80*/  BSYNC.RECONVERGENT B1 ;  /* 0x0000000000017941 */ /* 0x000fea0003800200 */
.L_x_442:
[----:B------:R-:W-:Y:S05]  /*0a90*/  @!P1 BRA `(.L_x_440) ;  /* 0x0000001400149947 */ /* 0x000fea0003800000 */
[----:B------:R-:W-:Y:S01]  /*0aa0*/  ISETP.GE.U32.AND P1, PT, R24, 0x4, PT ;  /* 0x000000041800780c */ /* 0x000fe20003f26070 */
[----:B------:R-:W-:Y:S01]  /*0ab0*/  BSSY.RECONVERGENT B1, `(.L_x_445) ;  /* 0x0000034000017945 */ /* 0x000fe20003800200 */
[----:B------:R-:W-:-:S04]  /*0ac0*/  LOP3.LUT R23, R2, 0x3, RZ, 0xc0, !PT ;  /* 0x0000000302177812 */ /* 0x000fc800078ec0ff */
[----:B------:R-:W-:-:S07]  /*0ad0*/  ISETP.NE.AND P2, PT, R23, RZ, PT ;  /* 0x000000ff1700720c */ /* 0x000fce0003f45270 */
[----:B------:R-:W-:Y:S06]  /*0ae0*/  @!P1 BRA `(.L_x_446) ;  /* 0x0000000000c09947 */ /* 0x000fec0003800000 */
[----:B------:R-:W0:Y:S08]  /*0af0*/  LDC.64 R18, c[0x0][0x398] ;  /* 0x0000e600ff127b82 */ /* 0x000e300000000a00 */
[----:B------:R-:W1:Y:S01]  /*0b00*/  LDC.64 R12, c[0x0][0x388] ;  /* 0x0000e200ff0c7b82 */ /* 0x000e620000000a00 */
[----:B0-----:R-:W-:-:S05]  /*0b10*/  IMAD.WIDE R18, R3, 0x4, R18 ;  /* 0x0000000403127825 */ /* 0x001fca00078e0212 */
[----:B------:R-:W1:Y:S04]  /*0b20*/  LDG.E R29, desc[UR4][R18.64] ;  /* 0x00000004121d7981 */ /* 0x000e68000c1e1900 */
[----:B------:R-:W2:Y:S04]  /*0b30*/  LDG.E R17, desc[UR4][R18.64+0x4] ;  /* 0x0000040412117981 */ /* 0x000ea8000c1e1900 */
[----:B------:R-:W3:Y:S04]  /*0b40*/  LDG.E R15, desc[UR4][R18.64+0x8] ;  /* 0x00000804120f7981 */ /* 0x000ee8000c1e1900 */
[----:B------:R-:W4:Y:S01]  /*0b50*/  LDG.E R5, desc[UR4][R18.64+0xc] ;  /* 0x00000c0412057981 */ /* 0x000f22000c1e1900 */
[----:B-1----:R-:W-:-:S05]  /*0b60*/  IMAD.WIDE R28, R29, 0x2c, R12 ;  /* 0x0000002c1d1c7825 */ /* 0x002fca00078e020c */
[----:B------:R-:W5:Y:S01]  /*0b70*/  LDG.E R21, desc[UR4][R28.64] ;  /* 0x000000041c157981 */ /* 0x000f62000c1e1900 */
[----:B--2---:R-:W-:-:S03]  /*0b80*/  IMAD.WIDE R16, R17, 0x2c, R12 ;  /* 0x0000002c11107825 */ /* 0x004fc600078e020c */
[----:B------:R-:W2:Y:S01]  /*0b90*/  LDG.E R22, desc[UR4][R28.64+0x8] ;  /* 0x000008041c167981 */ /* 0x000ea2000c1e1900 */
[----:B---3--:R-:W-:-:S03]  /*0ba0*/  IMAD.WIDE R14, R15, 0x2c, R12 ;  /* 0x0000002c0f0e7825 */ /* 0x008fc600078e020c */
[----:B------:R-:W3:Y:S01]  /*0bb0*/  LDG.E R27, desc[UR4][R16.64] ;  /* 0x00000004101b7981 */ /* 0x000ee2000c1e1900 */
[----:B----4-:R-:W-:-:S03]  /*0bc0*/  IMAD.WIDE R12, R5, 0x2c, R12 ;  /* 0x0000002c050c7825 */ /* 0x010fc600078e020c */
[----:B------:R-:W4:Y:S04]  /*0bd0*/  LDG.E R6, desc[UR4][R14.64] ;  /* 0x000000040e067981 */ /* 0x000f28000c1e1900 */
[----:B------:R-:W2:Y:S04]  /*0be0*/  LDG.E R5, desc[UR4][R12.64] ;  /* 0x000000040c057981 */ /* 0x000ea8000c1e1900 */
[----:B------:R-:W4:Y:S04]  /*0bf0*/  LDG.E R14, desc[UR4][R14.64+0x8] ;  /* 0x000008040e0e7981 */ /* 0x000f28000c1e1900 */
[----:B------:R-:W4:Y:S01]  /*0c00*/  LDG.E R12, desc[UR4][R12.64+0x8] ;  /* 0x000008040c0c7981 */ /* 0x000f22000c1e1900 */
[----:B-----5:R-:W-:-:S05]  /*0c10*/  IMAD.WIDE R20, R21, 0x50, R10 ;  /* 0x0000005015147825 */ /* 0x020fca00078e020a */
[----:B------:R-:W5:Y:S01]  /*0c20*/  LDG.E R26, desc[UR4][R20.64+0x30] ;  /* 0x00003004141a7981 */ /* 0x000f62000c1e1900 */
[----:B---3--:R-:W-:-:S03]  /*0c30*/  IMAD.WIDE R18, R27, 0x50, R10 ;  /* 0x000000501b127825 */ /* 0x008fc600078e020a */
[----:B------:R-:W3:Y:S04]  /*0c40*/  LDG.E R8, desc[UR4][R20.64+0x24] ;  /* 0x0000240414087981 */ /* 0x000ee8000c1e1900 */
[----:B------:R2:W3:Y:S04]  /*0c50*/  LDG.E R24, desc[UR4][R20.64+0x28] ;  /* 0x0000280414187981 */ /* 0x0004e8000c1e1900 */
[----:B------:R-:W3:Y:S04]  /*0c60*/  LDG.E R27, desc[UR4][R16.64+0x8] ;  /* 0x00000804101b7981 */ /* 0x000ee8000c1e1900 */
[----:B------:R-:W3:Y:S01]  /*0c70*/  LDG.E R29, desc[UR4][R18.64+0x30] ;  /* 0x00003004121d7981 */ /* 0x000ee2000c1e1900 */
[----:B--2---:R-:W-:-:S03]  /*0c80*/  IMAD.WIDE R20, R5, 0x50, R10 ;  /* 0x0000005005147825 */ /* 0x004fc600078e020a */
[----:B------:R-:W2:Y:S04]  /*0c90*/  LDG.E R28, desc[UR4][R18.64+0x24] ;  /* 0x00002404121c7981 */ /* 0x000ea8000c1e1900 */
[----:B------:R-:W2:Y:S04]  /*0ca0*/  LDG.E R16, desc[UR4][R18.64+0x28] ;  /* 0x0000280412107981 */ /* 0x000ea8000c1e1900 */
[----:B------:R-:W2:Y:S04]  /*0cb0*/  LDG.E R13, desc[UR4][R20.64+0x30] ;  /* 0x00003004140d7981 */ /* 0x000ea8000c1e1900 */
[----:B------:R-:W2:Y:S04]  /*0cc0*/  LDG.E R5, desc[UR4][R20.64+0x24] ;  /* 0x0000240414057981 */ /* 0x000ea8000c1e1900 */
[----:B------:R-:W2:Y:S01]  /*0cd0*/  LDG.E R21, desc[UR4][R20.64+0x28] ;  /* 0x0000280414157981 */ /* 0x000ea2000c1e1900 */
[----:B-----5:R-:W-:Y:S01]  /*0ce0*/  FFMA R26, R26, R22, R7 ;  /* 0x000000161a1a7223 */ /* 0x020fe20000000007 */
[----:B----4-:R-:W-:-:S05]  /*0cf0*/  IMAD.WIDE R6, R6, 0x50, R10 ;  /* 0x0000005006067825 */ /* 0x010fca00078e020a */
[----:B------:R-:W4:Y:S04]  /*0d00*/  LDG.E R17, desc[UR4][R6.64+0x30] ;  /* 0x0000300406117981 */ /* 0x000f28000c1e1900 */
[----:B------:R-:W5:Y:S04]  /*0d10*/  LDG.E R15, desc[UR4][R6.64+0x24] ;  /* 0x00002404060f7981 */ /* 0x000f68000c1e1900 */
[----:B------:R-:W5:Y:S01]  /*0d20*/  LDG.E R7, desc[UR4][R6.64+0x28] ;  /* 0x0000280406077981 */ /* 0x000f62000c1e1900 */
[C---:B---3--:R-:W-:Y:S01]  /*0d30*/  FFMA R8, R22.reuse, R8, R9 ;  /* 0x0000000816087223 */ /* 0x048fe20000000009 */
[----:B------:R-:W-:Y:S01]  /*0d40*/  FFMA R25, R22, R24, R25 ;  /* 0x0000001816197223 */ /* 0x000fe20000000019 */
[----:B------:R-:W-:-:S02]  /*0d50*/  FFMA R26, R29, R27, R26 ;  /* 0x0000001b1d1a7223 */ /* 0x000fc4000000001a */
[C---:B--2---:R-:W-:Y:S01]  /*0d60*/  FFMA R9, R27.reuse, R28, R8 ;  /* 0x0000001c1b097223 */ /* 0x044fe20000000008 */
[----:B------:R-:W-:Y:S01]  /*0d70*/  FFMA R16, R27, R16, R25 ;  /* 0x000000101b107223 */ /* 0x000fe20000000019 */
[----:B------:R-:W-:Y:S01]  /*0d80*/  IADD3 R3, PT, PT, R3, 0x4, RZ ;  /* 0x0000000403037810 */ /* 0x000fe20007ffe0ff */
[----:B----4-:R-:W-:Y:S01]  /*0d90*/  FFMA R26, R17, R14, R26 ;  /* 0x0000000e111a7223 */ /* 0x010fe2000000001a */
[----:B-----5:R-:W-:-:S04]  /*0da0*/  FFMA R9, R14, R15, R9 ;  /* 0x0000000f0e097223 */ /* 0x020fc80000000009 */
[----:B------:R-:W-:Y:S01]  /*0db0*/  FFMA R9, R12, R5, R9 ;  /* 0x000000050c097223 */ /* 0x000fe20000000009 */
[----:B------:R-:W-:Y:S01]  /*0dc0*/  FFMA R16, R14, R7, R16 ;  /* 0x000000070e107223 */ /* 0x000fe20000000010 */
[----:B------:R-:W-:-:S03]  /*0dd0*/  FFMA R7, R13, R12, R26 ;  /* 0x0000000c0d077223 */ /* 0x000fc6000000001a */
[----:B------:R-:W-:-:S07]  /*0de0*/  FFMA R25, R12, R21, R16 ;  /* 0x000000150c197223 */ /* 0x000fce0000000010 */
.L_x_446:
[----:B------:R-:W-:Y:S05]  /*0df0*/  BSYNC.RECONVERGENT B1 ;  /* 0x0000000000017941 */ /* 0x000fea0003800200 */
.L_x_445:
[----:B------:R-:W-:Y:S05]  /*0e00*/  @!P2 BRA `(.L_x_440) ;  /* 0x000000100038a947 */ /* 0x000fea0003800000 */
[----:B------:R-:W-:Y:S01]  /*0e10*/  ISETP.NE.AND P1, PT, R23, 0x1, PT ;  /* 0x000000011700780c */ /* 0x000fe20003f25270 */
[----:B------:R-:W-:Y:S01]  /*0e20*/  BSSY.RECONVERGENT B1, `(.L_x_447) ;  /* 0x000001e000017945 */ /* 0x000fe20003800200 */
[----:B------:R-:W-:-:S04]  /*0e30*/  LOP3.LUT R5, R2, 0x1, RZ, 0xc0, !PT ;  /* 0x0000000102057812 */ /* 0x000fc800078ec0ff */
[----:B------:R-:W-:-:S07]  /*0e40*/  ISETP.NE.U32.AND P2, PT, R5, 0x1, PT ;  /* 0x000000010500780c */ /* 0x000fce0003f45070 */
[----:B------:R-:W-:Y:S06]  /*0e50*/  @!P1 BRA `(.L_x_448) ;  /* 0x0000000000689947 */ /* 0x000fec0003800000 */
[----:B------:R-:W0:Y:S02]  /*0e60*/  LDC.64 R12, c[0x0][0x398] ;  /* 0x0000e600ff0c7b82 */ /* 0x000e240000000a00 */
[----:B0-----:R-:W-:-:S06]  /*0e70*/  IMAD.WIDE R20, R3, 0x4, R12 ;  /* 0x0000000403147825 */ /* 0x001fcc00078e020c */
[----:B------:R-:W0:Y:S01]  /*0e80*/  LDC.64 R12, c[0x0][0x388] ;  /* 0x0000e200ff0c7b82 */ /* 0x000e220000000a00 */
[----:B------:R-:W0:Y:S04]  /*0e90*/  LDG.E R19, desc[UR4][R20.64] ;  /* 0x0000000414137981 */ /* 0x000e28000c1e1900 */
[----:B------:R-:W2:Y:S01]  /*0ea0*/  LDG.E R5, desc[UR4][R20.64+0x4] ;  /* 0x0000040414057981 */ /* 0x000ea2000c1e1900 */
[----:B0-----:R-:W-:-:S04]  /*0eb0*/  IMAD.WIDE R18, R19, 0x2c, R12 ;  /* 0x0000002c13127825 */ /* 0x001fc800078e020c */
[----:B--2---:R-:W-:Y:S01]  /*0ec0*/  IMAD.WIDE R12, R5, 0x2c, R12 ;  /* 0x0000002c050c7825 */ /* 0x004fe200078e020c */
[----:B------:R-:W2:Y:S04]  /*0ed0*/  LDG.E R15, desc[UR4][R18.64] ;  /* 0x00000004120f7981 */ /* 0x000ea8000c1e1900 */
[----:B------:R-:W3:Y:S04]  /*0ee0*/  LDG.E R17, desc[UR4][R12.64] ;  /* 0x000000040c117981 */ /* 0x000ee8000c1e1900 */
[----:B------:R-:W4:Y:S04]  /*0ef0*/  LDG.E R8, desc[UR4][R18.64+0x8] ;  /* 0x0000080412087981 */ /* 0x000f28000c1e1900 */
[----:B------:R-:W5:Y:S01]  /*0f00*/  LDG.E R22, desc[UR4][R12.64+0x8] ;  /* 0x000008040c167981 */ /* 0x000f62000c1e1900 */
[----:B--2---:R-:W-:-:S04]  /*0f10*/  IMAD.WIDE R14, R15, 0x50, R10 ;  /* 0x000000500f0e7825 */ /* 0x004fc800078e020a */
[----:B---3--:R-:W-:Y:S01]  /*0f20*/  IMAD.WIDE R16, R17, 0x50, R10 ;  /* 0x0000005011107825 */ /* 0x008fe200078e020a */
[----:B------:R-:W4:Y:S04]  /*0f30*/  LDG.E R6, desc[UR4][R14.64+0x30] ;  /* 0x000030040e067981 */ /* 0x000f28000c1e1900 */
[----:B------:R-:W2:Y:S04]  /*0f40*/  LDG.E R5, desc[UR4][R14.64+0x24] ;  /* 0x000024040e057981 */ /* 0x000ea8000c1e1900 */
[----:B------:R-:W3:Y:S04]  /*0f50*/  LDG.E R20, desc[UR4][R14.64+0x28] ;  /* 0x000028040e147981 */ /* 0x000ee8000c1e1900 */
[----:B------:R-:W5:Y:S04]  /*0f60*/  LDG.E R21, desc[UR4][R16.64+0x30] ;  /* 0x0000300410157981 */ /* 0x000f68000c1e1900 */
[----:B------:R-:W5:Y:S04]  /*0f70*/  LDG.E R23, desc[UR4][R16.64+0x24] ;  /* 0x0000240410177981 */ /* 0x000f68000c1e1900 */
[----:B------:R-:W5:Y:S01]  /*0f80*/  LDG.E R27, desc[UR4][R16.64+0x28] ;  /* 0x00002804101b7981 */ /* 0x000f62000c1e1900 */
[----:B------:R-:W-:Y:S01]  /*0f90*/  IADD3 R3, PT, PT, R3, 0x2, RZ ;  /* 0x0000000203037810 */ /* 0x000fe20007ffe0ff */
[----:B----4-:R-:W-:Y:S01]  /*0fa0*/  FFMA R6, R6, R8, R7 ;  /* 0x0000000806067223 */ /* 0x010fe20000000007 */
[C---:B--2---:R-:W-:Y:S01]  /*0fb0*/  FFMA R5, R8.reuse, R5, R9 ;  /* 0x0000000508057223 */ /* 0x044fe20000000009 */
[----:B---3--:R-:W-:-:S02]  /*0fc0*/  FFMA R20, R8, R20, R25 ;  /* 0x0000001408147223 */ /* 0x008fc40000000019 */
[----:B-----5:R-:W-:Y:S01]  /*0fd0*/  FFMA R7, R21, R22, R6 ;  /* 0x0000001615077223 */ /* 0x020fe20000000006 */
[C---:B------:R-:W-:Y:S01]  /*0fe0*/  FFMA R9, R22.reuse, R23, R5 ;  /* 0x0000001716097223 */ /* 0x040fe20000000005 */
[----:B------:R-:W-:-:S07]  /*0ff0*/  FFMA R25, R22, R27, R20 ;  /* 0x0000001b16197223 */ /* 0x000fce0000000014 */
.L_x_448:
[----:B------:R-:W-:Y:S05]  /*1000*/  BSYNC.RECONVERGENT B1 ;  /* 0x0000000000017941 */ /* 0x000fea0003800200 */
.L_x_447:
[----:B------:R-:W-:Y:S05]  /*1010*/  @P2 BRA `(.L_x_440) ;  /* 0x0000000c00b42947 */ /* 0x000fea0003800000 */
[----:B------:R-:W0:Y:S08]  /*1020*/  LDC.64 R12, c[0x0][0x398] ;  /* 0x0000e600ff0c7b82 */ /* 0x000e300000000a00 */
[----:B------:R-:W1:Y:S01]  /*1030*/  LDC.64 R14, c[0x0][0x388] ;  /* 0x0000e200ff0e7b82 */ /* 0x000e620000000a00 */
[----:B0-----:R-:W-:-:S06]  /*1040*/  IMAD.WIDE R12, R3, 0x4, R12 ;  /* 0x00000004030c7825 */ /* 0x001fcc00078e020c */
[----:B------:R-:W1:Y:S02]  /*1050*/  LDG.E R13, desc[UR4][R12.64] ;  /* 0x000000040c0d7981 */ /* 0x000e64000c1e1900 */
[----:B-1----:R-:W-:-:S05]  /*1060*/  IMAD.WIDE R14, R13, 0x2c, R14 ;  /* 0x0000002c0d0e7825 */ /* 0x002fca00078e020e */
[----:B------:R-:W2:Y:S04]  /*1070*/  LDG.E R17, desc[UR4][R14.64] ;  /* 0x000000040e117981 */ /* 0x000ea8000c1e1900 */
[----:B------:R-:W3:Y:S01]  /*1080*/  LDG.E R8, desc[UR4][R14.64+0x8] ;  /* 0x000008040e087981 */ /* 0x000ee2000c1e1900 */
[----:B--2---:R-:W-:-:S05]  /*1090*/  IMAD.WIDE R16, R17, 0x50, R10 ;  /* 0x0000005011107825 */ /* 0x004fca00078e020a */
[----:B------:R-:W3:Y:S04]  /*10a0*/  LDG.E R6, desc[UR4][R16.64+0x30] ;  /* 0x0000300410067981 */ /* 0x000ee8000c1e1900 */
[----:B------:R-:W2:Y:S04]  /*10b0*/  LDG.E R3, desc[UR4][R16.64+0x24] ;  /* 0x0000240410037981 */ /* 0x000ea8000c1e1900 */
[----:B------:R-:W4:Y:S01]  /*10c0*/  LDG.E R18, desc[UR4][R16.64+0x28] ;  /* 0x0000280410127981 */ /* 0x000f22000c1e1900 */
[----:B---3--:R-:W-:Y:S01]  /*10d0*/  FFMA R7, R6, R8, R7 ;  /* 0x0000000806077223 */ /* 0x008fe20000000007 */
[C---:B--2---:R-:W-:Y:S01]  /*10e0*/  FFMA R9, R8.reuse, R3, R9 ;  /* 0x0000000308097223 */ /* 0x044fe20000000009 */
[----:B----4-:R-:W-:Y:S01]  /*10f0*/  FFMA R25, R8, R18, R25 ;  /* 0x0000001208197223 */ /* 0x010fe20000000019 */
[----:B------:R-:W-:Y:S06]  /*1100*/  BRA `(.L_x_440) ;  /* 0x0000000c00787947 */ /* 0x000fec0003800000 */
.L_x_441:
[----:B------:R-:W-:Y:S01]  /*1110*/  IADD3 R8, PT, PT, -R8, R3, RZ ;  /* 0x0000000308087210 */ /* 0x000fe20007ffe1ff */
[----:B------:R-:W-:Y:S01]  /*1120*/  BSSY.RECONVERGENT B1, `(.L_x_449) ;  /* 0x0000071000017945 */ /* 0x000fe20003800200 */
[----:B------:R-:W-:Y:S01]  /*1130*/  LOP3.LUT R6, R2, 0x7, RZ, 0xc0, !PT ;  /* 0x0000000702067812 */ /* 0x000fe200078ec0ff */
[----:B------:R-:W-:Y:S01]  /*1140*/  HFMA2 R7, -RZ, RZ, -25.71875, 3664 ;  /* 0xce6e6b28ff077431 */ /* 0x000fe200000001ff */
[----:B------:R-:W-:Y:S02]  /*1150*/  ISETP.GT.U32.AND P2, PT, R8, -0x8, PT ;  /* 0xfffffff80800780c */ /* 0x000fe40003f44070 */
[----:B------:R-:W-:Y:S02]  /*1160*/  ISETP.NE.AND P1, PT, R6, RZ, PT ;  /* 0x000000ff0600720c */ /* 0x000fe40003f25270 */
[----:B------:R-:W-:Y:S02]  /*1170*/  MOV R25, RZ ;  /* 0x000000ff00197202 */ /* 0x000fe40000000f00 */
[----:B------:R-:W-:-:S07]  /*1180*/  MOV R9, RZ ;  /* 0x000000ff00097202 */ /* 0x000fce0000000f00 */
[----:B------:R-:W-:Y:S05]  /*1190*/  @P2 BRA `(.L_x_450) ;  /* 0x0000000400a42947 */ /* 0x000fea0003800000 */
[----:B------:R-:W0:Y:S01]  /*11a0*/  LDC.64 R16, c[0x0][0x398] ;  /* 0x0000e600ff107b82 */ /* 0x000e220000000a00 */
[----:B------:R-:W-:Y:S02]  /*11b0*/  LOP3.LUT R5, R2, 0xfffffff8, RZ, 0xc0, !PT ;  /* 0xfffffff802057812 */ /* 0x000fe400078ec0ff */
[----:B------:R-:W-:Y:S02]  /*11c0*/  MOV R25, RZ ;  /* 0x000000ff00197202 */ /* 0x000fe40000000f00 */
[----:B------:R-:W-:Y:S02]  /*11d0*/  MOV R7, 0xce6e6b28 ;  /* 0xce6e6b2800077802 */ /* 0x000fe40000000f00 */
[----:B------:R-:W-:Y:S02]  /*11e0*/  IADD3 R5, PT, PT, -R5, RZ, RZ ;  /* 0x000000ff05057210 */ /* 0x000fe40007ffe1ff */
[----:B0-----:R-:W-:-:S04]  /*11f0*/  IADD3 R16, P2, PT, R16, 0x10, RZ ;  /* 0x0000001010107810 */ /* 0x001fc80007f5e0ff */
[----:B------:R-:W-:-:S09]  /*1200*/  IADD3.X R17, PT, PT, RZ, R17, RZ, P2, !PT ;  /* 0x00000011ff117210 */ /* 0x000fd200017fe4ff */
.L_x_451:
        /* <DEDUP_REMOVED lines=8> */
[----:B------:R0:W2:Y:S04]  /*1290*/  LDG.E R8, desc[UR4][R22.64+0x8] ;  /* 0x0000080416087981 */ /* 0x0000a8000c1e1900 */
[----:B------:R-:W0:Y:S04]  /*12a0*/  LDG.E R29, desc[UR4][R18.64] ;  /* 0x00000004121d7981 */ /* 0x000e28000c1e1900 */
[----:B------:R1:W5:Y:S01]  /*12b0*/  LDG.E R28, desc[UR4][R18.64+0x8] ;  /* 0x00000804121c7981 */ /* 0x000362000c1e1900 */
[----:B----4-:R-:W-:-:S05]  /*12c0*/  IMAD.WIDE R20, R21, 0x50, R10 ;  /* 0x0000005015147825 */ /* 0x010fca00078e020a */
[----:B------:R-:W2:Y:S04]  /*12d0*/  LDG.E R26, desc[UR4][R20.64+0x28] ;  /* 0x00002804141a7981 */ /* 0x000ea8000c1e1900 */
[----:B------:R-:W4:Y:S04]  /*12e0*/  LDG.E R24, desc[UR4][R20.64+0x24] ;  /* 0x0000240414187981 */ /* 0x000f28000c1e1900 */
[----:B------:R-:W1:Y:S01]  /*12f0*/  LDG.E R21, desc[UR4][R20.64+0x30] ;  /* 0x0000300414157981 */ /* 0x000e62000c1e1900 */
[----:B0-----:R-:W-:-:S05]  /*1300*/  IMAD.WIDE R22, R29, 0x50, R10 ;  /* 0x000000501d167825 */ /* 0x001fca00078e020a */
[----:B------:R-:W5:Y:S04]  /*1310*/  LDG.E R29, desc[UR4][R22.64+0x30] ;  /* 0x00003004161d7981 */ /* 0x000f68000c1e1900 */
[----:B------:R-:W5:Y:S01]  /*1320*/  LDG.E R20, desc[UR4][R22.64+0x28] ;  /* 0x0000280416147981 */ /* 0x000f62000c1e1900 */
[----:B--2---:R-:W-:-:S03]  /*1330*/  FFMA R25, R8, R26, R25 ;  /* 0x0000001a08197223 */ /* 0x004fc60000000019 */
[----:B------:R-:W2:Y:S01]  /*1340*/  LDG.E R26, desc[UR4][R12.64+-0x4] ;  /* 0xfffffc040c1a7981 */ /* 0x000ea2000c1e1900 */
[----:B----4-:R-:W-:Y:S01]  /*1350*/  FFMA R24, R8, R24, R9 ;  /* 0x0000001808187223 */ /* 0x010fe20000000009 */
[----:B-1----:R-:W-:Y:S01]  /*1360*/  FADD R18, R21, R8 ;  /* 0x0000000815127221 */ /* 0x002fe20000000000 */
[----:B---3--:R-:W-:Y:S02]  /*1370*/  IMAD.WIDE R8, R27, 0x2c, R14 ;  /* 0x0000002c1b087825 */ /* 0x008fe400078e020e */
[----:B------:R-:W3:Y:S04]  /*1380*/  LDG.E R27, desc[UR4][R22.64+0x24] ;  /* 0x00002404161b7981 */ /* 0x000ee8000c1e1900 */
[----:B------:R-:W4:Y:S01]  /*1390*/  LDG.E R21, desc[UR4][R8.64] ;  /* 0x0000000408157981 */ /* 0x000f22000c1e1900 */
[----:B-----5:R-:W-:-:S05]  /*13a0*/  FADD R29, R29, R28 ;  /* 0x0000001c1d1d7221 */ /* 0x020fca0000000000 */
[----:B------:R-:W-:Y:S01]  /*13b0*/  FMNMX3 R7, R7, R18, R29, !PT ;  /* 0x0000001207077276 */ /* 0x000fe2000780001d */
[----:B------:R-:W-:Y:S01]  /*13c0*/  FFMA R25, R28, R20, R25 ;  /* 0x000000141c197223 */ /* 0x000fe20000000019 */
[----:B------:R-:W5:Y:S04]  /*13d0*/  LDG.E R29, desc[UR4][R8.64+0x8] ;  /* 0x00000804081d7981 */ /* 0x000f68000c1e1900 */
[----:B------:R-:W5:Y:S01]  /*13e0*/  LDG.E R9, desc[UR4][R12.64] ;  /* 0x000000040c097981 */ /* 0x000f62000c1e1900 */
[----:B--2---:R-:W-:-:S04]  /*13f0*/  IMAD.WIDE R18, R26, 0x2c, R14 ;  /* 0x0000002c1a127825 */ /* 0x004fc800078e020e */
[----:B---3--:R-:W-:Y:S02]  /*1400*/  FFMA R24, R28, R27, R24 ;  /* 0x0000001b1c187223 */ /* 0x008fe40000000018 */
[----:B------:R-:W2:Y:S01]  /*1410*/  LDG.E R27, desc[UR4][R18.64] ;  /* 0x00000004121b7981 */ /* 0x000ea2000c1e1900 */
[----:B----4-:R-:W-:-:S05]  /*1420*/  IMAD.WIDE R20, R21, 0x50, R10 ;  /* 0x0000005015147825 */ /* 0x010fca00078e020a */
[----:B------:R-:W5:Y:S04]  /*1430*/  LDG.E R28, desc[UR4][R20.64+0x24] ;  /* 0x00002404141c7981 */ /* 0x000f68000c1e1900 */
[----:B------:R-:W3:Y:S04]  /*1440*/  LDG.E R8, desc[UR4][R20.64+0x28] ;  /* 0x0000280414087981 */ /* 0x000ee8000c1e1900 */
[----:B------:R-:W4:Y:S04]  /*1450*/  LDG.E R26, desc[UR4][R20.64+0x30] ;  /* 0x00003004141a7981 */ /* 0x000f28000c1e1900 */
[----:B------:R3:W4:Y:S04]  /*1460*/  LDG.E R18, desc[UR4][R18.64+0x8] ;  /* 0x0000080412127981 */ /* 0x000728000c1e1900 */
[----:B------:R-:W4:Y:S01]  /*1470*/  LDG.E R21, desc[UR4][R12.64+0x8] ;  /* 0x000008040c157981 */ /* 0x000f22000c1e1900 */
[----:B--2---:R-:W-:-:S05]  /*1480*/  IMAD.WIDE R22, R27, 0x50, R10 ;  /* 0x000000501b167825 */ /* 0x004fca00078e020a */
[----:B------:R-:W2:Y:S01]  /*1490*/  LDG.E R27, desc[UR4][R22.64+0x30] ;  /* 0x00003004161b7981 */ /* 0x000ea2000c1e1900 */
[C---:B-----5:R-:W-:Y:S01]  /*14a0*/  FFMA R28, R29.reuse, R28, R24 ;  /* 0x0000001c1d1c7223 */ /* 0x060fe20000000018 */
[----:B---3--:R-:W-:Y:S01]  /*14b0*/  FFMA R19, R29, R8, R25 ;  /* 0x000000081d137223 */ /* 0x008fe20000000019 */
[----:B------:R-:W-:Y:S02]  /*14c0*/  IMAD.WIDE R24, R9, 0x2c, R14 ;  /* 0x0000002c09187825 */ /* 0x000fe400078e020e */
[----:B------:R-:W3:Y:S02]  /*14d0*/  LDG.E R9, desc[UR4][R22.64+0x24] ;  /* 0x0000240416097981 */ /* 0x000ee4000c1e1900 */
[----:B----4-:R-:W-:Y:S02]  /*14e0*/  FADD R20, R26, R29 ;  /* 0x0000001d1a147221 */ /* 0x010fe40000000000 */
[----:B------:R-:W4:Y:S04]  /*14f0*/  LDG.E R26, desc[UR4][R22.64+0x28] ;  /* 0x00002804161a7981 */ /* 0x000f28000c1e1900 */
[----:B------:R-:W5:Y:S04]  /*1500*/  LDG.E R29, desc[UR4][R12.64+0x4] ;  /* 0x000004040c1d7981 */ /* 0x000f68000c1e1900 */
[----:B------:R-:W5:Y:S04]  /*1510*/  LDG.E R8, desc[UR4][R24.64] ;  /* 0x0000000418087981 */ /* 0x000f68000c1e1900 */
[----:B------:R-:W5:Y:S01]  /*1520*/  LDG.E R23, desc[UR4][R24.64+0x8] ;  /* 0x0000080418177981 */ /* 0x000f62000c1e1900 */
[----:B--2---:R-:W-:-:S05]  /*1530*/  FADD R27, R27, R18 ;  /* 0x000000121b1b7221 */ /* 0x004fca0000000000 */
[----:B------:R-:W-:Y:S02]  /*1540*/  FMNMX3 R7, R7, R20, R27, !PT ;  /* 0x0000001407077276 */ /* 0x000fe4000780001b */
[----:B------:R-:W2:Y:S01]  /*1550*/  LDG.E R27, desc[UR4][R12.64+0xc] ;  /* 0x00000c040c1b7981 */ /* 0x000ea2000c1e1900 */
[C---:B---3--:R-:W-:Y:S01]  /*1560*/  FFMA R28, R18.reuse, R9, R28 ;  /* 0x00000009121c7223 */ /* 0x048fe2000000001c */
[----:B----4-:R-:W-:Y:S01]  /*1570*/  FFMA R26, R18, R26, R19 ;  /* 0x0000001a121a7223 */ /* 0x010fe20000000013 */
[----:B-----5:R-:W-:-:S04]  /*1580*/  IMAD.WIDE R18, R29, 0x2c, R14 ;  /* 0x0000002c1d127825 */ /* 0x020fc800078e020e */
[----:B------:R-:W-:Y:S01]  /*1590*/  IMAD.WIDE R8, R8, 0x50, R10 ;  /* 0x0000005008087825 */ /* 0x000fe200078e020a */
[----:B------:R-:W3:Y:S04]  /*15a0*/  LDG.E R29, desc[UR4][R18.64] ;  /* 0x00000004121d7981 */ /* 0x000ee8000c1e1900 */
[----:B------:R-:W4:Y:S01]  /*15b0*/  LDG.E R24, desc[UR4][R8.64+0x24] ;  /* 0x0000240408187981 */ /* 0x000f22000c1e1900 */
[----:B------:R-:W-:-:S03]  /*15c0*/  IMAD.WIDE R20, R21, 0x2c, R14 ;  /* 0x0000002c15147825 */ /* 0x000fc600078e020e */
[----:B------:R-:W5:Y:S04]  /*15d0*/  LDG.E R22, desc[UR4][R8.64+0x30] ;  /* 0x0000300408167981 */ /* 0x000f68000c1e1900 */
[----:B------:R-:W5:Y:S04]  /*15e0*/  LDG.E R25, desc[UR4][R8.64+0x28] ;  /* 0x0000280408197981 */ /* 0x000f68000c1e1900 */
[----:B------:R5:W5:Y:S01]  /*15f0*/  LDG.E R19, desc[UR4][R18.64+0x8] ;  /* 0x0000080412137981 */ /* 0x000b62000c1e1900 */
[----:B--2---:R-:W-:-:S03]  /*1600*/  IMAD.WIDE R14, R27, 0x2c, R14 ;  /* 0x0000002c1b0e7825 */ /* 0x004fc600078e020e */
[----:B------:R-:W2:Y:S04]  /*1610*/  LDG.E R27, desc[UR4][R20.64] ;  /* 0x00000004141b7981 */ /* 0x000ea8000c1e1900 */
[----:B------:R-:W2:Y:S01]  /*1620*/  LDG.E R20, desc[UR4][R20.64+0x8] ;  /* 0x0000080414147981 */ /* 0x000ea2000c1e1900 */
[----:B---3--:R-:W-:-:S03]  /*1630*/  IMAD.WIDE R12, R29, 0x50, R10 ;  /* 0x000000501d0c7825 */ /* 0x008fc600078e020a */
[----:B------:R-:W3:Y:S01]  /*1640*/  LDG.E R29, desc[UR4][R14.64] ;  /* 0x000000040e1d7981 */ /* 0x000ee2000c1e1900 */
[----:B----4-:R-:W-:-:S03]  /*1650*/  FFMA R28, R23, R24, R28 ;  /* 0x00000018171c7223 */ /* 0x010fc6000000001c */
[----:B------:R-:W4:Y:S01]  /*1660*/  LDG.E R24, desc[UR4][R12.64+0x30] ;  /* 0x000030040c187981 */ /* 0x000f22000c1e1900 */
[----:B-----5:R-:W-:Y:S01]  /*1670*/  FADD R18, R22, R23 ;  /* 0x0000001716127221 */ /* 0x020fe20000000000 */
[----:B------:R-:W-:Y:S02]  /*1680*/  FFMA R26, R23, R25, R26 ;  /* 0x00000019171a7223 */ /* 0x000fe4000000001a */
[----:B------:R-:W5:Y:S04]  /*1690*/  LDG.E R25, desc[UR4][R12.64+0x24] ;  /* 0x000024040c197981 */ /* 0x000f68000c1e1900 */
[----:B------:R-:W5:Y:S01]  /*16a0*/  LDG.E R13, desc[UR4][R12.64+0x28] ;  /* 0x000028040c0d7981 */ /* 0x000f62000c1e1900 */
[----:B--2---:R-:W-:-:S03]  /*16b0*/  IMAD.WIDE R8, R27, 0x50, R10 ;  /* 0x000000501b087825 */ /* 0x004fc600078e020a */
[----:B------:R-:W2:Y:S04]  /*16c0*/  LDG.E R27, desc[UR4][R14.64+0x8] ;  /* 0x000008040e1b7981 */ /* 0x000ea8000c1e1900 */
[----:B------:R-:W2:Y:S04]  /*16d0*/  LDG.E R21, desc[UR4][R8.64+0x30] ;  /* 0x0000300408157981 */ /* 0x000ea8000c1e1900 */
[----:B------:R-:W2:Y:S01]  /*16e0*/  LDG.E R15, desc[UR4][R8.64+0x24] ;  /* 0x00002404080f7981 */ /* 0x000ea2000c1e1900 */
[----:B---3--:R-:W-:-:S03]  /*16f0*/  IMAD.WIDE R22, R29, 0x50, R10 ;  /* 0x000000501d167825 */ /* 0x008fc600078e020a */
[----:B------:R0:W3:Y:S01]  /*1700*/  LDG.E R14, desc[UR4][R8.64+0x28] ;  /* 0x00002804080e7981 */ /* 0x0000e2000c1e1900 */
[----:B----4-:R-:W-:-:S03]  /*1710*/  FADD R29, R24, R19 ;  /* 0x00000013181d7221 */ /* 0x010fc60000000000 */
[----:B------:R-:W4:Y:S04]  /*1720*/  LDG.E R12, desc[UR4][R22.64+0x24] ;  /* 0x00002404160c7981 */ /* 0x000f28000c1e1900 */
[----:B------:R-:W4:Y:S01]  /*1730*/  LDG.E R24, desc[UR4][R22.64+0x30] ;  /* 0x0000300416187981 */ /* 0x000f22000c1e1900 */
[----:B------:R-:W-:-:S03]  /*1740*/  FMNMX3 R7, R7, R18, R29, !PT ;  /* 0x0000001207077276 */ /* 0x000fc6000780001d */
[----:B------:R-:W4:Y:S01]  /*1750*/  LDG.E R18, desc[UR4][R22.64+0x28] ;  /* 0x0000280416127981 */ /* 0x000f22000c1e1900 */
[----:B------:R-:W-:-:S04]  /*1760*/  IADD3 R5, PT, PT, R5, 0x8, RZ ;  /* 0x0000000805057810 */ /* 0x000fc80007ffe0ff */
[----:B------:R-:W-:Y:S01]  /*1770*/  ISETP.NE.AND P2, PT, R5, RZ, PT ;  /* 0x000000ff0500720c */ /* 0x000fe20003f45270 */
[C---:B-----5:R-:W-:Y:S01]  /*1780*/  FFMA R25, R19.reuse, R25, R28 ;  /* 0x0000001913197223 */ /* 0x060fe2000000001c */
[----:B------:R-:W-:Y:S01]  /*1790*/  FFMA R13, R19, R13, R26 ;  /* 0x0000000d130d7223 */ /* 0x000fe2000000001a */
[----:B------:R-:W-:Y:S01]  /*17a0*/  IADD3 R3, PT, PT, R3, 0x8, RZ ;  /* 0x0000000803037810 */ /* 0x000fe20007ffe0ff */
[----:B--2---:R-:W-:Y:S01]  /*17b0*/  FADD R26, R21, R20 ;  /* 0x00000014151a7221 */ /* 0x004fe20000000000 */
[C---:B0-----:R-:W-:Y:S01]  /*17c0*/  FFMA R8, R20.reuse, R15, R25 ;  /* 0x0000000f14087223 */ /* 0x041fe20000000019 */
[----:B---3--:R-:W-:Y:S01]  /*17d0*/  FFMA R13, R20, R14, R13 ;  /* 0x0000000e140d7223 */ /* 0x008fe2000000000d */
[----:B----4-:R-:W-:Y:S02]  /*17e0*/  FADD R24, R24, R27 ;  /* 0x0000001b18187221 */ /* 0x010fe40000000000 */
[C---:B------:R-:W-:Y:S01]  /*17f0*/  FFMA R9, R27.reuse, R12, R8 ;  /* 0x0000000c1b097223 */ /* 0x040fe20000000008 */
[----:B------:R-:W-:-:S02]  /*1800*/  FFMA R25, R27, R18, R13 ;  /* 0x000000121b197223 */ /* 0x000fc4000000000d */
[----:B------:R-:W-:Y:S01]  /*1810*/  FMNMX3 R7, R7, R26, R24, !PT ;  /* 0x0000001a07077276 */ /* 0x000fe20007800018 */
[----:B------:R-:W-:Y:S06]  /*1820*/  @P2 BRA `(.L_x_451) ;  /* 0xfffffff800782947 */ /* 0x000fec000383ffff */
.L_x_450:
[----:B------:R-:W-:Y:S05]  /*1830*/  BSYNC.RECONVERGENT B1 ;  /* 0x0000000000017941 */ /* 0x000fea0003800200 */
.L_x_449:
[----:B------:R-:W-:Y:S05]  /*1840*/  @!P1 BRA `(.L_x_440) ;  /* 0x0000000400a89947 */ /* 0x000fea0003800000 */
[----:B------:R-:W-:Y:S01]  /*1850*/  ISETP.GE.U32.AND P1, PT, R6, 0x4, PT ;  /* 0x000000040600780c */ /* 0x000fe20003f26070 */
[----:B------:R-:W-:Y:S01]  /*1860*/  BSSY.RECONVERGENT B1, `(.L_x_452) ;  /* 0x0000036000017945 */ /* 0x000fe20003800200 */
[----:B------:R-:W-:-:S04]  /*1870*/  LOP3.LUT R8, R2, 0x3, RZ, 0xc0, !PT ;  /* 0x0000000302087812 */ /* 0x000fc800078ec0ff */
[----:B------:R-:W-:-:S07]  /*1880*/  ISETP.NE.AND P2, PT, R8, RZ, PT ;  /* 0x000000ff0800720c */ /* 0x000fce0003f45270 */
[----:B------:R-:W-:Y:S06]  /*1890*/  @!P1 BRA `(.L_x_453) ;  /* 0x0000000000c89947 */ /* 0x000fec0003800000 */
[----:B------:R-:W0:Y:S02]  /*18a0*/  LDC.64 R12, c[0x0][0x398] ;  /* 0x0000e600ff0c7b82 */ /* 0x000e240000000a00 */
[----:B0-----:R-:W-:-:S06]  /*18b0*/  IMAD.WIDE R28, R3, 0x4, R12 ;  /* 0x00000004031c7825 */ /* 0x001fcc00078e020c */
[----:B------:R-:W0:Y:S01]  /*18c0*/  LDC.64 R12, c[0x0][0x388] ;  /* 0x0000e200ff0c7b82 */ /* 0x000e220000000a00 */
[----:B------:R-:W0:Y:S04]  /*18d0*/  LDG.E R23, desc[UR4][R28.64] ;  /* 0x000000041c177981 */ /* 0x000e28000c1e1900 */
[----:B------:R-:W2:Y:S04]  /*18e0*/  LDG.E R15, desc[UR4][R28.64+0x4] ;  /* 0x000004041c0f7981 */ /* 0x000ea8000c1e1900 */
[----:B------:R-:W3:Y:S04]  /*18f0*/  LDG.E R17, desc[UR4][R28.64+0x8] ;  /* 0x000008041c117981 */ /* 0x000ee8000c1e1900 */
[----:B------:R-:W4:Y:S01]  /*1900*/  LDG.E R5, desc[UR4][R28.64+0xc] ;  /* 0x00000c041c057981 */ /* 0x000f22000c1e1900 */
[----:B0-----:R-:W-:-:S05]  /*1910*/  IMAD.WIDE R22, R23, 0x2c, R12 ;  /* 0x0000002c17167825 */ /* 0x001fca00078e020c */
[----:B------:R-:W5:Y:S01]  /*1920*/  LDG.E R19, desc[UR4][R22.64] ;  /* 0x0000000416137981 */ /* 0x000f62000c1e1900 */
[----:B--2---:R-:W-:-:S03]  /*1930*/  IMAD.WIDE R14, R15, 0x2c, R12 ;  /* 0x0000002c0f0e7825 */ /* 0x004fc600078e020c */
[----:B------:R0:W2:Y:S01]  /*1940*/  LDG.E R6, desc[UR4][R22.64+0x8] ;  /* 0x0000080416067981 */ /* 0x0000a2000c1e1900 */
[----:B---3--:R-:W-:-:S03]  /*1950*/  IMAD.WIDE R16, R17, 0x2c, R12 ;  /* 0x0000002c11107825 */ /* 0x008fc600078e020c */
[----:B------:R-:W3:Y:S01]  /*1960*/  LDG.E R21, desc[UR4][R14.64] ;  /* 0x000000040e157981 */ /* 0x000ee2000c1e1900 */
[----:B----4-:R-:W-:-:S03]  /*1970*/  IMAD.WIDE R12, R5, 0x2c, R12 ;  /* 0x0000002c050c7825 */ /* 0x010fc600078e020c */
[----:B------:R-:W4:Y:S04]  /*1980*/  LDG.E R27, desc[UR4][R16.64] ;  /* 0x00000004101b7981 */ /* 0x000f28000c1e1900 */
[----:B------:R-:W0:Y:S04]  /*1990*/  LDG.E R5, desc[UR4][R12.64] ;  /* 0x000000040c057981 */ /* 0x000e28000c1e1900 */
[----:B------:R-:W2:Y:S04]  /*19a0*/  LDG.E R16, desc[UR4][R16.64+0x8] ;  /* 0x0000080410107981 */ /* 0x000ea8000c1e1900 */
[----:B------:R-:W2:Y:S01]  /*19b0*/  LDG.E R12, desc[UR4][R12.64+0x8] ;  /* 0x000008040c0c7981 */ /* 0x000ea2000c1e1900 */
[----:B-----5:R-:W-:-:S05]  /*19c0*/  IMAD.WIDE R18, R19, 0x50, R10 ;  /* 0x0000005013127825 */ /* 0x020fca00078e020a */
[----:B------:R-:W2:Y:S01]  /*19d0*/  LDG.E R24, desc[UR4][R18.64+0x24] ;  /* 0x0000240412187981 */ /* 0x000ea2000c1e1900 */
[----:B---3--:R-:W-:-:S03]  /*19e0*/  IMAD.WIDE R20, R21, 0x50, R10 ;  /* 0x0000005015147825 */ /* 0x008fc600078e020a */
[----:B------:R-:W3:Y:S01]  /*19f0*/  LDG.E R28, desc[UR4][R18.64+0x28] ;  /* 0x00002804121c7981 */ /* 0x000ee2000c1e1900 */
[----:B----4-:R-:W-:-:S03]  /*1a00*/  IMAD.WIDE R26, R27, 0x50, R10 ;  /* 0x000000501b1a7825 */ /* 0x010fc600078e020a */
[----:B------:R-:W4:Y:S01]  /*1a10*/  LDG.E R29, desc[UR4][R18.64+0x30] ;  /* 0x00003004121d7981 */ /* 0x000f22000c1e1900 */
[----:B0-----:R-:W-:-:S03]  /*1a20*/  IMAD.WIDE R22, R5, 0x50, R10 ;  /* 0x0000005005167825 */ /* 0x001fc600078e020a */
        /* <DEDUP_REMOVED lines=9> */
[----:B--2---:R-:W-:-:S03]  /*1ac0*/  FFMA R24, R6, R24, R9 ;  /* 0x0000001806187223 */ /* 0x004fc60000000009 */
[----:B------:R-:W2:Y:S01]  /*1ad0*/  LDG.E R9, desc[UR4][R22.64+0x24] ;  /* 0x0000240416097981 */ /* 0x000ea2000c1e1900 */
[----:B---3--:R-:W-:Y:S01]  /*1ae0*/  FFMA R28, R6, R28, R25 ;  /* 0x0000001c061c7223 */ /* 0x008fe20000000019 */
[----:B----4-:R-:W-:Y:S01]  /*1af0*/  FADD R6, R29, R6 ;  /* 0x000000061d067221 */ /* 0x010fe20000000000 */
[----:B------:R-:W-:Y:S01]  /*1b00*/  IADD3 R3, PT, PT, R3, 0x4, RZ ;  /* 0x0000000403037810 */ /* 0x000fe20007ffe0ff */
[----:B-----5:R-:W-:Y:S01]  /*1b10*/  FADD R5, R5, R16 ;  /* 0x0000001005057221 */ /* 0x020fe20000000000 */
[----:B------:R-:W-:Y:S01]  /*1b20*/  FADD R19, R19, R12 ;  /* 0x0000000c13137221 */ /* 0x000fe20000000000 */
[----:B------:R-:W-:Y:S01]  /*1b30*/  FADD R15, R15, R18 ;  /* 0x000000120f0f7221 */ /* 0x000fe20000000000 */
[----:B------:R-:W-:-:S04]  /*1b40*/  FFMA R25, R18, R14, R24 ;  /* 0x0000000e12197223 */ /* 0x000fc80000000018 */
[----:B------:R-:W-:Y:S01]  /*1b50*/  FMNMX3 R6, R7, R6, R15, !PT ;  /* 0x0000000607067276 */ /* 0x000fe2000780000f */
[----:B------:R-:W-:Y:S01]  /*1b60*/  FFMA R13, R16, R13, R25 ;  /* 0x0000000d100d7223 */ /* 0x000fe20000000019 */
[----:B------:R-:W-:-:S04]  /*1b70*/  FFMA R28, R18, R21, R28 ;  /* 0x00000015121c7223 */ /* 0x000fc8000000001c */
[----:B------:R-:W-:Y:S01]  /*1b80*/  FFMA R17, R16, R17, R28 ;  /* 0x0000001110117223 */ /* 0x000fe2000000001c */
[----:B------:R-:W-:-:S03]  /*1b90*/  FMNMX3 R7, R6, R5, R19, !PT ;  /* 0x0000000506077276 */ /* 0x000fc60007800013 */
[C---:B------:R-:W-:Y:S01]  /*1ba0*/  FFMA R25, R12.reuse, R20, R17 ;  /* 0x000000140c197223 */ /* 0x040fe20000000011 */
[----:B--2---:R-:W-:-:S07]  /*1bb0*/  FFMA R9, R12, R9, R13 ;  /* 0x000000090c097223 */ /* 0x004fce000000000d */
.L_x_453:
[----:B------:R-:W-:Y:S05]  /*1bc0*/  BSYNC.RECONVERGENT B1 ;  /* 0x0000000000017941 */ /* 0x000fea0003800200 */
.L_x_452:
[----:B------:R-:W-:Y:S05]  /*1bd0*/  @!P2 BRA `(.L_x_440) ;  /* 0x0000000000c4a947 */ /* 0x000fea0003800000 */
[----:B------:R-:W-:Y:S01]  /*1be0*/  ISETP.NE.AND P1, PT, R8, 0x1, PT ;  /* 0x000000010800780c */ /* 0x000fe20003f25270 */
[----:B------:R-:W-:Y:S01]  /*1bf0*/  BSSY.RECONVERGENT B1, `(.L_x_454) ;  /* 0x000001f000017945 */ /* 0x000fe20003800200 */
[----:B------:R-:W-:-:S04]  /*1c00*/  LOP3.LUT R5, R2, 0x1, RZ, 0xc0, !PT ;  /* 0x0000000102057812 */ /* 0x000fc800078ec0ff */
[----:B------:R-:W-:-:S07]  /*1c10*/  ISETP.NE.U32.AND P2, PT, R5, 0x1, PT ;  /* 0x000000010500780c */ /* 0x000fce0003f45070 */
[----:B------:R-:W-:Y:S06]  /*1c20*/  @!P1 BRA `(.L_x_455) ;  /* 0x00000000006c9947 */ /* 0x000fec0003800000 */
[----:B------:R-:W0:Y:S08]  /*1c30*/  LDC.64 R12, c[0x0][0x398] ;  /* 0x0000e600ff0c7b82 */ /* 0x000e300000000a00 */
[----:B------:R-:W1:Y:S01]  /*1c40*/  LDC.64 R18, c[0x0][0x388] ;  /* 0x0000e200ff127b82 */ /* 0x000e620000000a00 */
[----:B0-----:R-:W-:-:S05]  /*1c50*/  IMAD.WIDE R20, R3, 0x4, R12 ;  /* 0x0000000403147825 */ /* 0x001fca00078e020c */
[----:B------:R-:W1:Y:S04]  /*1c60*/  LDG.E R17, desc[UR4][R20.64] ;  /* 0x0000000414117981 */ /* 0x000e68000c1e1900 */
[----:B------:R-:W2:Y:S01]  /*1c70*/  LDG.E R5, desc[UR4][R20.64+0x4] ;  /* 0x0000040414057981 */ /* 0x000ea2000c1e1900 */
[----:B-1----:R-:W-:-:S04]  /*1c80*/  IMAD.WIDE R16, R17, 0x2c, R18 ;  /* 0x0000002c11107825 */ /* 0x002fc800078e0212 */
        /* <DEDUP_REMOVED lines=8> */
[----:B------:R-:W5:Y:S04]  /*1d10*/  LDG.E R21, desc[UR4][R12.64+0x30] ;  /* 0x000030040c157981 */ /* 0x000f68000c1e1900 */
[----:B------:R-:W2:Y:S04]  /*1d20*/  LDG.E R20, desc[UR4][R14.64+0x24] ;  /* 0x000024040e147981 */ /* 0x000ea8000c1e1900 */
[----:B------:R-:W3:Y:S04]  /*1d30*/  LDG.E R22, desc[UR4][R14.64+0x28] ;  /* 0x000028040e167981 */ /* 0x000ee8000c1e1900 */
[----:B------:R-:W3:Y:S04]  /*1d40*/  LDG.E R23, desc[UR4][R12.64+0x24] ;  /* 0x000024040c177981 */ /* 0x000ee8000c1e1900 */
[----:B------:R-:W3:Y:S01]  /*1d50*/  LDG.E R27, desc[UR4][R12.64+0x28] ;  /* 0x000028040c1b7981 */ /* 0x000ee2000c1e1900 */
[----:B------:R-:W-:Y:S01]  /*1d60*/  IADD3 R3, PT, PT, R3, 0x2, RZ ;  /* 0x0000000203037810 */ /* 0x000fe20007ffe0ff */
[----:B----4-:R-:W-:Y:S01]  /*1d70*/  FADD R8, R5, R6 ;  /* 0x0000000605087221 */ /* 0x010fe20000000000 */
[----:B-----5:R-:W-:Y:S01]  /*1d80*/  FADD R21, R21, R24 ;  /* 0x0000001815157221 */ /* 0x020fe20000000000 */
[C---:B--2---:R-:W-:Y:S01]  /*1d90*/  FFMA R9, R6.reuse, R20, R9 ;  /* 0x0000001406097223 */ /* 0x044fe20000000009 */
[----:B---3--:R-:W-:-:S03]  /*1da0*/  FFMA R22, R6, R22, R25 ;  /* 0x0000001606167223 */ /* 0x008fc60000000019 */
[----:B------:R-:W-:Y:S01]  /*1db0*/  FMNMX3 R7, R7, R8, R21, !PT ;  /* 0x0000000807077276 */ /* 0x000fe20007800015 */
[C---:B------:R-:W-:Y:S01]  /*1dc0*/  FFMA R9, R24.reuse, R23, R9 ;  /* 0x0000001718097223 */ /* 0x040fe20000000009 */
[----:B------:R-:W-:-:S07]  /*1dd0*/  FFMA R25, R24, R27, R22 ;  /* 0x0000001b18197223 */ /* 0x000fce0000000016 */
.L_x_455:
[----:B------:R-:W-:Y:S05]  /*1de0*/  BSYNC.RECONVERGENT B1 ;  /* 0x0000000000017941 */ /* 0x000fea0003800200 */
.L_x_454:
        /* <DEDUP_REMOVED lines=12> */
[----:B---3--:R-:W-:Y:S01]  /*1eb0*/  FADD R8, R3, R6 ;  /* 0x0000000603087221 */ /* 0x008fe20000000000 */
[----:B--2---:R-:W-:-:S04]  /*1ec0*/  FFMA R9, R6, R5, R9 ;  /* 0x0000000506097223 */ /* 0x004fc80000000009 */
[----:B------:R-:W-:Y:S01]  /*1ed0*/  FMNMX R7, R7, R8, !PT ;  /* 0x0000000807077209 */ /* 0x000fe20007800000 */
[----:B----4-:R-:W-:-:S07]  /*1ee0*/  FFMA R25, R6, R18, R25 ;  /* 0x0000001206197223 */ /* 0x010fce0000000019 */
.L_x_440:
[----:B------:R-:W-:Y:S05]  /*1ef0*/  BSYNC.RECONVERGENT B0 ;  /* 0x0000000000007941 */ /* 0x000fea0003800200 */
.L_x_439:
[----:B------:R-:W-:-:S13]  /*1f00*/  ISETP.NE.AND P1, PT, R2, RZ, PT ;  /* 0x000000ff0200720c */ /* 0x000fda0003f25270 */
[----:B------:R-:W-:Y:S05]  /*1f10*/  @!P1 EXIT ;  /* 0x000000000000994d */ /* 0x000fea0003800000 */
[----:B------:R-:W-:Y:S01]  /*1f20*/  I2FP.F32.U32 R2, R2 ;  /* 0x0000000200027245 */ /* 0x000fe20000201000 */
[----:B------:R-:W0:Y:S01]  /*1f30*/  LDCU UR6, c[0x0][0x3bc] ;  /* 0x00007780ff0677ac */ /* 0x000e220008000800 */
[----:B------:R-:W-:Y:S01]  /*1f40*/  MOV R13, R7 ;  /* 0x00000007000d7202 */ /* 0x000fe20000000f00 */
[----:B------:R-:W-:Y:S01]  /*1f50*/  HFMA2 R8, -RZ, RZ, 1.125, -9232 ;  /* 0x3c80f082ff087431 */ /* 0x000fe200000001ff */
[----:B------:R-:W-:Y:S01]  /*1f60*/  MOV R12, 0x3f800000 ;  /* 0x3f800000000c7802 */ /* 0x000fe20000000f00 */
[----:B------:R-:W-:Y:S01]  /*1f70*/  FADD R2, R2, 0.0010000000474974513054 ;  /* 0x3a83126f02027421 */ /* 0x000fe20000000000 */
[----:B------:R-:W-:-:S04]  /*1f80*/  IMAD.WIDE.U32 R10, R0, 0x50, R10 ;  /* 0x00000050000a7825 */ /* 0x000fc800078e000a */
[----:B------:R-:W-:Y:S01]  /*1f90*/  FSETP.GEU.AND P2, PT, |R2|, 1.175494350822287508e-38, PT ;  /* 0x008000000200780b */ /* 0x000fe20003f4e200 */
[----:B------:R-:W-:-:S05]  /*1fa0*/  IMAD R15, R4, 0x50, RZ ;  /* 0x00000050040f7824 */ /* 0x000fca00078e02ff */
[----:B------:R-:W-:Y:S02]  /*1fb0*/  IADD3 R11, PT, PT, R11, R15, RZ ;  /* 0x0000000f0b0b7210 */ /* 0x000fe40007ffe0ff */
[----:B0-----:R-:W-:-:S05]  /*1fc0*/  FSETP.LT.AND P1, PT, RZ, UR6, PT ;  /* 0x00000006ff007c0b */ /* 0x001fca000bf21000 */
[----:B------:R-:W-:-:S04]  /*1fd0*/  @!P2 FMUL R2, R2, 16777216 ;  /* 0x4b8000000202a820 */ /* 0x000fc80000400000 */
[----:B------:R-:W0:Y:S02]  /*1fe0*/  MUFU.RSQ R6, R2 ;  /* 0x0000000200067308 */ /* 0x000e240000001400 */
[----:B0-----:R-:W-:-:S04]  /*1ff0*/  @!P2 FMUL R6, R6, 4096 ;  /* 0x458000000606a820 */ /* 0x001fc80000400000 */
[C---:B------:R-:W-:Y:S01]  /*2000*/  @!P0 FMUL R13, R6.reuse, R13 ;  /* 0x0000000d060d8220 */ /* 0x040fe20000400000 */
[C---:B------:R-:W-:Y:S01]  /*2010*/  FMUL R9, R6.reuse, R9 ;  /* 0x0000000906097220 */ /* 0x040fe20000400000 */
[----:B------:R-:W-:Y:S02]  /*2020*/  FMUL R25, R6, R25 ;  /* 0x0000001906197220 */ /* 0x000fe40000400000 */
[----:B------:R-:W-:Y:S02]  /*2030*/  @P1 FFMA R13, -R13, UR6, R13 ;  /* 0x000000060d0d1c23 */ /* 0x000fe4000800010d */
[----:B------:R-:W-:Y:S02]  /*2040*/  STG.E desc[UR4][R10.64+0x24], R9 ;  /* 0x000024090a007986 */ /* 0x000fe4000c101904 */
[C---:B------:R-:W-:Y:S01]  /*2050*/  FMUL R3, |R13|.reuse, 2.8853900432586669922 ;  /* 0x4038aa3b0d037820 */ /* 0x040fe20000400200 */
[C---:B------:R-:W-:Y:S01]  /*2060*/  FMUL R7, R13.reuse, R13 ;  /* 0x0000000d0d077220 */ /* 0x040fe20000400000 */
[C---:B------:R-:W-:Y:S01]  /*2070*/  FSETP.GE.AND P1, PT, |R13|.reuse, 0.60000002384185791016, PT ;  /* 0x3f19999a0d00780b */ /* 0x040fe20003f26200 */
[----:B------:R-:W-:Y:S01]  /*2080*/  STG.E desc[UR4][R10.64+0x28], R25 ;  /* 0x000028190a007986 */ /* 0x000fe2000c101904 */
[----:B------:R-:W-:Y:S01]  /*2090*/  FSETP.GE.AND P0, PT, |R13|, 9.010913848876953125, PT ;  /* 0x41102cb40d00780b */ /* 0x000fe20003f06200 */
[C---:B------:R-:W-:Y:S01]  /*20a0*/  FFMA R2, R7.reuse, R8, -0.052303962409496307373 ;  /* 0xbd563cae07027423 */ /* 0x040fe20000000008 */
[----:B------:R-:W0:Y:S01]  /*20b0*/  MUFU.EX2 R3, R3 ;  /* 0x0000000300037308 */ /* 0x000e220000000800 */
[----:B------:R-:W-:Y:S02]  /*20c0*/  STG.E desc[UR4][R10.64+0x38], R13 ;  /* 0x0000380d0a007986 */ /* 0x000fe4000c101904 */
[----:B------:R-:W-:-:S04]  /*20d0*/  FFMA R8, R7, R2, 0.1331529766321182251 ;  /* 0x3e08594107087423 */ /* 0x000fc80000000002 */
[----:B------:R-:W-:-:S04]  /*20e0*/  FFMA R0, R7, R8, -0.33332768082618713379 ;  /* 0xbeaaa9ed07007423 */ /* 0x000fc80000000008 */
[----:B------:R-:W-:Y:S01]  /*20f0*/  FFMA R0, R7, R0, RZ ;  /* 0x0000000007007223 */ /* 0x000fe200000000ff */
[----:B0-----:R-:W-:-:S06]  /*2100*/  FADD R5, R3, 1 ;  /* 0x3f80000003057421 */ /* 0x001fcc0000000000 */
[----:B------:R-:W0:Y:S02]  /*2110*/  MUFU.RCP R5, R5 ;  /* 0x0000000500057308 */ /* 0x000e240000001000 */
[----:B0-----:R-:W-:-:S05]  /*2120*/  FFMA R2, R5, -2, R12 ;  /* 0xc000000005027823 */ /* 0x001fca000000000c */
[----:B------:R-:W-:-:S04]  /*2130*/  FSEL R2, R2, 1, !P0 ;  /* 0x3f80000002027808 */ /* 0x000fc80004000000 */
[--C-:B------:R-:W-:Y:S01]  /*2140*/  LOP3.LUT R3, R2, 0x80000000, R13.reuse, 0xb8, !PT ;  /* 0x8000000002037812 */ /* 0x100fe200078eb80d */
[----:B------:R-:W-:-:S05]  /*2150*/  @!P1 FFMA R3, R13, R0, R13 ;  /* 0x000000000d039223 */ /* 0x000fca000000000d */
[----:B------:R-:W-:Y:S01]  /*2160*/  STG.E desc[UR4][R10.64+0x30], R3 ;  /* 0x000030030a007986 */ /* 0x000fe2000c101904 */
[----:B------:R-:W-:Y:S05]  /*2170*/  EXIT ;  /* 0x000000000000794d */ /* 0x000fea0003800000 */
.L_x_456:
        /* <DEDUP_REMOVED lines=16> */
.L_x_525:


//--------------------- .text._Z17forwardPassKernelP13OpticalNeuronP14OpticalSynapseiiPiiPKiS5_fP17curandStateXORWOWi --------------------------
	.section	.text._Z17forwardPassKernelP13OpticalNeuronP14OpticalSynapseiiPiiPKiS5_fP17curandStateXORWOWi,"ax",@progbits
	.align	128
        .global         _Z17forwardPassKernelP13OpticalNeuronP14OpticalSynapseiiPiiPKiS5_fP17curandStateXORWOWi
        .type           _Z17forwardPassKernelP13OpticalNeuronP14OpticalSynapseiiPiiPKiS5_fP17curandStateXORWOWi,@function
        .size           _Z17forwardPassKernelP13OpticalNeuronP14OpticalSynapseiiPiiPKiS5_fP17curandStateXORWOWi,(.L_x_508 - _Z17forwardPassKernelP13OpticalNeuronP14OpticalSynapseiiPiiPKiS5_fP17curandStateXORWOWi)
        .other          _Z17forwardPassKernelP13OpticalNeuronP14OpticalSynapseiiPiiPKiS5_fP17curandStateXORWOWi,@"STO_CUDA_ENTRY STV_DEFAULT"
_Z17forwardPassKernelP13OpticalNeuronP14OpticalSynapseiiPiiPKiS5_fP17curandStateXORWOWi:
.text._Z17forwardPassKernelP13OpticalNeuronP14OpticalSynapseiiPiiPKiS5_fP17curandStateXORWOWi:
        /* <DEDUP_REMOVED lines=16> */
[----:B------:R-:W-:-:S06]  /*0100*/  IMAD.HI.U32 R3, R3, R5, R2 ;  /* 0x0000000503037227 */ /* 0x000fcc00078e0002 */
[----:B------:R-:W-:-:S04]  /*0110*/  IMAD.HI.U32 R3, R3, R4, RZ ;  /* 0x0000000403037227 */ /* 0x000fc800078e00ff */
[----:B------:R-:W-:-:S04]  /*0120*/  IMAD.MOV R5, RZ, RZ, -R3 ;  /* 0x000000ffff057224 */ /* 0x000fc800078e0a03 */
[----:B------:R-:W-:-:S05]  /*0130*/  IMAD R2, R7, R5, R4 ;  /* 0x0000000507027224 */ /* 0x000fca00078e0204 */
[----:B------:R-:W-:-:S13]  /*0140*/  ISETP.GT.U32.AND P2, PT, R7, R2, PT ;  /* 0x000000020700720c */ /* 0x000fda0003f44070 */
[-C--:B------:R-:W-:Y:S01]  /*0150*/  @!P2 IADD3 R2, PT, PT, R2, -R7.reuse, RZ ;  /* 0x800000070202a210 */ /* 0x080fe20007ffe0ff */
[----:B------:R-:W-:Y:S01]  /*0160*/  @!P2 VIADD R3, R3, 0x1 ;  /* 0x000000010303a836 */ /* 0x000fe20000000000 */
[----:B------:R-:W-:Y:S02]  /*0170*/  ISETP.NE.AND P2, PT, R9, RZ, PT ;  /* 0x000000ff0900720c */ /* 0x000fe40003f45270 */
[----:B------:R-:W-:Y:S02]  /*0180*/  ISETP.GE.U32.AND P0, PT, R2, R7, PT ;  /* 0x000000070200720c */ /* 0x000fe40003f06070 */
[----:B------:R-:W-:-:S04]  /*0190*/  LOP3.LUT R2, R0, R9, RZ, 0x3c, !PT ;  /* 0x0000000900027212 */ /* 0x000fc800078e3cff */
[----:B------:R-:W-:-:S07]  /*01a0*/  ISETP.GE.AND P1, PT, R2, RZ, PT ;  /* 0x000000ff0200720c */ /* 0x000fce0003f26270 */
[----:B------:R-:W-:-:S05]  /*01b0*/  @P0 IADD3 R3, PT, PT, R3, 0x1, RZ ;  /* 0x0000000103030810 */ /* 0x000fca0007ffe0ff */
[----:B------:R-:W-:-:S05]  /*01c0*/  IMAD.MOV.U32 R4, RZ, RZ, R3 ;  /* 0x000000ffff047224 */ /* 0x000fca00078e0003 */
[----:B------:R-:W-:Y:S02]  /*01d0*/  @!P1 IADD3 R4, PT, PT, -R4, RZ, RZ ;  /* 0x000000ff04049210 */ /* 0x000fe40007ffe1ff */
[----:B------:R-:W-:-:S04]  /*01e0*/  @!P2 LOP3.LUT R4, RZ, R9, RZ, 0x33, !PT ;  /* 0x00000009ff04a212 */ /* 0x000fc800078e33ff */
[----:B-1----:R-:W-:-:S13]  /*01f0*/  ISETP.GE.AND P0, PT, R4, UR4, PT ;  /* 0x0000000404007c0c */ /* 0x002fda000bf06270 */
[----:B------:R-:W-:Y:S05]  /*0200*/  @P0 EXIT ;  /* 0x000000000000094d */ /* 0x000fea0003800000 */
[----:B------:R-:W0:Y:S01]  /*0210*/  LDCU UR5, c[0x0][0x3a0] ;  /* 0x00007400ff0577ac */ /* 0x000e220008000800 */
[----:B------:R-:W1:Y:S01]  /*0220*/  LDC.64 R2, c[0x0][0x380] ;  /* 0x0000e000ff027b82 */ /* 0x000e620000000a00 */
[----:B------:R-:W-:Y:S01]  /*0230*/  IMAD R9, R4, R9, RZ ;  /* 0x0000000904097224 */ /* 0x000fe200078e02ff */
[----:B------:R-:W2:Y:S03]  /*0240*/  LDCU.64 UR6, c[0x0][0x358] ;  /* 0x00006b00ff0677ac */ /* 0x000ea60008000a00 */
[----:B------:R-:W-:Y:S01]  /*0250*/  IMAD.IADD R11, R0, 0x1, -R9 ;  /* 0x00000001000b7824 */ /* 0x000fe200078e0a09 */
[----:B0-----:R-:W-:-:S04]  /*0260*/  UIADD3 UR4, UPT, UPT, UR5, -0x1, URZ ;  /* 0xffffffff05047890 */ /* 0x001fc8000fffe0ff */
[----:B------:R-:W-:Y:S01]  /*0270*/  UISETP.NE.AND UP0, UPT, UR4, URZ, UPT ;  /* 0x000000ff0400728c */ /* 0x000fe2000bf05270 */
[----:B-1----:R-:W-:-:S05]  /*0280*/  IMAD.WIDE R2, R9, 0x50, R2 ;  /* 0x0000005009027825 */ /* 0x002fca00078e0202 */
[----:B------:R-:W-:Y:S01]  /*0290*/  PLOP3.LUT P0, PT, PT, PT, UP0, 0x80, 0x8 ;  /* 0x000000000008781c */ /* 0x000fe20003f0f008 */
[----:B------:R-:W-:-:S09]  /*02a0*/  UISETP.GE.AND UP0, UPT, UR5, 0x2, UPT ;  /* 0x000000020500788c */ /* 0x000fd2000bf06270 */
[----:B--2---:R-:W-:Y:S05]  /*02b0*/  BRA.U !UP0, `(.L_x_457) ;  /* 0x0000000108507547 */ /* 0x004fea000b800000 */
[----:B------:R-:W0:Y:S01]  /*02c0*/  LDC.64 R4, c[0x0][0x398] ;  /* 0x0000e600ff047b82 */ /* 0x000e220000000a00 */
[----:B------:R-:W-:Y:S01]  /*02d0*/  BSSY.RECONVERGENT B0, `(.L_x_457) ;  /* 0x0000012000007945 */ /* 0x000fe20003800200 */
[----:B------:R-:W-:Y:S01]  /*02e0*/  MOV R9, RZ ;  /* 0x000000ff00097202 */ /* 0x000fe20000000f00 */
[----:B------:R-:W-:-:S11]  /*02f0*/  UISETP.NE.AND UP0, UPT, UR4, URZ, UPT ;  /* 0x000000ff0400728c */ /* 0x000fd6000bf05270 */
.L_x_461:
[----:B0-----:R-:W-:-:S05]  /*0300*/  IMAD.WIDE.U32 R6, R9, 0x4, R4 ;  /* 0x0000000409067825 */ /* 0x001fca00078e0004 */
[----:B------:R-:W2:Y:S01]  /*0310*/  LDG.E R0, desc[UR6][R6.64] ;  /* 0x0000000606007981 */ /* 0x000ea2000c1e1900 */
[----:B------:R-:W-:Y:S01]  /*0320*/  BSSY.RELIABLE B1, `(.L_x_458) ;  /* 0x0000008000017945 */ /* 0x000fe20003800100 */
[----:B--2---:R-:W-:-:S13]  /*0330*/  ISETP.GE.AND P0, PT, R11, R0, PT ;  /* 0x000000000b00720c */ /* 0x004fda0003f06270 */
[----:B------:R-:W-:Y:S05]  /*0340*/  @!P0 BRA `(.L_x_459) ;  /* 0x0000000000148947 */ /* 0x000fea0003800000 */
[----:B------:R-:W2:Y:S01]  /*0350*/  LDG.E R6, desc[UR6][R6.64+0x4] ;  /* 0x0000040606067981 */ /* 0x000ea2000c1e1900 */
[----:B------:R-:W-:Y:S02]  /*0360*/  ISETP.NE.AND P0, PT, R9, RZ, PT ;  /* 0x000000ff0900720c */ /* 0x000fe40003f05270 */
[----:B--2---:R-:W-:-:S13]  /*0370*/  ISETP.GE.AND P1, PT, R11, R6, PT ;  /* 0x000000060b00720c */ /* 0x004fda0003f26270 */
[----:B------:R-:W-:Y:S05]  /*0380*/  @!P1 BREAK.RELIABLE B1 ;  /* 0x0000000000019942 */ /* 0x000fea0003800100 */
[----:B------:R-:W-:Y:S05]  /*0390*/  @!P1 BRA `(.L_x_460) ;  /* 0x0000000000149947 */ /* 0x000fea0003800000 */
.L_x_459:
[----:B------:R-:W-:Y:S05]  /*03a0*/  BSYNC.RELIABLE B1 ;  /* 0x0000000000017941 */ /* 0x000fea0003800100 */
.L_x_458:
[----:B------:R-:W-:-:S05]  /*03b0*/  VIADD R9, R9, 0x1 ;  /* 0x0000000109097836 */ /* 0x000fca0000000000 */
[----:B------:R-:W-:-:S13]  /*03c0*/  ISETP.NE.AND P0, PT, R9, UR4, PT ;  /* 0x0000000409007c0c */ /* 0x000fda000bf05270 */
[----:B------:R-:W-:Y:S05]  /*03d0*/  @P0 BRA `(.L_x_461) ;  /* 0xfffffffc00c80947 */ /* 0x000fea000383ffff */
[----:B------:R-:W-:-:S13]  /*03e0*/  PLOP3.LUT P0, PT, PT, PT, UP0, 0x80, 0x8 ;  /* 0x000000000008781c */ /* 0x000fda0003f0f008 */
.L_x_460:
[----:B------:R-:W-:Y:S05]  /*03f0*/  BSYNC.RECONVERGENT B0 ;  /* 0x0000000000007941 */ /* 0x000fea0003800200 */
.L_x_457:
[----:B------:R-:W-:Y:S05]  /*0400*/  @!P0 EXIT ;  /* 0x000000000000894d */ /* 0x000fea0003800000 */
[----:B------:R-:W0:Y:S01]  /*0410*/  LDC.64 R6, c[0x0][0x3b0] ;  /* 0x0000ec00ff067b82 */ /* 0x000e220000000a00 */
[----:B------:R-:W-:-:S05]  /*0420*/  IMAD.WIDE R4, R11, 0x50, R2 ;  /* 0x000000500b047825 */ /* 0x000fca00078e0202 */
[----:B------:R1:W-:Y:S01]  /*0430*/  STG.E desc[UR6][R4.64+0x38], RZ ;  /* 0x000038ff04007986 */ /* 0x0003e2000c101906 */
[----:B0-----:R-:W-:-:S05]  /*0440*/  IMAD.WIDE R6, R11, 0x4, R6 ;  /* 0x000000040b067825 */ /* 0x001fca00078e0206 */
[----:B------:R-:W2:Y:S04]  /*0450*/  LDG.E R25, desc[UR6][R6.64] ;  /* 0x0000000606197981 */ /* 0x000ea8000c1e1900 */
[----:B------:R-:W2:Y:S01]  /*0460*/  LDG.E R24, desc[UR6][R6.64+0x4] ;  /* 0x0000040606187981 */ /* 0x000ea2000c1e1900 */
[----:B------:R-:W-:Y:S01]  /*0470*/  BSSY.RECONVERGENT B0, `(.L_x_462) ;  /* 0x0000064000007945 */ /* 0x000fe20003800200 */
[----:B------:R-:W-:Y:S01]  /*0480*/  HFMA2 R0, -RZ, RZ, 0, 0 ;  /* 0x00000000ff007431 */ /* 0x000fe200000001ff */
[----:B------:R-:W-:Y:S02]  /*0490*/  MOV R27, RZ ;  /* 0x000000ff001b7202 */ /* 0x000fe40000000f00 */
[----:B------:R-:W-:Y:S02]  /*04a0*/  CS2R R18, SRZ ;  /* 0x0000000000127805 */ /* 0x000fe4000001ff00 */
[----:B--2---:R-:W-:-:S13]  /*04b0*/  ISETP.GE.AND P0, PT, R25, R24, PT ;  /* 0x000000181900720c */ /* 0x004fda0003f06270 */
[----:B-1----:R-:W-:Y:S05]  /*04c0*/  @P0 BRA `(.L_x_463) ;  /* 0x0000000400780947 */ /* 0x002fea0003800000 */
[----:B------:R-:W-:Y:S01]  /*04d0*/  IMAD.IADD R0, R24, 0x1, -R25 ;  /* 0x0000000118007824 */ /* 0x000fe200078e0a19 */
[----:B------:R-:W-:Y:S01]  /*04e0*/  IADD3 R6, PT, PT, R25, -R24, RZ ;  /* 0x8000001819067210 */ /* 0x000fe20007ffe0ff */
[----:B------:R-:W-:Y:S01]  /*04f0*/  BSSY.RECONVERGENT B1, `(.L_x_464) ;  /* 0x000001c000017945 */ /* 0x000fe20003800200 */
[----:B------:R-:W-:Y:S02]  /*0500*/  MOV R27, RZ ;  /* 0x000000ff001b7202 */ /* 0x000fe40000000f00 */
[----:B------:R-:W-:Y:S02]  /*0510*/  LOP3.LUT P0, R12, R0, 0x3, RZ, 0xc0, !PT ;  /* 0x00000003000c7812 */ /* 0x000fe4000780c0ff */
[----:B------:R-:W-:-:S11]  /*0520*/  ISETP.GT.U32.AND P1, PT, R6, -0x4, PT ;  /* 0xfffffffc0600780c */ /* 0x000fd60003f24070 */
[----:B------:R-:W-:Y:S05]  /*0530*/  @!P0 BRA `(.L_x_465) ;  /* 0x00000000005c8947 */ /* 0x000fea0003800000 */
[----:B------:R-:W-:Y:S02]  /*0540*/  HFMA2 R27, -RZ, RZ, 0, 0 ;  /* 0x00000000ff1b7431 */ /* 0x000fe400000001ff */
[----:B------:R-:W-:Y:S01]  /*0550*/  IMAD.MOV R12, RZ, RZ, -R12 ;  /* 0x000000ffff0c7224 */ /* 0x000fe200078e0a0c */
[----:B------:R-:W-:-:S07]  /*0560*/  CS2R R18, SRZ ;  /* 0x0000000000127805 */ /* 0x000fce000001ff00 */
.L_x_466:
        /* <DEDUP_REMOVED lines=8> */
[----:B------:R-:W3:Y:S01]  /*05f0*/  LDG.E R14, desc[UR6][R6.64+0x30] ;  /* 0x00003006060e7981 */ /* 0x000ee2000c1e1900 */
[----:B------:R-:W-:-:S04]  /*0600*/  IADD3 R12, PT, PT, R12, 0x1, RZ ;  /* 0x000000010c0c7810 */ /* 0x000fc80007ffe0ff */
[----:B------:R-:W-:Y:S01]  /*0610*/  ISETP.NE.AND P0, PT, R12, RZ, PT ;  /* 0x000000ff0c00720c */ /* 0x000fe20003f05270 */
[----:B---3--:R-:W-:-:S05]  /*0620*/  FFMA R27, R14, R13, R27 ;  /* 0x0000000d0e1b7223 */ /* 0x008fca000000001b */
[----:B------:R0:W-:Y:S04]  /*0630*/  STG.E desc[UR6][R4.64+0x38], R27 ;  /* 0x0000381b04007986 */ /* 0x0001e8000c101906 */
[----:B------:R-:W2:Y:S04]  /*0640*/  LDG.E R13, desc[UR6][R10.64+0x8] ;  /* 0x000008060a0d7981 */ /* 0x000ea8000c1e1900 */
[----:B------:R-:W2:Y:S04]  /*0650*/  LDG.E R14, desc[UR6][R6.64+0x24] ;  /* 0x00002406060e7981 */ /* 0x000ea8000c1e1900 */
[----:B------:R-:W3:Y:S01]  /*0660*/  LDG.E R8, desc[UR6][R6.64+0x28] ;  /* 0x0000280606087981 */ /* 0x000ee2000c1e1900 */
[----:B------:R-:W-:-:S02]  /*0670*/  VIADD R25, R25, 0x1 ;  /* 0x0000000119197836 */ /* 0x000fc40000000000 */
[C---:B--2---:R-:W-:Y:S01]  /*0680*/  FFMA R18, R13.reuse, R14, R18 ;  /* 0x0000000e0d127223 */ /* 0x044fe20000000012 */
[----:B---3--:R-:W-:Y:S01]  /*0690*/  FFMA R19, R13, R8, R19 ;  /* 0x000000080d137223 */ /* 0x008fe20000000013 */
[----:B0-----:R-:W-:Y:S06]  /*06a0*/  @P0 BRA `(.L_x_466) ;  /* 0xfffffffc00b00947 */ /* 0x001fec000383ffff */
.L_x_465:
[----:B------:R-:W-:Y:S05]  /*06b0*/  BSYNC.RECONVERGENT B1 ;  /* 0x0000000000017941 */ /* 0x000fea0003800200 */
.L_x_464:
[----:B------:R-:W-:Y:S05]  /*06c0*/  @P1 BRA `(.L_x_463) ;  /* 0x0000000000f81947 */ /* 0x000fea0003800000 */
[----:B------:R-:W0:Y:S01]  /*06d0*/  LDC.64 R6, c[0x0][0x3a8] ;  /* 0x0000ea00ff067b82 */ /* 0x000e220000000a00 */
[----:B------:R-:W-:Y:S02]  /*06e0*/  IADD3 R24, PT, PT, -R24, R25, RZ ;  /* 0x0000001918187210 */ /* 0x000fe40007ffe1ff */
[----:B0-----:R-:W-:-:S04]  /*06f0*/  IADD3 R6, P0, PT, R6, 0x8, RZ ;  /* 0x0000000806067810 */ /* 0x001fc80007f1e0ff */
[----:B------:R-:W-:-:S09]  /*0700*/  IADD3.X R7, PT, PT, RZ, R7, RZ, P0, !PT ;  /* 0x00000007ff077210 */ /* 0x000fd200007fe4ff */
.L_x_467:
[----:B------:R-:W-:Y:S01]  /*0710*/  IMAD.WIDE R8, R25, 0x4, R6 ;  /* 0x0000000419087825 */ /* 0x000fe200078e0206 */
[----:B------:R-:W0:Y:S04]  /*0720*/  LDC.64 R10, c[0x0][0x388] ;  /* 0x0000e200ff0a7b82 */ /* 0x000e280000000a00 */
[----:B------:R-:W0:Y:S02]  /*0730*/  LDG.E R21, desc[UR6][R8.64+-0x8] ;  /* 0xfffff80608157981 */ /* 0x000e24000c1e1900 */
[----:B0-----:R-:W-:-:S05]  /*0740*/  IMAD.WIDE R20, R21, 0x2c, R10 ;  /* 0x0000002c15147825 */ /* 0x001fca00078e020a */
[----:B------:R-:W2:Y:S04]  /*0750*/  LDG.E R17, desc[UR6][R20.64] ;  /* 0x0000000614117981 */ /* 0x000ea8000c1e1900 */
[----:B------:R-:W3:Y:S01]  /*0760*/  LDG.E R13, desc[UR6][R20.64+0x8] ;  /* 0x00000806140d7981 */ /* 0x000ee2000c1e1900 */
[----:B--2---:R-:W-:-:S05]  /*0770*/  IMAD.WIDE R16, R17, 0x50, R2 ;  /* 0x0000005011107825 */ /* 0x004fca00078e0202 */
[----:B------:R-:W3:Y:S02]  /*0780*/  LDG.E R12, desc[UR6][R16.64+0x30] ;  /* 0x00003006100c7981 */ /* 0x000ee4000c1e1900 */
[----:B---3--:R-:W-:-:S05]  /*0790*/  FFMA R23, R12, R13, R27 ;  /* 0x0000000d0c177223 */ /* 0x008fca000000001b */
[----:B------:R0:W-:Y:S04]  /*07a0*/  STG.E desc[UR6][R4.64+0x38], R23 ;  /* 0x0000381704007986 */ /* 0x0001e8000c101906 */
[----:B------:R-:W2:Y:S04]  /*07b0*/  LDG.E R13, desc[UR6][R8.64+-0x4] ;  /* 0xfffffc06080d7981 */ /* 0x000ea8000c1e1900 */
[----:B------:R-:W3:Y:S04]  /*07c0*/  LDG.E R21, desc[UR6][R20.64+0x8] ;  /* 0x0000080614157981 */ /* 0x000ee8000c1e1900 */
[----:B------:R-:W3:Y:S04]  /*07d0*/  LDG.E R26, desc[UR6][R16.64+0x24] ;  /* 0x00002406101a7981 */ /* 0x000ee8000c1e1900 */
[----:B------:R-:W4:Y:S01]  /*07e0*/  LDG.E R28, desc[UR6][R16.64+0x28] ;  /* 0x00002806101c7981 */ /* 0x000f22000c1e1900 */
[----:B--2---:R-:W-:-:S05]  /*07f0*/  IMAD.WIDE R12, R13, 0x2c, R10 ;  /* 0x0000002c0d0c7825 */ /* 0x004fca00078e020a */
[----:B------:R-:W2:Y:S04]  /*0800*/  LDG.E R15, desc[UR6][R12.64] ;  /* 0x000000060c0f7981 */ /* 0x000ea8000c1e1900 */
[----:B------:R-:W5:Y:S01]  /*0810*/  LDG.E R27, desc[UR6][R12.64+0x8] ;  /* 0x000008060c1b7981 */ /* 0x000f62000c1e1900 */
[----:B--2---:R-:W-:-:S05]  /*0820*/  IMAD.WIDE R14, R15, 0x50, R2 ;  /* 0x000000500f0e7825 */ /* 0x004fca00078e0202 */
[----:B------:R-:W5:Y:S02]  /*0830*/  LDG.E R22, desc[UR6][R14.64+0x30] ;  /* 0x000030060e167981 */ /* 0x000f64000c1e1900 */
[----:B-----5:R-:W-:-:S05]  /*0840*/  FFMA R27, R22, R27, R23 ;  /* 0x0000001b161b7223 */ /* 0x020fca0000000017 */
[----:B------:R1:W-:Y:S04]  /*0850*/  STG.E desc[UR6][R4.64+0x38], R27 ;  /* 0x0000381b04007986 */ /* 0x0003e8000c101906 */
[----:B0-----:R-:W2:Y:S01]  /*0860*/  LDG.E R23, desc[UR6][R8.64] ;  /* 0x0000000608177981 */ /* 0x001ea2000c1e1900 */
[C---:B---3--:R-:W-:Y:S01]  /*0870*/  FFMA R26, R21.reuse, R26, R18 ;  /* 0x0000001a151a7223 */ /* 0x048fe20000000012 */
[----:B----4-:R-:W-:Y:S02]  /*0880*/  FFMA R28, R21, R28, R19 ;  /* 0x0000001c151c7223 */ /* 0x010fe40000000013 */
[----:B------:R-:W3:Y:S01]  /*0890*/  LDG.E R13, desc[UR6][R12.64+0x8] ;  /* 0x000008060c0d7981 */ /* 0x000ee2000c1e1900 */
[----:B--2---:R-:W-:-:S05]  /*08a0*/  IMAD.WIDE R22, R23, 0x2c, R10 ;  /* 0x0000002c17167825 */ /* 0x004fca00078e020a */
[----:B------:R-:W2:Y:S02]  /*08b0*/  LDG.E R29, desc[UR6][R22.64] ;  /* 0x00000006161d7981 */ /* 0x000ea4000c1e1900 */
[----:B--2---:R-:W-:Y:S02]  /*08c0*/  IMAD.WIDE R18, R29, 0x50, R2 ;  /* 0x000000501d127825 */ /* 0x004fe400078e0202 */
[----:B------:R-:W2:Y:S04]  /*08d0*/  LDG.E R29, desc[UR6][R22.64+0x8] ;  /* 0x00000806161d7981 */ /* 0x000ea8000c1e1900 */
[----:B------:R-:W2:Y:S02]  /*08e0*/  LDG.E R20, desc[UR6][R18.64+0x30] ;  /* 0x0000300612147981 */ /* 0x000ea4000c1e1900 */
[----:B--2---:R-:W-:-:S02]  /*08f0*/  FFMA R21, R20, R29, R27 ;  /* 0x0000001d14157223 */ /* 0x004fc4000000001b */
[----:B------:R-:W3:Y:S04]  /*0900*/  LDG.E R29, desc[UR6][R14.64+0x24] ;  /* 0x000024060e1d7981 */ /* 0x000ee8000c1e1900 */
[----:B------:R-:W2:Y:S04]  /*0910*/  LDG.E R20, desc[UR6][R14.64+0x28] ;  /* 0x000028060e147981 */ /* 0x000ea8000c1e1900 */
[----:B------:R0:W-:Y:S04]  /*0920*/  STG.E desc[UR6][R4.64+0x38], R21 ;  /* 0x0000381504007986 */ /* 0x0001e8000c101906 */
[----:B------:R-:W4:Y:S04]  /*0930*/  LDG.E R9, desc[UR6][R8.64+0x4] ;  /* 0x0000040608097981 */ /* 0x000f28000c1e1900 */
[----:B------:R-:W5:Y:S04]  /*0940*/  LDG.E R22, desc[UR6][R22.64+0x8] ;  /* 0x0000080616167981 */ /* 0x000f68000c1e1900 */
[----:B------:R-:W5:Y:S04]  /*0950*/  LDG.E R12, desc[UR6][R18.64+0x24] ;  /* 0x00002406120c7981 */ /* 0x000f68000c1e1900 */
[----:B------:R-:W5:Y:S01]  /*0960*/  LDG.E R14, desc[UR6][R18.64+0x28] ;  /* 0x00002806120e7981 */ /* 0x000f62000c1e1900 */
[----:B----4-:R-:W-:-:S05]  /*0970*/  IMAD.WIDE R10, R9, 0x2c, R10 ;  /* 0x0000002c090a7825 */ /* 0x010fca00078e020a */
[----:B------:R-:W4:Y:S04]  /*0980*/  LDG.E R17, desc[UR6][R10.64] ;  /* 0x000000060a117981 */ /* 0x000f28000c1e1900 */
[----:B------:R-:W3:Y:S01]  /*0990*/  LDG.E R8, desc[UR6][R10.64+0x8] ;  /* 0x000008060a087981 */ /* 0x000ee2000c1e1900 */
[----:B----4-:R-:W-:-:S05]  /*09a0*/  IMAD.WIDE R16, R17, 0x50, R2 ;  /* 0x0000005011107825 */ /* 0x010fca00078e0202 */
[----:B-1----:R-:W3:Y:S01]  /*09b0*/  LDG.E R27, desc[UR6][R16.64+0x30] ;  /* 0x00003006101b7981 */ /* 0x002ee2000c1e1900 */
[----:B------:R-:W-:-:S05]  /*09c0*/  VIADD R24, R24, 0x4 ;  /* 0x0000000418187836 */ /* 0x000fca0000000000 */
[----:B------:R-:W-:Y:S01]  /*09d0*/  ISETP.NE.AND P0, PT, R24, RZ, PT ;  /* 0x000000ff1800720c */ /* 0x000fe20003f05270 */
[----:B---3--:R-:W-:-:S05]  /*09e0*/  FFMA R27, R27, R8, R21 ;  /* 0x000000081b1b7223 */ /* 0x008fca0000000015 */
[----:B------:R0:W-:Y:S04]  /*09f0*/  STG.E desc[UR6][R4.64+0x38], R27 ;  /* 0x0000381b04007986 */ /* 0x0001e8000c101906 */
[----:B------:R-:W3:Y:S04]  /*0a00*/  LDG.E R9, desc[UR6][R10.64+0x8] ;  /* 0x000008060a097981 */ /* 0x000ee8000c1e1900 */
[----:B------:R-:W3:Y:S04]  /*0a10*/  LDG.E R8, desc[UR6][R16.64+0x24] ;  /* 0x0000240610087981 */ /* 0x000ee8000c1e1900 */
[----:B------:R-:W4:Y:S01]  /*0a20*/  LDG.E R15, desc[UR6][R16.64+0x28] ;  /* 0x00002806100f7981 */ /* 0x000f22000c1e1900 */
[C---:B------:R-:W-:Y:S01]  /*0a30*/  FFMA R29, R13.reuse, R29, R26 ;  /* 0x0000001d0d1d7223 */ /* 0x040fe2000000001a */
[----:B--2---:R-:W-:-:S03]  /*0a40*/  FFMA R13, R13, R20, R28 ;  /* 0x000000140d0d7223 */ /* 0x004fc6000000001c */
[C---:B-----5:R-:W-:Y:S01]  /*0a50*/  FFMA R12, R22.reuse, R12, R29 ;  /* 0x0000000c160c7223 */ /* 0x060fe2000000001d */
[----:B------:R-:W-:Y:S01]  /*0a60*/  FFMA R13, R22, R14, R13 ;  /* 0x0000000e160d7223 */ /* 0x000fe2000000000d */
[----:B------:R-:W-:Y:S02]  /*0a70*/  IADD3 R25, PT, PT, R25, 0x4, RZ ;  /* 0x0000000419197810 */ /* 0x000fe40007ffe0ff */
[C---:B---3--:R-:W-:Y:S01]  /*0a80*/  FFMA R18, R9.reuse, R8, R12 ;  /* 0x0000000809127223 */ /* 0x048fe2000000000c */
[----:B----4-:R-:W-:Y:S01]  /*0a90*/  FFMA R19, R9, R15, R13 ;  /* 0x0000000f09137223 */ /* 0x010fe2000000000d */
[----:B0-----:R-:W-:Y:S06]  /*0aa0*/  @P0 BRA `(.L_x_467) ;  /* 0xfffffffc00180947 */ /* 0x001fec000383ffff */
.L_x_463:
[----:B------:R-:W-:Y:S05]  /*0ab0*/  BSYNC.RECONVERGENT B0 ;  /* 0x0000000000007941 */ /* 0x000fea0003800200 */
.L_x_462:
[----:B------:R-:W-:-:S13]  /*0ac0*/  ISETP.NE.AND P0, PT, R0, RZ, PT ;  /* 0x000000ff0000720c */ /* 0x000fda0003f05270 */
[----:B------:R-:W-:Y:S05]  /*0ad0*/  @!P0 EXIT ;  /* 0x000000000000894d */ /* 0x000fea0003800000 */
[----:B------:R-:W-:Y:S01]  /*0ae0*/  I2FP.F32.U32 R3, R0 ;  /* 0x0000000000037245 */ /* 0x000fe20000201000 */
[----:B------:R-:W-:Y:S03]  /*0af0*/  BSSY.RECONVERGENT B0, `(.L_x_468) ;  /* 0x000000c000007945 */ /* 0x000fe60003800200 */
[----:B------:R-:W-:Y:S01]  /*0b00*/  IADD3 R0, PT, PT, R3, -0xd000000, RZ ;  /* 0xf300000003007810 */ /* 0x000fe20007ffe0ff */
[----:B------:R0:W1:Y:S03]  /*0b10*/  MUFU.RSQ R2, R3 ;  /* 0x0000000300027308 */ /* 0x0000660000001400 */
[----:B------:R-:W-:-:S13]  /*0b20*/  ISETP.GT.U32.AND P0, PT, R0, 0x727fffff, PT ;  /* 0x727fffff0000780c */ /* 0x000fda0003f04070 */
[----:B0-----:R-:W-:Y:S05]  /*0b30*/  @!P0 BRA `(.L_x_469) ;  /* 0x00000000000c8947 */ /* 0x001fea0003800000 */
[----:B------:R-:W-:-:S07]  /*0b40*/  MOV R9, 0xb60 ;  /* 0x00000b6000097802 */ /* 0x000fce0000000f00 */
[----:B-1----:R-:W-:Y:S05]  /*0b50*/  CALL.REL.NOINC `($__internal_14_$__cuda_sm20_sqrt_rn_f32_slowpath) ;  /* 0x0000000400847944 */ /* 0x002fea0003c00000 */
[----:B------:R-:W-:Y:S05]  /*0b60*/  BRA `(.L_x_470) ;  /* 0x0000000000107947 */ /* 0x000fea0003800000 */
.L_x_469:
[----:B-1----:R-:W-:Y:S01]  /*0b70*/  FMUL.FTZ R0, R3, R2 ;  /* 0x0000000203007220 */ /* 0x002fe20000410000 */
[----:B------:R-:W-:-:S03]  /*0b80*/  FMUL.FTZ R2, R2, 0.5 ;  /* 0x3f00000002027820 */ /* 0x000fc60000410000 */
[----:B------:R-:W-:-:S04]  /*0b90*/  FFMA R3, -R0, R0, R3 ;  /* 0x0000000000037223 */ /* 0x000fc80000000103 */
[----:B------:R-:W-:-:S07]  /*0ba0*/  FFMA R0, R3, R2, R0 ;  /* 0x0000000203007223 */ /* 0x000fce0000000000 */
.L_x_470:
[----:B------:R-:W-:Y:S05]  /*0bb0*/  BSYNC.RECONVERGENT B0 ;  /* 0x0000000000007941 */ /* 0x000fea0003800200 */
.L_x_468:
[----:B------:R-:W-:Y:S01]  /*0bc0*/  VIADD R2, R0, 0x1800000 ;  /* 0x0180000000027836 */ /* 0x000fe20000000000 */
[----:B------:R-:W-:Y:S04]  /*0bd0*/  BSSY.RECONVERGENT B0, `(.L_x_471) ;  /* 0x000000c000007945 */ /* 0x000fe80003800200 */
[----:B------:R-:W-:-:S04]  /*0be0*/  LOP3.LUT R2, R2, 0x7f800000, RZ, 0xc0, !PT ;  /* 0x7f80000002027812 */ /* 0x000fc800078ec0ff */
[----:B------:R-:W-:-:S13]  /*0bf0*/  ISETP.GT.U32.AND P0, PT, R2, 0x1ffffff, PT ;  /* 0x01ffffff0200780c */ /* 0x000fda0003f04070 */
[----:B------:R-:W-:Y:S05]  /*0c00*/  @P0 BRA `(.L_x_472) ;  /* 0x0000000000100947 */ /* 0x000fea0003800000 */
[----:B------:R-:W-:-:S07]  /*0c10*/  MOV R6, 0xc30 ;  /* 0x00000c3000067802 */ /* 0x000fce0000000f00 */
[----:B------:R-:W-:Y:S05]  /*0c20*/  CALL.REL.NOINC `($__internal_13_$__cuda_sm20_rcp_rn_f32_slowpath) ;  /* 0x0000000000807944 */ /* 0x000fea0003c00000 */
[----:B------:R-:W-:Y:S01]  /*0c30*/  MOV R2, R3 ;  /* 0x0000000300027202 */ /* 0x000fe20000000f00 */
[----:B------:R-:W-:Y:S06]  /*0c40*/  BRA `(.L_x_473) ;  /* 0x0000000000107947 */ /* 0x000fec0003800000 */
.L_x_472:
[----:B------:R-:W0:Y:S02]  /*0c50*/  MUFU.RCP R3, R0 ;  /* 0x0000000000037308 */ /* 0x000e240000001000 */
[----:B0-----:R-:W-:-:S04]  /*0c60*/  FFMA R2, R3, R0, -1 ;  /* 0xbf80000003027423 */ /* 0x001fc80000000000 */
[----:B------:R-:W-:-:S04]  /*0c70*/  FADD.FTZ R2, -R2, -RZ ;  /* 0x800000ff02027221 */ /* 0x000fc80000010100 */
[----:B------:R-:W-:-:S07]  /*0c80*/  FFMA R2, R3, R2, R3 ;  /* 0x0000000203027223 */ /* 0x000fce0000000003 */
.L_x_473:
[----:B------:R-:W-:Y:S05]  /*0c90*/  BSYNC.RECONVERGENT B0 ;  /* 0x0000000000007941 */ /* 0x000fea0003800200 */
.L_x_471:
[C---:B------:R-:W-:Y:S01]  /*0ca0*/  FMUL R27, R2.reuse, R27 ;  /* 0x0000001b021b7220 */ /* 0x040fe20000400000 */
[----:B------:R-:W-:Y:S02]  /*0cb0*/  HFMA2 R8, -RZ, RZ, 1.125, -9232 ;  /* 0x3c80f082ff087431 */ /* 0x000fe400000001ff */
[----:B------:R-:W-:Y:S02]  /*0cc0*/  IMAD.MOV.U32 R6, RZ, RZ, 0x3f800000 ;  /* 0x3f800000ff067424 */ /* 0x000fe400078e00ff */
[----:B------:R-:W-:Y:S01]  /*0cd0*/  FMUL R19, R2, R19 ;  /* 0x0000001302137220 */ /* 0x000fe20000400000 */
[C---:B------:R-:W-:Y:S01]  /*0ce0*/  FMUL R0, |R27|.reuse, 2.8853900432586669922 ;  /* 0x4038aa3b1b007820 */ /* 0x040fe20000400200 */
[C---:B------:R-:W-:Y:S01]  /*0cf0*/  FMUL R7, R27.reuse, R27 ;  /* 0x0000001b1b077220 */ /* 0x040fe20000400000 */
[C---:B------:R-:W-:Y:S01]  /*0d00*/  FSETP.GE.AND P1, PT, |R27|.reuse, 0.60000002384185791016, PT ;  /* 0x3f19999a1b00780b */ /* 0x040fe20003f26200 */
[----:B------:R-:W-:Y:S01]  /*0d10*/  STG.E desc[UR6][R4.64+0x38], R27 ;  /* 0x0000381b04007986 */ /* 0x000fe2000c101906 */
[----:B------:R-:W-:-:S02]  /*0d20*/  FSETP.GE.AND P0, PT, |R27|, 9.010913848876953125, PT ;  /* 0x41102cb41b00780b */ /* 0x000fc40003f06200 */
[----:B------:R-:W0:Y:S01]  /*0d30*/  MUFU.EX2 R0, R0 ;  /* 0x0000000000007308 */ /* 0x000e220000000800 */
[C---:B------:R-:W-:Y:S01]  /*0d40*/  FFMA R8, R7.reuse, R8, -0.052303962409496307373 ;  /* 0xbd563cae07087423 */ /* 0x040fe20000000008 */
[----:B------:R-:W-:Y:S03]  /*0d50*/  STG.E desc[UR6][R4.64+0x28], R19 ;  /* 0x0000281304007986 */ /* 0x000fe6000c101906 */
[----:B------:R-:W-:Y:S01]  /*0d60*/  FFMA R8, R7, R8, 0.1331529766321182251 ;  /* 0x3e08594107087423 */ /* 0x000fe20000000008 */
[----:B0-----:R-:W-:-:S03]  /*0d70*/  FADD R3, R0, 1 ;  /* 0x3f80000000037421 */ /* 0x001fc60000000000 */
[----:B------:R-:W-:-:S04]  /*0d80*/  FFMA R0, R7, R8, -0.33332768082618713379 ;  /* 0xbeaaa9ed07007423 */ /* 0x000fc80000000008 */
[----:B------:R-:W-:Y:S01]  /*0d90*/  FFMA R0, R7, R0, RZ ;  /* 0x0000000007007223 */ /* 0x000fe200000000ff */
[----:B------:R-:W0:Y:S01]  /*0da0*/  MUFU.RCP R3, R3 ;  /* 0x0000000300037308 */ /* 0x000e220000001000 */
[----:B------:R-:W-:-:S05]  /*0db0*/  FMUL R7, R2, R18 ;  /* 0x0000001202077220 */ /* 0x000fca0000400000 */
[----:B------:R-:W-:Y:S01]  /*0dc0*/  STG.E desc[UR6][R4.64+0x24], R7 ;  /* 0x0000240704007986 */ /* 0x000fe2000c101906 */
[----:B0-----:R-:W-:-:S05]  /*0dd0*/  FFMA R6, R3, -2, R6 ;  /* 0xc000000003067823 */ /* 0x001fca0000000006 */
[----:B------:R-:W-:-:S04]  /*0de0*/  FSEL R6, R6, 1, !P0 ;  /* 0x3f80000006067808 */ /* 0x000fc80004000000 */
[--C-:B------:R-:W-:Y:S01]  /*0df0*/  LOP3.LUT R3, R6, 0x80000000, R27.reuse, 0xb8, !PT ;  /* 0x8000000006037812 */ /* 0x100fe200078eb81b */
[----:B------:R-:W-:-:S05]  /*0e00*/  @!P1 FFMA R3, R27, R0, R27 ;  /* 0x000000001b039223 */ /* 0x000fca000000001b */
[----:B------:R-:W-:Y:S01]  /*0e10*/  STG.E desc[UR6][R4.64+0x30], R3 ;  /* 0x0000300304007986 */ /* 0x000fe2000c101906 */
[----:B------:R-:W-:Y:S05]  /*0e20*/  EXIT ;  /* 0x000000000000794d */ /* 0x000fea0003800000 */
        .weak           $__internal_13_$__cuda_sm20_rcp_rn_f32_slowpath
        .type           $__internal_13_$__cuda_sm20_rcp_rn_f32_slowpath,@function
        .size           $__internal_13_$__cuda_sm20_rcp_rn_f32_slowpath,($__internal_14_$__cuda_sm20_sqrt_rn_f32_slowpath - $__internal_13_$__cuda_sm20_rcp_rn_f32_slowpath)
$__internal_13_$__cuda_sm20_rcp_rn_f32_slowpath:
[----:B------:R-:W-:Y:S01]  /*0e30*/  SHF.L.U32 R2, R0, 0x1, RZ ;  /* 0x0000000100027819 */ /* 0x000fe200000006ff */
[----:B------:R-:W-:Y:S03]  /*0e40*/  BSSY.RECONVERGENT B1, `(.L_x_474) ;  /* 0x0000030000017945 */ /* 0x000fe60003800200 */
[----:B------:R-:W-:-:S04]  /*0e50*/  SHF.R.U32.HI R9, RZ, 0x18, R2 ;  /* 0x00000018ff097819 */ /* 0x000fc80000011602 */
[----:B------:R-:W-:-:S13]  /*0e60*/  ISETP.NE.U32.AND P0, PT, R9, RZ, PT ;  /* 0x000000ff0900720c */ /* 0x000fda0003f05070 */
[----:B------:R-:W-:Y:S05]  /*0e70*/  @P0 BRA `(.L_x_475) ;  /* 0x0000000000280947 */ /* 0x000fea0003800000 */
[----:B------:R-:W-:-:S04]  /*0e80*/  SHF.L.U32 R2, R0, 0x1, RZ ;  /* 0x0000000100027819 */ /* 0x000fc800000006ff */
[----:B------:R-:W-:-:S13]  /*0e90*/  ISETP.NE.AND P0, PT, R2, RZ, PT ;  /* 0x000000ff0200720c */ /* 0x000fda0003f05270 */
[----:B------:R-:W-:Y:S01]  /*0ea0*/  @P0 FFMA R7, R0, 1.84467440737095516160e+19, RZ ;  /* 0x5f80000000070823 */ /* 0x000fe200000000ff */
[----:B------:R-:W-:Y:S08]  /*0eb0*/  @!P0 MUFU.RCP R3, R0 ;  /* 0x0000000000038308 */ /* 0x000ff00000001000 */
[----:B------:R-:W0:Y:S02]  /*0ec0*/  @P0 MUFU.RCP R2, R7 ;  /* 0x0000000700020308 */ /* 0x000e240000001000 */
[----:B0-----:R-:W-:-:S04]  /*0ed0*/  @P0 FFMA R8, R7, R2, -1 ;  /* 0xbf80000007080423 */ /* 0x001fc80000000002 */
[----:B------:R-:W-:-:S04]  /*0ee0*/  @P0 FADD.FTZ R9, -R8, -RZ ;  /* 0x800000ff08090221 */ /* 0x000fc80000010100 */
[----:B------:R-:W-:-:S04]  /*0ef0*/  @P0 FFMA R2, R2, R9, R2 ;  /* 0x0000000902020223 */ /* 0x000fc80000000002 */
[----:B------:R-:W-:Y:S01]  /*0f00*/  @P0 FFMA R3, R2, 1.84467440737095516160e+19, RZ ;  /* 0x5f80000002030823 */ /* 0x000fe200000000ff */
[----:B------:R-:W-:Y:S06]  /*0f10*/  BRA `(.L_x_476) ;  /* 0x0000000000887947 */ /* 0x000fec0003800000 */
.L_x_475:
[----:B------:R-:W-:-:S05]  /*0f20*/  VIADD R11, R9, 0xffffff03 ;  /* 0xffffff03090b7836 */ /* 0x000fca0000000000 */
[----:B------:R-:W-:-:S13]  /*0f30*/  ISETP.GT.U32.AND P0, PT, R11, 0x1, PT ;  /* 0x000000010b00780c */ /* 0x000fda0003f04070 */
[----:B------:R-:W-:Y:S05]  /*0f40*/  @P0 BRA `(.L_x_477) ;  /* 0x0000000000780947 */ /* 0x000fea0003800000 */
[----:B------:R-:W-:Y:S02]  /*0f50*/  LOP3.LUT R2, R0, 0x7fffff, RZ, 0xc0, !PT ;  /* 0x007fffff00027812 */ /* 0x000fe400078ec0ff */
[----:B------:R-:W-:Y:S02]  /*0f60*/  MOV R10, 0x3 ;  /* 0x00000003000a7802 */ /* 0x000fe40000000f00 */
[----:B------:R-:W-:Y:S02]  /*0f70*/  LOP3.LUT R2, R2, 0x3f800000, RZ, 0xfc, !PT ;  /* 0x3f80000002027812 */ /* 0x000fe400078efcff */
[----:B------:R-:W-:Y:S02]  /*0f80*/  SHF.L.U32 R10, R10, R11, RZ ;  /* 0x0000000b0a0a7219 */ /* 0x000fe400000006ff */
[----:B------:R-:W0:Y:S02]  /*0f90*/  MUFU.RCP R3, R2 ;  /* 0x0000000200037308 */ /* 0x000e240000001000 */
[----:B0-----:R-:W-:-:S04]  /*0fa0*/  FFMA R7, R2, R3, -1 ;  /* 0xbf80000002077423 */ /* 0x001fc80000000003 */
[----:B------:R-:W-:-:S04]  /*0fb0*/  FADD.FTZ R8, -R7, -RZ ;  /* 0x800000ff07087221 */ /* 0x000fc80000010100 */
[CCC-:B------:R-:W-:Y:S01]  /*0fc0*/  FFMA.RM R7, R3.reuse, R8.reuse, R3.reuse ;  /* 0x0000000803077223 */ /* 0x1c0fe20000004003 */
[----:B------:R-:W-:-:S04]  /*0fd0*/  FFMA.RP R8, R3, R8, R3 ;  /* 0x0000000803087223 */ /* 0x000fc80000008003 */
[C---:B------:R-:W-:Y:S02]  /*0fe0*/  LOP3.LUT R3, R7.reuse, 0x7fffff, RZ, 0xc0, !PT ;  /* 0x007fffff07037812 */ /* 0x040fe400078ec0ff */
[----:B------:R-:W-:Y:S02]  /*0ff0*/  FSETP.NEU.FTZ.AND P0, PT, R7, R8, PT ;  /* 0x000000080700720b */ /* 0x000fe40003f1d000 */
[----:B------:R-:W-:Y:S02]  /*1000*/  LOP3.LUT R3, R3, 0x800000, RZ, 0xfc, !PT ;  /* 0x0080000003037812 */ /* 0x000fe400078efcff */
[----:B------:R-:W-:Y:S02]  /*1010*/  SEL R7, RZ, 0xffffffff, !P0 ;  /* 0xffffffffff077807 */ /* 0x000fe40004000000 */
[----:B------:R-:W-:Y:S02]  /*1020*/  LOP3.LUT R10, R10, R3, RZ, 0xc0, !PT ;  /* 0x000000030a0a7212 */ /* 0x000fe400078ec0ff */
[----:B------:R-:W-:-:S02]  /*1030*/  IADD3 R2, PT, PT, -R7, RZ, RZ ;  /* 0x000000ff07027210 */ /* 0x000fc40007ffe1ff */
[-C--:B------:R-:W-:Y:S02]  /*1040*/  SHF.R.U32.HI R10, RZ, R11.reuse, R10 ;  /* 0x0000000bff0a7219 */ /* 0x080fe4000001160a */
[----:B------:R-:W-:Y:S02]  /*1050*/  LOP3.LUT P1, RZ, R2, R11, R3, 0xf8, !PT ;  /* 0x0000000b02ff7212 */ /* 0x000fe4000782f803 */
[C---:B------:R-:W-:Y:S02]  /*1060*/  LOP3.LUT P0, RZ, R10.reuse, 0x1, RZ, 0xc0, !PT ;  /* 0x000000010aff7812 */ /* 0x040fe4000780c0ff */
[----:B------:R-:W-:-:S04]  /*1070*/  LOP3.LUT P2, RZ, R10, 0x2, RZ, 0xc0, !PT ;  /* 0x000000020aff7812 */ /* 0x000fc8000784c0ff */
[----:B------:R-:W-:Y:S02]  /*1080*/  PLOP3.LUT P0, PT, P0, P1, P2, 0xe0, 0x0 ;  /* 0x000000000000781c */ /* 0x000fe40000703c20 */
[----:B------:R-:W-:Y:S02]  /*1090*/  LOP3.LUT P1, RZ, R0, 0x7fffff, RZ, 0xc0, !PT ;  /* 0x007fffff00ff7812 */ /* 0x000fe4000782c0ff */
[----:B------:R-:W-:-:S05]  /*10a0*/  SEL R2, RZ, 0x1, !P0 ;  /* 0x00000001ff027807 */ /* 0x000fca0004000000 */
[----:B------:R-:W-:-:S05]  /*10b0*/  IMAD.MOV R2, RZ, RZ, -R2 ;  /* 0x000000ffff027224 */ /* 0x000fca00078e0a02 */
[----:B------:R-:W-:Y:S02]  /*10c0*/  ISETP.GE.AND P0, PT, R2, RZ, PT ;  /* 0x000000ff0200720c */ /* 0x000fe40003f06270 */
[----:B------:R-:W-:-:S04]  /*10d0*/  IADD3 R2, PT, PT, R9, -0xfc, RZ ;  /* 0xffffff0409027810 */ /* 0x000fc80007ffe0ff */
[----:B------:R-:W-:-:S07]  /*10e0*/  SHF.R.U32.HI R3, RZ, R2, R3 ;  /* 0x00000002ff037219 */ /* 0x000fce0000011603 */
[----:B------:R-:W-:-:S05]  /*10f0*/  @!P0 IADD3 R3, PT, PT, R3, 0x1, RZ ;  /* 0x0000000103038810 */ /* 0x000fca0007ffe0ff */
[----:B------:R-:W-:-:S05]  /*1100*/  @!P1 IMAD.SHL.U32 R3, R3, 0x2, RZ ;  /* 0x0000000203039824 */ /* 0x000fca00078e00ff */
[----:B------:R-:W-:Y:S01]  /*1110*/  LOP3.LUT R3, R3, 0x80000000, R0, 0xf8, !PT ;  /* 0x8000000003037812 */ /* 0x000fe200078ef800 */
[----:B------:R-:W-:Y:S06]  /*1120*/  BRA `(.L_x_476) ;  /* 0x0000000000047947 */ /* 0x000fec0003800000 */
.L_x_477:
[----:B------:R0:W1:Y:S02]  /*1130*/  MUFU.RCP R3, R0 ;  /* 0x0000000000037308 */ /* 0x0000640000001000 */
.L_x_476:
[----:B------:R-:W-:Y:S05]  /*1140*/  BSYNC.RECONVERGENT B1 ;  /* 0x0000000000017941 */ /* 0x000fea0003800200 */
.L_x_474:
[----:B------:R-:W-:-:S04]  /*1150*/  HFMA2 R7, -RZ, RZ, 0, 0 ;  /* 0x00000000ff077431 */ /* 0x000fc800000001ff */
[----:B01----:R-:W-:Y:S05]  /*1160*/  RET.REL.NODEC R6 `(_Z17forwardPassKernelP13OpticalNeuronP14OpticalSynapseiiPiiPKiS5_fP17curandStateXORWOWi) ;  /* 0xffffffec06a47950 */ /* 0x003fea0003c3ffff */
        .weak           $__internal_14_$__cuda_sm20_sqrt_rn_f32_slowpath
        .type           $__internal_14_$__cuda_sm20_sqrt_rn_f32_slowpath,@function
        .size           $__internal_14_$__cuda_sm20_sqrt_rn_f32_slowpath,(.L_x_508 - $__internal_14_$__cuda_sm20_sqrt_rn_f32_slowpath)
$__internal_14_$__cuda_sm20_sqrt_rn_f32_slowpath:
        /* <DEDUP_REMOVED lines=20> */
.L_x_478:
[----:B------:R-:W-:Y:S02]  /*12b0*/  HFMA2 R3, -RZ, RZ, 0, 0 ;  /* 0x00000000ff037431 */ /* 0x000fe400000001ff */
[----:B------:R-:W-:Y:S01]  /*12c0*/  IMAD.MOV.U32 R0, RZ, RZ, R2 ;  /* 0x000000ffff007224 */ /* 0x000fe200078e0002 */
[----:B------:R-:W-:-:S04]  /*12d0*/  MOV R2, R9 ;  /* 0x0000000900027202 */ /* 0x000fc80000000f00 */
[----:B------:R-:W-:Y:S05]  /*12e0*/  RET.REL.NODEC R2 `(_Z17forwardPassKernelP13OpticalNeuronP14OpticalSynapseiiPiiPKiS5_fP17curandStateXORWOWi) ;  /* 0xffffffec02447950 */ /* 0x000fea0003c3ffff */
.L_x_479:
        /* <DEDUP_REMOVED lines=9> */
.L_x_508:


//--------------------- .text._Z14setInputKernelP13OpticalNeuronPKfiii --------------------------
	.section	.text._Z14setInputKernelP13OpticalNeuronPKfiii,"ax",@progbits
	.align	128
        .global         _Z14setInputKernelP13OpticalNeuronPKfiii
        .type           _Z14setInputKernelP13OpticalNeuronPKfiii,@function
        .size           _Z14setInputKernelP13OpticalNeuronPKfiii,(.L_x_509 - _Z14setInputKernelP13OpticalNeuronPKfiii)
        .other          _Z14setInputKernelP13OpticalNeuronPKfiii,@"STO_CUDA_ENTRY STV_DEFAULT"
_Z14setInputKernelP13OpticalNeuronPKfiii:
.text._Z14setInputKernelP13OpticalNeuronPKfiii:
        /* <DEDUP_REMOVED lines=9> */
[----:B0-----:R-:W0:Y:S01]  /*0090*/  MUFU.RCP R4, R4 ;  /* 0x0000000400047308 */ /* 0x001e220000001000 */
[----:B------:R-:W-:Y:S02]  /*00a0*/  IABS R6, R5 ;  /* 0x0000000500067213 */ /* 0x000fe40000000000 */
[----:B0-----:R-:W-:-:S05]  /*00b0*/  IADD3 R2, PT, PT, R4, 0xffffffe, RZ ;  /* 0x0ffffffe04027810 */ /* 0x001fca0007ffe0ff */
[----:B------:R0:W2:Y:S02]  /*00c0*/  F2I.FTZ.U32.TRUNC.NTZ R3, R2 ;  /* 0x0000000200037305 */ /* 0x0000a4000021f000 */
[----:B0-----:R-:W-:Y:S01]  /*00d0*/  IMAD.MOV.U32 R2, RZ, RZ, RZ ;  /* 0x000000ffff027224 */ /* 0x001fe200078e00ff */
[----:B--2---:R-:W-:-:S05]  /*00e0*/  IADD3 R7, PT, PT, RZ, -R3, RZ ;  /* 0x80000003ff077210 */ /* 0x004fca0007ffe0ff */
[----:B------:R-:W-:-:S04]  /*00f0*/  IMAD R7, R7, R0, RZ ;  /* 0x0000000007077224 */ /* 0x000fc800078e02ff */
[----:B------:R-:W-:Y:S01]  /*0100*/  IMAD.HI.U32 R3, R3, R7, R2 ;  /* 0x0000000703037227 */ /* 0x000fe200078e0002 */
[----:B------:R-:W-:Y:S02]  /*0110*/  MOV R7, R6 ;  /* 0x0000000600077202 */ /* 0x000fe40000000f00 */
[-C--:B------:R-:W-:Y:S02]  /*0120*/  LOP3.LUT R2, R5, R8.reuse, RZ, 0x3c, !PT ;  /* 0x0000000805027212 */ /* 0x080fe400078e3cff */
[----:B------:R-:W-:Y:S01]  /*0130*/  LOP3.LUT R6, RZ, R8, RZ, 0x33, !PT ;  /* 0x00000008ff067212 */ /* 0x000fe200078e33ff */
[----:B------:R-:W-:Y:S01]  /*0140*/  IMAD.HI.U32 R3, R3, R7, RZ ;  /* 0x0000000703037227 */ /* 0x000fe200078e00ff */
[----:B------:R-:W-:-:S03]  /*0150*/  ISETP.GE.AND P0, PT, R2, RZ, PT ;  /* 0x000000ff0200720c */ /* 0x000fc60003f06270 */
[----:B------:R-:W-:-:S04]  /*0160*/  IMAD.MOV R4, RZ, RZ, -R3 ;  /* 0x000000ffff047224 */ /* 0x000fc800078e0a03 */
[----:B------:R-:W-:-:S05]  /*0170*/  IMAD R7, R0, R4, R7 ;  /* 0x0000000400077224 */ /* 0x000fca00078e0207 */
[----:B------:R-:W-:-:S13]  /*0180*/  ISETP.GT.U32.AND P2, PT, R0, R7, PT ;  /* 0x000000070000720c */ /* 0x000fda0003f44070 */
[----:B------:R-:W-:Y:S01]  /*0190*/  @!P2 IADD3 R7, PT, PT, R7, -R0, RZ ;  /* 0x800000000707a210 */ /* 0x000fe20007ffe0ff */
[----:B------:R-:W-:-:S03]  /*01a0*/  @!P2 VIADD R3, R3, 0x1 ;  /* 0x000000010303a836 */ /* 0x000fc60000000000 */
[----:B------:R-:W-:-:S13]  /*01b0*/  ISETP.GE.U32.AND P1, PT, R7, R0, PT ;  /* 0x000000000700720c */ /* 0x000fda0003f26070 */
[----:B------:R-:W-:Y:S02]  /*01c0*/  @P1 IADD3 R3, PT, PT, R3, 0x1, RZ ;  /* 0x0000000103031810 */ /* 0x000fe40007ffe0ff */
[----:B------:R-:W-:-:S03]  /*01d0*/  ISETP.NE.AND P1, PT, R8, RZ, PT ;  /* 0x000000ff0800720c */ /* 0x000fc60003f25270 */
[----:B------:R-:W-:-:S05]  /*01e0*/  @!P0 IMAD.MOV R3, RZ, RZ, -R3 ;  /* 0x000000ffff038224 */ /* 0x000fca00078e0a03 */
[----:B------:R-:W-:-:S04]  /*01f0*/  SEL R11, R6, R3, !P1 ;  /* 0x00000003060b7207 */ /* 0x000fc80004800000 */
[----:B-1----:R-:W-:-:S04]  /*0200*/  ISETP.GE.AND P0, PT, R11, UR4, PT ;  /* 0x000000040b007c0c */ /* 0x002fc8000bf06270 */
[----:B------:R-:W-:-:S13]  /*0210*/  ISETP.LT.OR P0, PT, R8, RZ, P0 ;  /* 0x000000ff0800720c */ /* 0x000fda0000701670 */
[----:B------:R-:W-:Y:S05]  /*0220*/  @P0 EXIT ;  /* 0x000000000000094d */ /* 0x000fea0003800000 */
[----:B------:R-:W0:Y:S01]  /*0230*/  LDC.64 R2, c[0x0][0x388] ;  /* 0x0000e200ff027b82 */ /* 0x000e220000000a00 */
[----:B------:R-:W1:Y:S01]  /*0240*/  LDCU.64 UR4, c[0x0][0x358] ;  /* 0x00006b00ff0477ac */ /* 0x000e620008000a00 */
[C---:B------:R-:W-:Y:S02]  /*0250*/  ISETP.GE.AND P2, PT, R5.reuse, RZ, PT ;  /* 0x000000ff0500720c */ /* 0x040fe40003f46270 */
[-C--:B------:R-:W-:Y:S01]  /*0260*/  ISETP.GT.U32.AND P0, PT, R0, R7.reuse, PT ;  /* 0x000000070000720c */ /* 0x080fe20003f04070 */
[----:B------:R-:W2:Y:S01]  /*0270*/  LDCU UR6, c[0x0][0x394] ;  /* 0x00007280ff0677ac */ /* 0x000ea20008000800 */
[----:B0-----:R-:W-:Y:S01]  /*0280*/  IMAD.WIDE R2, R5, 0x4, R2 ;  /* 0x0000000405027825 */ /* 0x001fe200078e0202 */
[----:B------:R-:W-:Y:S01]  /*0290*/  IADD3 R0, PT, PT, R7, -R0, RZ ;  /* 0x8000000007007210 */ /* 0x000fe20007ffe0ff */
[----:B------:R-:W0:Y:S03]  /*02a0*/  LDC.64 R4, c[0x0][0x380] ;  /* 0x0000e000ff047b82 */ /* 0x000e260000000a00 */
[----:B-1----:R0:W3:Y:S01]  /*02b0*/  LDG.E R9, desc[UR4][R2.64] ;  /* 0x0000000402097981 */ /* 0x0020e2000c1e1900 */
[----:B------:R-:W-:Y:S01]  /*02c0*/  SEL R7, R0, R7, !P0 ;  /* 0x0000000700077207 */ /* 0x000fe20004000000 */
[----:B------:R-:W-:Y:S04]  /*02d0*/  BSSY.RECONVERGENT B0, `(.L_x_480) ;  /* 0x0000015000007945 */ /* 0x000fe80003800200 */
[----:B------:R-:W-:-:S05]  /*02e0*/  @!P2 IMAD.MOV R7, RZ, RZ, -R7 ;  /* 0x000000ffff07a224 */ /* 0x000fca00078e0a07 */
[----:B------:R-:W-:-:S05]  /*02f0*/  SEL R6, R6, R7, !P1 ;  /* 0x0000000706067207 */ /* 0x000fca0004800000 */
[----:B--2---:R-:W-:-:S04]  /*0300*/  IMAD R7, R11, UR6, R6 ;  /* 0x000000060b077c24 */ /* 0x004fc8000f8e0206 */
[----:B0-----:R-:W-:-:S04]  /*0310*/  IMAD.WIDE R2, R7, 0x50, R4 ;  /* 0x0000005007027825 */ /* 0x001fc800078e0204 */
[C---:B---3--:R-:W-:Y:S01]  /*0320*/  FADD R11, R9.reuse, R9 ;  /* 0x00000009090b7221 */ /* 0x048fe20000000000 */
[----:B------:R-:W-:Y:S01]  /*0330*/  FADD R0, R9, 0.0099999997764825820923 ;  /* 0x3c23d70a09007421 */ /* 0x000fe20000000000 */
[----:B------:R0:W-:Y:S03]  /*0340*/  STG.E desc[UR4][R2.64+0x30], R9 ;  /* 0x0000300902007986 */ /* 0x0001e6000c101904 */
[----:B------:R0:W1:Y:S01]  /*0350*/  MUFU.RSQ R5, R0 ;  /* 0x0000000000057308 */ /* 0x0000620000001400 */
[----:B------:R0:W-:Y:S01]  /*0360*/  STG.E desc[UR4][R2.64+0x38], R11 ;  /* 0x0000380b02007986 */ /* 0x0001e2000c101904 */
[----:B------:R-:W-:-:S04]  /*0370*/  IADD3 R4, PT, PT, R0, -0xd000000, RZ ;  /* 0xf300000000047810 */ /* 0x000fc80007ffe0ff */
[----:B------:R-:W-:-:S13]  /*0380*/  ISETP.GT.U32.AND P0, PT, R4, 0x727fffff, PT ;  /* 0x727fffff0400780c */ /* 0x000fda0003f04070 */
[----:B01----:R-:W-:Y:S05]  /*0390*/  @!P0 BRA `(.L_x_481) ;  /* 0x0000000000108947 */ /* 0x003fea0003800000 */
[----:B------:R-:W-:-:S07]  /*03a0*/  MOV R9, 0x3c0 ;  /* 0x000003c000097802 */ /* 0x000fce0000000f00 */
[----:B------:R-:W-:Y:S05]  /*03b0*/  CALL.REL.NOINC `($__internal_15_$__cuda_sm20_sqrt_rn_f32_slowpath) ;  /* 0x0000000000287944 */ /* 0x000fea0003c00000 */
[----:B------:R-:W-:Y:S01]  /*03c0*/  IMAD.MOV.U32 R5, RZ, RZ, R0 ;  /* 0x000000ffff057224 */ /* 0x000fe200078e0000 */
[----:B------:R-:W-:Y:S06]  /*03d0*/  BRA `(.L_x_482) ;  /* 0x0000000000107947 */ /* 0x000fec0003800000 */
.L_x_481:
[----:B------:R-:W-:Y:S01]  /*03e0*/  FMUL.FTZ R7, R0, R5 ;  /* 0x0000000500077220 */ /* 0x000fe20000410000 */
[----:B------:R-:W-:-:S03]  /*03f0*/  FMUL.FTZ R5, R5, 0.5 ;  /* 0x3f00000005057820 */ /* 0x000fc60000410000 */
[----:B------:R-:W-:-:S04]  /*0400*/  FFMA R0, -R7, R7, R0 ;  /* 0x0000000707007223 */ /* 0x000fc80000000100 */
[----:B------:R-:W-:-:S07]  /*0410*/  FFMA R5, R0, R5, R7 ;  /* 0x0000000500057223 */ /* 0x000fce0000000007 */
.L_x_482:
[----:B------:R-:W-:Y:S05]  /*0420*/  BSYNC.RECONVERGENT B0 ;  /* 0x0000000000007941 */ /* 0x000fea0003800200 */
.L_x_480:
[----:B------:R-:W-:Y:S04]  /*0430*/  STG.E desc[UR4][R2.64+0x24], R5 ;  /* 0x0000240502007986 */ /* 0x000fe8000c101904 */
[----:B------:R-:W-:Y:S01]  /*0440*/  STG.E desc[UR4][R2.64+0x28], RZ ;  /* 0x000028ff02007986 */ /* 0x000fe2000c101904 */
[----:B------:R-:W-:Y:S05]  /*0450*/  EXIT ;  /* 0x000000000000794d */ /* 0x000fea0003800000 */
        .weak           $__internal_15_$__cuda_sm20_sqrt_rn_f32_slowpath
        .type           $__internal_15_$__cuda_sm20_sqrt_rn_f32_slowpath,@function
        .size           $__internal_15_$__cuda_sm20_sqrt_rn_f32_slowpath,(.L_x_509 - $__internal_15_$__cuda_sm20_sqrt_rn_f32_slowpath)
$__internal_15_$__cuda_sm20_sqrt_rn_f32_slowpath:
[----:B------:R-:W-:-:S13]  /*0460*/  LOP3.LUT P0, RZ, R0, 0x7fffffff, RZ, 0xc0, !PT ;  /* 0x7fffffff00ff7812 */ /* 0x000fda000780c0ff */
[----:B------:R-:W-:Y:S01]  /*0470*/  @!P0 MOV R4, R0 ;  /* 0x0000000000048202 */ /* 0x000fe20000000f00 */
[----:B------:R-:W-:Y:S06]  /*0480*/  @!P0 BRA `(.L_x_483) ;  /* 0x0000000000408947 */ /* 0x000fec0003800000 */
[----:B------:R-:W-:-:S13]  /*0490*/  FSETP.GEU.FTZ.AND P0, PT, R0, RZ, PT ;  /* 0x000000ff0000720b */ /* 0x000fda0003f1e000 */
        /* <DEDUP_REMOVED lines=15> */
.L_x_483:
[----:B------:R-:W-:Y:S01]  /*0590*/  IMAD.MOV.U32 R0, RZ, RZ, R4 ;  /* 0x000000ffff007224 */ /* 0x000fe200078e0004 */
[----:B------:R-:W-:Y:S01]  /*05a0*/  MOV R4, R9 ;  /* 0x0000000900047202 */ /* 0x000fe20000000f00 */
[----:B------:R-:W-:-:S04]  /*05b0*/  IMAD.MOV.U32 R5, RZ, RZ, 0x0 ;  /* 0x00000000ff057424 */ /* 0x000fc800078e00ff */
[----:B------:R-:W-:Y:S05]  /*05c0*/  RET.REL.NODEC R4 `(_Z14setInputKernelP13OpticalNeuronPKfiii) ;  /* 0xfffffff8048c7950 */ /* 0x000fea0003c3ffff */
.L_x_484:
        /* <DEDUP_REMOVED lines=11> */
.L_x_509:


//--------------------- .text._Z16initRandomStatesP17curandStateXORWOWmi --------------------------
	.section	.text._Z16initRandomStatesP17curandStateXORWOWmi,"ax",@progbits
	.align	128
        .global         _Z16initRandomStatesP17curandStateXORWOWmi
        .type           _Z16initRandomStatesP17curandStateXORWOWmi,@function
        .size           _Z16initRandomStatesP17curandStateXORWOWmi,(.L_x_528 - _Z16initRandomStatesP17curandStateXORWOWmi)
        .other          _Z16initRandomStatesP17curandStateXORWOWmi,@"STO_CUDA_ENTRY STV_DEFAULT"
_Z16initRandomStatesP17curandStateXORWOWmi:
.text._Z16initRandomStatesP17curandStateXORWOWmi:
        /* <DEDUP_REMOVED lines=9> */
[----:B------:R-:W1:Y:S01]  /*0090*/  LDCU.64 UR4, c[0x0][0x358] ;  /* 0x00006b00ff0477ac */ /* 0x000e620008000a00 */
[----:B------:R-:W-:Y:S01]  /*00a0*/  ISETP.NE.AND P0, PT, R13, RZ, PT ;  /* 0x000000ff0d00720c */ /* 0x000fe20003f05270 */
[----:B------:R-:W-:Y:S05]  /*00b0*/  BSSY.RECONVERGENT B0, `(.L_x_485) ;  /* 0x00000e1000007945 */ /* 0x000fea0003800200 */
[----:B------:R-:W2:Y:S01]  /*00c0*/  LDC.64 R6, c[0x0][0x380] ;  /* 0x0000e000ff067b82 */ /* 0x000ea20000000a00 */
[----:B0-----:R-:W-:Y:S02]  /*00d0*/  LOP3.LUT R0, R2, 0xaad26b49, RZ, 0x3c, !PT ;  /* 0xaad26b4902007812 */ /* 0x001fe400078e3cff */
[----:B------:R-:W-:-:S03]  /*00e0*/  LOP3.LUT R2, R3, 0xf7dcefdd, RZ, 0x3c, !PT ;  /* 0xf7dcefdd03027812 */ /* 0x000fc600078e3cff */
[----:B------:R-:W-:Y:S02]  /*00f0*/  IMAD R0, R0, 0x4182bed5, RZ ;  /* 0x4182bed500007824 */ /* 0x000fe400078e02ff */
[----:B------:R-:W-:Y:S02]  /*0100*/  IMAD R3, R2, -0x658354e5, RZ ;  /* 0x9a7cab1b02037824 */ /* 0x000fe400078e02ff */
[----:B--2---:R-:W-:Y:S01]  /*0110*/  IMAD.WIDE R6, R13, 0x30, R6 ;  /* 0x000000300d067825 */ /* 0x004fe200078e0206 */
[C---:B------:R-:W-:Y:S02]  /*0120*/  LOP3.LUT R8, R0.reuse, 0x159a55e5, RZ, 0x3c, !PT ;  /* 0x159a55e500087812 */ /* 0x040fe400078e3cff */
[C---:B------:R-:W-:Y:S01]  /*0130*/  IADD3 R4, PT, PT, R0.reuse, 0x64f0c9, R3 ;  /* 0x0064f0c900047810 */ /* 0x040fe20007ffe003 */
[C---:B------:R-:W-:Y:S01]  /*0140*/  VIADD R5, R0.reuse, 0x75bcd15 ;  /* 0x075bcd1500057836 */ /* 0x040fe20000000000 */
[----:B------:R-:W-:Y:S01]  /*0150*/  LOP3.LUT R10, R3, 0x5491333, RZ, 0x3c, !PT ;  /* 0x05491333030a7812 */ /* 0x000fe200078e3cff */
[----:B------:R-:W-:-:S02]  /*0160*/  VIADD R11, R0, 0x583f19 ;  /* 0x00583f19000b7836 */ /* 0x000fc40000000000 */
[----:B------:R-:W-:Y:S01]  /*0170*/  VIADD R9, R3, 0x1f123bb5 ;  /* 0x1f123bb503097836 */ /* 0x000fe20000000000 */
[----:B-1----:R0:W-:Y:S04]  /*0180*/  STG.E.64 desc[UR4][R6.64], R4 ;  /* 0x0000000406007986 */ /* 0x0021e8000c101b04 */
[----:B------:R0:W-:Y:S04]  /*0190*/  STG.E.64 desc[UR4][R6.64+0x8], R8 ;  /* 0x0000080806007986 */ /* 0x0001e8000c101b04 */
[----:B------:R0:W-:Y:S01]  /*01a0*/  STG.E.64 desc[UR4][R6.64+0x10], R10 ;  /* 0x0000100a06007986 */ /* 0x0001e2000c101b04 */
[----:B------:R-:W-:Y:S05]  /*01b0*/  @!P0 BRA `(.L_x_486) ;  /* 0x0000000c00408947 */ /* 0x000fea0003800000 */
[----:B------:R-:W-:Y:S01]  /*01c0*/  SHF.R.S32.HI R0, RZ, 0x1f, R13 ;  /* 0x0000001fff007819 */ /* 0x000fe2000001140d */
[----:B------:R-:W-:-:S07]  /*01d0*/  IMAD.MOV.U32 R12, RZ, RZ, RZ ;  /* 0x000000ffff0c7224 */ /* 0x000fce00078e00ff */
.L_x_492:
[----:B-1----:R-:W-:Y:S01]  /*01e0*/  LOP3.LUT R2, R13, 0x3, RZ, 0xc0, !PT ;  /* 0x000000030d027812 */ /* 0x002fe200078ec0ff */
[----:B------:R-:W-:Y:S03]  /*01f0*/  BSSY.RECONVERGENT B1, `(.L_x_487) ;  /* 0x00000c6000017945 */ /* 0x000fe60003800200 */
[----:B------:R-:W-:-:S04]  /*0200*/  ISETP.NE.U32.AND P0, PT, R2, RZ, PT ;  /* 0x000000ff0200720c */ /* 0x000fc80003f05070 */
[----:B------:R-:W-:-:S13]  /*0210*/  ISETP.NE.AND.EX P0, PT, RZ, RZ, PT, P0 ;  /* 0x000000ffff00720c */ /* 0x000fda0003f05300 */
[----:B------:R-:W-:Y:S05]  /*0220*/  @!P0 BRA `(.L_x_488) ;  /* 0x0000000c00088947 */ /* 0x000fea0003800000 */
[----:B0-----:R-:W0:Y:S01]  /*0230*/  LDC.64 R8, c[0x4][RZ] ;  /* 0x01000000ff087b82 */ /* 0x001e220000000a00 */
[----:B------:R-:W-:Y:S02]  /*0240*/  IMAD.MOV.U32 R14, RZ, RZ, RZ ;  /* 0x000000ffff0e7224 */ /* 0x000fe400078e00ff */
[----:B0-----:R-:W-:-:S07]  /*0250*/  IMAD.WIDE.U32 R8, R12, 0xc80, R8 ;  /* 0x00000c800c087825 */ /* 0x001fce00078e0008 */
.L_x_491:
[----:B-1----:R-:W-:Y:S01]  /*0260*/  IMAD.MOV.U32 R15, RZ, RZ, RZ ;  /* 0x000000ffff0f7224 */ /* 0x002fe200078e00ff */
[----:B------:R-:W-:Y:S01]  /*0270*/  CS2R R2, SRZ ;  /* 0x0000000000027805 */ /* 0x000fe2000001ff00 */
[----:B------:R-:W-:Y:S01]  /*0280*/  IMAD.MOV.U32 R17, RZ, RZ, RZ ;  /* 0x000000ffff117224 */ /* 0x000fe200078e00ff */
[----:B------:R-:W-:-:S07]  /*0290*/  CS2R R4, SRZ ;  /* 0x0000000000047805 */ /* 0x000fce000001ff00 */
.L_x_490:
[----:B------:R-:W-:-:S05]  /*02a0*/  IMAD.WIDE.U32 R10, R17, 0x4, R6 ;  /* 0x00000004110a7825 */ /* 0x000fca00078e0006 */
[----:B------:R0:W5:Y:S01]  /*02b0*/  LDG.E R16, desc[UR4][R10.64+0x4] ;  /* 0x000004040a107981 */ /* 0x000162000c1e1900 */
[----:B------:R-:W-:-:S07]  /*02c0*/  IMAD.MOV.U32 R19, RZ, RZ, RZ ;  /* 0x000000ffff137224 */ /* 0x000fce00078e00ff */
.L_x_489:
[----:B-----5:R-:W-:Y:S01]  /*02d0*/  SHF.R.U32.HI R24, RZ, R19, R16 ;  /* 0x00000013ff187219 */ /* 0x020fe20000011610 */
[----:B0-----:R-:W-:-:S03]  /*02e0*/  IMAD.SHL.U32 R10, R17, 0x20, RZ ;  /* 0x00000020110a7824 */ /* 0x001fc600078e00ff */
[----:B------:R-:W-:Y:S01]  /*02f0*/  LOP3.LUT R11, R24, 0x1, RZ, 0xc0, !PT ;  /* 0x00000001180b7812 */ /* 0x000fe200078ec0ff */
[----:B------:R-:W-:-:S03]  /*0300*/  IMAD.IADD R10, R10, 0x1, R19 ;  /* 0x000000010a0a7824 */ /* 0x000fc600078e0213 */
[----:B------:R-:W-:Y:S01]  /*0310*/  ISETP.NE.U32.AND P0, PT, R11, 0x1, PT ;  /* 0x000000010b00780c */ /* 0x000fe20003f05070 */
[----:B------:R-:W-:-:S03]  /*0320*/  IMAD R11, R10, 0x5, RZ ;  /* 0x000000050a0b7824 */ /* 0x000fc600078e02ff */
[----:B------:R-:W-:Y:S01]  /*0330*/  R2P PR, R24, 0x7e ;  /* 0x0000007e18007804 */ /* 0x000fe20000000000 */
[----:B------:R-:W-:-:S08]  /*0340*/  IMAD.WIDE.U32 R10, R11, 0x4, R8 ;  /* 0x000000040b0a7825 */ /* 0x000fd000078e0008 */
[----:B------:R-:W2:Y:S04]  /*0350*/  @!P0 LDG.E R18, desc[UR4][R10.64] ;  /* 0x000000040a128981 */ /* 0x000ea8000c1e1900 */
[----:B------:R-:W3:Y:S04]  /*0360*/  @!P0 LDG.E R20, desc[UR4][R10.64+0x10] ;  /* 0x000010040a148981 */ /* 0x000ee8000c1e1900 */
[----:B------:R-:W4:Y:S04]  /*0370*/  @P1 LDG.E R22, desc[UR4][R10.64+0x14] ;  /* 0x000014040a161981 */ /* 0x000f28000c1e1900 */
[----:B------:R-:W4:Y:S04]  /*0380*/  @P2 LDG.E R26, desc[UR4][R10.64+0x28] ;  /* 0x000028040a1a2981 */ /* 0x000f28000c1e1900 */
[----:B------:R-:W4:Y:S04]  /*0390*/  @!P0 LDG.E R21, desc[UR4][R10.64+0x4] ;  /* 0x000004040a158981 */ /* 0x000f28000c1e1900 */
[----:B------:R-:W4:Y:S04]  /*03a0*/  @!P0 LDG.E R23, desc[UR4][R10.64+0xc] ;  /* 0x00000c040a178981 */ /* 0x000f28000c1e1900 */
[----:B------:R-:W4:Y:S04]  /*03b0*/  @P1 LDG.E R25, desc[UR4][R10.64+0x18] ;  /* 0x000018040a191981 */ /* 0x000f28000c1e1900 */
[----:B------:R-:W4:Y:S04]  /*03c0*/  @P3 LDG.E R28, desc[UR4][R10.64+0x3c] ;  /* 0x00003c040a1c3981 */ /* 0x000f28000c1e1900 */
[----:B------:R-:W4:Y:S01]  /*03d0*/  @P6 LDG.E R27, desc[UR4][R10.64+0x7c] ;  /* 0x00007c040a1b6981 */ /* 0x000f22000c1e1900 */
[----:B--2---:R-:W-:-:S03]  /*03e0*/  @!P0 LOP3.LUT R15, R15, R18, RZ, 0x3c, !PT ;  /* 0x000000120f0f8212 */ /* 0x004fc600078e3cff */
[----:B------:R-:W2:Y:S01]  /*03f0*/  @!P0 LDG.E R18, desc[UR4][R10.64+0x8] ;  /* 0x000008040a128981 */ /* 0x000ea2000c1e1900 */
[----:B---3--:R-:W-:-:S03]  /*0400*/  @!P0 LOP3.LUT R3, R3, R20, RZ, 0x3c, !PT ;  /* 0x0000001403038212 */ /* 0x008fc600078e3cff */
[----:B------:R-:W3:Y:S01]  /*0410*/  @P1 LDG.E R20, desc[UR4][R10.64+0x24] ;  /* 0x000024040a141981 */ /* 0x000ee2000c1e1900 */
[----:B----4-:R-:W-:-:S03]  /*0420*/  @P1 LOP3.LUT R15, R15, R22, RZ, 0x3c, !PT ;  /* 0x000000160f0f1212 */ /* 0x010fc600078e3cff */
[----:B------:R-:W4:Y:S01]  /*0430*/  @P2 LDG.E R22, desc[UR4][R10.64+0x38] ;  /* 0x000038040a162981 */ /* 0x000f22000c1e1900 */
[----:B------:R-:W-:-:S03]  /*0440*/  @P2 LOP3.LUT R15, R15, R26, RZ, 0x3c, !PT ;  /* 0x0000001a0f0f2212 */ /* 0x000fc600078e3cff */
[----:B------:R-:W4:Y:S01]  /*0450*/  @P4 LDG.E R26, desc[UR4][R10.64+0x50] ;  /* 0x000050040a1a4981 */ /* 0x000f22000c1e1900 */
[----:B------:R-:W-:-:S03]  /*0460*/  @!P0 LOP3.LUT R4, R4, R21, RZ, 0x3c, !PT ;  /* 0x0000001504048212 */ /* 0x000fc600078e3cff */
[----:B------:R-:W4:Y:S01]  /*0470*/  @P1 LDG.E R21, desc[UR4][R10.64+0x20] ;  /* 0x000020040a151981 */ /* 0x000f22000c1e1900 */
[----:B------:R-:W-:-:S03]  /*0480*/  @!P0 LOP3.LUT R2, R2, R23, RZ, 0x3c, !PT ;  /* 0x0000001702028212 */ /* 0x000fc600078e3cff */
[----:B------:R-:W4:Y:S01]  /*0490*/  @P2 LDG.E R23, desc[UR4][R10.64+0x2c] ;  /* 0x00002c040a172981 */ /* 0x000f22000c1e1900 */
[----:B------:R-:W-:-:S03]  /*04a0*/  @P1 LOP3.LUT R4, R4, R25, RZ, 0x3c, !PT ;  /* 0x0000001904041212 */ /* 0x000fc600078e3cff */
[----:B------:R-:W4:Y:S01]  /*04b0*/  @P2 LDG.E R25, desc[UR4][R10.64+0x34] ;  /* 0x000034040a192981 */ /* 0x000f22000c1e1900 */
[----:B--2---:R-:W-:-:S03]  /*04c0*/  @!P0 LOP3.LUT R5, R5, R18, RZ, 0x3c, !PT ;  /* 0x0000001205058212 */ /* 0x004fc600078e3cff */
[----:B------:R-:W2:Y:S01]  /*04d0*/  @P1 LDG.E R18, desc[UR4][R10.64+0x1c] ;  /* 0x00001c040a121981 */ /* 0x000ea2000c1e1900 */
[----:B---3--:R-:W-:-:S03]  /*04e0*/  @P1 LOP3.LUT R3, R3, R20, RZ, 0x3c, !PT ;  /* 0x0000001403031212 */ /* 0x008fc600078e3cff */
[----:B------:R-:W3:Y:S01]  /*04f0*/  @P2 LDG.E R20, desc[UR4][R10.64+0x30] ;  /* 0x000030040a142981 */ /* 0x000ee2000c1e1900 */
[----:B----4-:R-:W-:-:S03]  /*0500*/  @P2 LOP3.LUT R3, R3, R22, RZ, 0x3c, !PT ;  /* 0x0000001603032212 */ /* 0x010fc600078e3cff */
[----:B------:R-:W4:Y:S01]  /*0510*/  @P3 LDG.E R22, desc[UR4][R10.64+0x4c] ;  /* 0x00004c040a163981 */ /* 0x000f22000c1e1900 */
[----:B------:R-:W-:-:S04]  /*0520*/  @P3 LOP3.LUT R15, R15, R28, RZ, 0x3c, !PT ;  /* 0x0000001c0f0f3212 */ /* 0x000fc800078e3cff */
[----:B------:R-:W-:Y:S02]  /*0530*/  @P4 LOP3.LUT R15, R15, R26, RZ, 0x3c, !PT ;  /* 0x0000001a0f0f4212 */ /* 0x000fe400078e3cff */
[----:B------:R-:W-:Y:S01]  /*0540*/  @P1 LOP3.LUT R2, R2, R21, RZ, 0x3c, !PT ;  /* 0x0000001502021212 */ /* 0x000fe200078e3cff */
[----:B------:R-:W4:Y:S04]  /*0550*/  @P5 LDG.E R26, desc[UR4][R10.64+0x64] ;  /* 0x000064040a1a5981 */ /* 0x000f28000c1e1900 */
[----:B------:R-:W4:Y:S01]  /*0560*/  @P3 LDG.E R21, desc[UR4][R10.64+0x40] ;  /* 0x000040040a153981 */ /* 0x000f22000c1e1900 */
[----:B------:R-:W-:Y:S02]  /*0570*/  @P2 LOP3.LUT R4, R4, R23, RZ, 0x3c, !PT ;  /* 0x0000001704042212 */ /* 0x000fe400078e3cff */
[----:B------:R-:W-:Y:S01]  /*0580*/  @P2 LOP3.LUT R2, R2, R25, RZ, 0x3c, !PT ;  /* 0x0000001902022212 */ /* 0x000fe200078e3cff */
[----:B------:R-:W4:Y:S04]  /*0590*/  @P3 LDG.E R23, desc[UR4][R10.64+0x48] ;  /* 0x000048040a173981 */ /* 0x000f28000c1e1900 */
[----:B------:R-:W4:Y:S01]  /*05a0*/  @P4 LDG.E R25, desc[UR4][R10.64+0x54] ;  /* 0x000054040a194981 */ /* 0x000f22000c1e1900 */
[----:B--2---:R-:W-:-:S03]  /*05b0*/  @P1 LOP3.LUT R5, R5, R18, RZ, 0x3c, !PT ;  /* 0x0000001205051212 */ /* 0x004fc600078e3cff */
[----:B------:R-:W2:Y:S01]  /*05c0*/  @P3 LDG.E R18, desc[UR4][R10.64+0x44] ;  /* 0x000044040a123981 */ /* 0x000ea2000c1e1900 */
[----:B---3--:R-:W-:-:S03]  /*05d0*/  @P2 LOP3.LUT R5, R5, R20, RZ, 0x3c, !PT ;  /* 0x0000001405052212 */ /* 0x008fc600078e3cff */
[----:B------:R-:W3:Y:S01]  /*05e0*/  @P4 LDG.E R20, desc[UR4][R10.64+0x58] ;  /* 0x000058040a144981 */ /* 0x000ee2000c1e1900 */
[----:B----4-:R-:W-:-:S03]  /*05f0*/  @P3 LOP3.LUT R3, R3, R22, RZ, 0x3c, !PT ;  /* 0x0000001603033212 */ /* 0x010fc600078e3cff */
[----:B------:R-:W4:Y:S01]  /*0600*/  @P4 LDG.E R22, desc[UR4][R10.64+0x60] ;  /* 0x000060040a164981 */ /* 0x000f22000c1e1900 */
[----:B------:R-:W-:Y:S02]  /*0610*/  LOP3.LUT P0, RZ, R24, 0x80, RZ, 0xc0, !PT ;  /* 0x0000008018ff7812 */ /* 0x000fe4000780c0ff */
[----:B------:R-:W-:Y:S02]  /*0620*/  @P5 LOP3.LUT R15, R15, R26, RZ, 0x3c, !PT ;  /* 0x0000001a0f0f5212 */ /* 0x000fe400078e3cff */
[----:B------:R-:W4:Y:S01]  /*0630*/  @P6 LDG.E R26, desc[UR4][R10.64+0x78] ;  /* 0x000078040a1a6981 */ /* 0x000f22000c1e1900 */
[----:B------:R-:W-:-:S03]  /*0640*/  @P3 LOP3.LUT R4, R4, R21, RZ, 0x3c, !PT ;  /* 0x0000001504043212 */ /* 0x000fc600078e3cff */
[----:B------:R-:W4:Y:S01]  /*0650*/  @P4 LDG.E R21, desc[UR4][R10.64+0x5c] ;  /* 0x00005c040a154981 */ /* 0x000f22000c1e1900 */
[----:B------:R-:W-:-:S03]  /*0660*/  @P3 LOP3.LUT R2, R2, R23, RZ, 0x3c, !PT ;  /* 0x0000001702023212 */ /* 0x000fc600078e3cff */
[----:B------:R-:W4:Y:S01]  /*0670*/  @P5 LDG.E R23, desc[UR4][R10.64+0x68] ;  /* 0x000068040a175981 */ /* 0x000f22000c1e1900 */
[----:B------:R-:W-:-:S03]  /*0680*/  @P4 LOP3.LUT R4, R4, R25, RZ, 0x3c, !PT ;  /* 0x0000001904044212 */ /* 0x000fc600078e3cff */
[----:B------:R-:W4:Y:S01]  /*0690*/  @P5 LDG.E R25, desc[UR4][R10.64+0x70] ;  /* 0x000070040a195981 */ /* 0x000f22000c1e1900 */
[----:B--2---:R-:W-:-:S03]  /*06a0*/  @P3 LOP3.LUT R5, R5, R18, RZ, 0x3c, !PT ;  /* 0x0000001205053212 */ /* 0x004fc600078e3cff */
[----:B------:R-:W2:Y:S01]  /*06b0*/  @P5 LDG.E R18, desc[UR4][R10.64+0x6c] ;  /* 0x00006c040a125981 */ /* 0x000ea2000c1e1900 */
[----:B---3--:R-:W-:-:S03]  /*06c0*/  @P4 LOP3.LUT R5, R5, R20, RZ, 0x3c, !PT ;  /* 0x0000001405054212 */ /* 0x008fc600078e3cff */
[----:B------:R-:W3:Y:S01]  /*06d0*/  @P5 LDG.E R20, desc[UR4][R10.64+0x74] ;  /* 0x000074040a145981 */ /* 0x000ee2000c1e1900 */
[----:B----4-:R-:W-:-:S03]  /*06e0*/  @P4 LOP3.LUT R3, R3, R22, RZ, 0x3c, !PT ;  /* 0x0000001603034212 */ /* 0x010fc600078e3cff */
[----:B------:R-:W4:Y:S01]  /*06f0*/  @P0 LDG.E R22, desc[UR4][R10.64+0x8c] ;  /* 0x00008c040a160981 */ /* 0x000f22000c1e1900 */
[----:B------:R-:W-:-:S03]  /*0700*/  @P6 LOP3.LUT R15, R15, R26, RZ, 0x3c, !PT ;  /* 0x0000001a0f0f6212 */ /* 0x000fc600078e3cff */
        /* <DEDUP_REMOVED lines=13> */
[----:B------:R-:W-:Y:S02]  /*07e0*/  @P6 LOP3.LUT R4, R4, R27, RZ, 0x3c, !PT ;  /* 0x0000001b04046212 */ /* 0x000fe400078e3cff */
[----:B------:R-:W-:Y:S02]  /*07f0*/  @P6 LOP3.LUT R2, R2, R21, RZ, 0x3c, !PT ;  /* 0x0000001502026212 */ /* 0x000fe400078e3cff */
[----:B------:R-:W-:Y:S02]  /*0800*/  @P0 LOP3.LUT R4, R4, R23, RZ, 0x3c, !PT ;  /* 0x0000001704040212 */ /* 0x000fe400078e3cff */
[----:B------:R-:W-:Y:S02]  /*0810*/  @P0 LOP3.LUT R2, R2, R25, RZ, 0x3c, !PT ;  /* 0x0000001902020212 */ /* 0x000fe400078e3cff */
[----:B--2---:R-:W-:Y:S02]  /*0820*/  @P6 LOP3.LUT R5, R5, R18, RZ, 0x3c, !PT ;  /* 0x0000001205056212 */ /* 0x004fe400078e3cff */
[----:B---3--:R-:W-:-:S02]  /*0830*/  @P6 LOP3.LUT R3, R3, R20, RZ, 0x3c, !PT ;  /* 0x0000001403036212 */ /* 0x008fc400078e3cff */
[----:B----4-:R-:W-:Y:S02]  /*0840*/  @P0 LOP3.LUT R5, R5, R22, RZ, 0x3c, !PT ;  /* 0x0000001605050212 */ /* 0x010fe400078e3cff */
[----:B------:R-:W-:Y:S02]  /*0850*/  @P0 LOP3.LUT R3, R3, R26, RZ, 0x3c, !PT ;  /* 0x0000001a03030212 */ /* 0x000fe400078e3cff */
[----:B------:R-:W-:-:S13]  /*0860*/  R2P PR, R24.B1, 0x7f ;  /* 0x0000007f18007804 */ /* 0x000fda0000001000 */
[----:B------:R-:W2:Y:S04]  /*0870*/  @P0 LDG.E R18, desc[UR4][R10.64+0xa0] ;  /* 0x0000a0040a120981 */ /* 0x000ea8000c1e1900 */
[----:B------:R-:W3:Y:S04]  /*0880*/  @P1 LDG.E R22, desc[UR4][R10.64+0xb4] ;  /* 0x0000b4040a161981 */ /* 0x000ee8000c1e1900 */
[----:B------:R-:W4:Y:S04]  /*0890*/  @P2 LDG.E R26, desc[UR4][R10.64+0xc8] ;  /* 0x0000c8040a1a2981 */ /* 0x000f28000c1e1900 */
[----:B------:R-:W4:Y:S04]  /*08a0*/  @P3 LDG.E R28, desc[UR4][R10.64+0xdc] ;  /* 0x0000dc040a1c3981 */ /* 0x000f28000c1e1900 */
[----:B------:R-:W4:Y:S04]  /*08b0*/  @P0 LDG.E R23, desc[UR4][R10.64+0xa4] ;  /* 0x0000a4040a170981 */ /* 0x000f28000c1e1900 */
[----:B------:R-:W4:Y:S04]  /*08c0*/  @P0 LDG.E R20, desc[UR4][R10.64+0xa8] ;  /* 0x0000a8040a140981 */ /* 0x000f28000c1e1900 */
[----:B------:R-:W4:Y:S04]  /*08d0*/  @P4 LDG.E R25, desc[UR4][R10.64+0xf0] ;  /* 0x0000f0040a194981 */ /* 0x000f28000c1e1900 */
        /* <DEDUP_REMOVED lines=21> */
[----:B------:R-:W-:Y:S02]  /*0a30*/  LOP3.LUT P0, RZ, R24, 0x8000, RZ, 0xc0, !PT ;  /* 0x0000800018ff7812 */ /* 0x000fe4000780c0ff */
[----:B----4-:R-:W-:Y:S01]  /*0a40*/  @P5 LOP3.LUT R15, R15, R26, RZ, 0x3c, !PT ;  /* 0x0000001a0f0f5212 */ /* 0x010fe200078e3cff */
[----:B------:R-:W4:Y:S04]  /*0a50*/  @P3 LDG.E R24, desc[UR4][R10.64+0xe4] ;  /* 0x0000e4040a183981 */ /* 0x000f28000c1e1900 */
[----:B------:R-:W2:Y:S01]  /*0a60*/  @P6 LDG.E R26, desc[UR4][R10.64+0x118] ;  /* 0x000118040a1a6981 */ /* 0x000ea2000c1e1900 */
        /* <DEDUP_REMOVED lines=8> */
[----:B---3--:R-:W-:-:S03]  /*0af0*/  @P2 LOP3.LUT R3, R3, R22, RZ, 0x3c, !PT ;  /* 0x0000001603032212 */ /* 0x008fc600078e3cff */
[----:B------:R-:W3:Y:S01]  /*0b00*/  @P4 LDG.E R22, desc[UR4][R10.64+0x100] ;  /* 0x000100040a164981 */ /* 0x000ee2000c1e1900 */
[----:B--2---:R-:W-:-:S03]  /*0b10*/  @P6 LOP3.LUT R15, R15, R26, RZ, 0x3c, !PT ;  /* 0x0000001a0f0f6212 */ /* 0x004fc600078e3cff */
[----:B------:R-:W2:Y:S01]  /*0b20*/  @P0 LDG.E R26, desc[UR4][R10.64+0x12c] ;  /* 0x00012c040a1a0981 */ /* 0x000ea2000c1e1900 */
[----:B----4-:R-:W-:-:S03]  /*0b30*/  @P2 LOP3.LUT R2, R2, R23, RZ, 0x3c, !PT ;  /* 0x0000001702022212 */ /* 0x010fc600078e3cff */
[----:B------:R-:W4:Y:S01]  /*0b40*/  @P4 LDG.E R23, desc[UR4][R10.64+0xfc] ;  /* 0x0000fc040a174981 */ /* 0x000f22000c1e1900 */
[----:B------:R-:W-:-:S03]  /*0b50*/  @P2 LOP3.LUT R5, R5, R20, RZ, 0x3c, !PT ;  /* 0x0000001405052212 */ /* 0x000fc600078e3cff */
[----:B------:R-:W4:Y:S01]  /*0b60*/  @P4 LDG.E R20, desc[UR4][R10.64+0xf8] ;  /* 0x0000f8040a144981 */ /* 0x000f22000c1e1900 */
[----:B------:R-:W-:Y:S02]  /*0b70*/  @P3 LOP3.LUT R2, R2, R27, RZ, 0x3c, !PT ;  /* 0x0000001b02023212 */ /* 0x000fe400078e3cff */
[----:B------:R-:W-:Y:S01]  /*0b80*/  @P3 LOP3.LUT R4, R4, R25, RZ, 0x3c, !PT ;  /* 0x0000001904043212 */ /* 0x000fe200078e3cff */
[----:B------:R-:W4:Y:S01]  /*0b90*/  @P5 LDG.E R27, desc[UR4][R10.64+0x110] ;  /* 0x000110040a1b5981 */ /* 0x000f22000c1e1900 */
[----:B------:R-:W-:-:S03]  /*0ba0*/  @P3 LOP3.LUT R5, R5, R24, RZ, 0x3c, !PT ;  /* 0x0000001805053212 */ /* 0x000fc600078e3cff */
[----:B------:R-:W4:Y:S04]  /*0bb0*/  @P5 LDG.E R25, desc[UR4][R10.64+0x108] ;  /* 0x000108040a195981 */ /* 0x000f28000c1e1900 */
        /* <DEDUP_REMOVED lines=19> */
[----:B------:R-:W-:-:S05]  /*0cf0*/  VIADD R19, R19, 0x10 ;  /* 0x0000001013137836 */ /* 0x000fca0000000000 */
[----:B------:R-:W-:Y:S02]  /*0d00*/  ISETP.NE.AND P1, PT, R19, 0x20, PT ;  /* 0x000000201300780c */ /* 0x000fe40003f25270 */
[----:B------:R-:W-:Y:S02]  /*0d10*/  @P5 LOP3.LUT R3, R3, R18, RZ, 0x3c, !PT ;  /* 0x0000001203035212 */ /* 0x000fe400078e3cff */
[----:B------:R-:W-:Y:S02]  /*0d20*/  @P6 LOP3.LUT R4, R4, R21, RZ, 0x3c, !PT ;  /* 0x0000001504046212 */ /* 0x000fe400078e3cff */
[----:B---3--:R-:W-:-:S04]  /*0d30*/  @P6 LOP3.LUT R3, R3, R22, RZ, 0x3c, !PT ;  /* 0x0000001603036212 */ /* 0x008fc800078e3cff */
[----:B--2---:R-:W-:Y:S02]  /*0d40*/  @P0 LOP3.LUT R3, R3, R26, RZ, 0x3c, !PT ;  /* 0x0000001a03030212 */ /* 0x004fe400078e3cff */
[----:B----4-:R-:W-:Y:S02]  /*0d50*/  @P6 LOP3.LUT R2, R2, R23, RZ, 0x3c, !PT ;  /* 0x0000001702026212 */ /* 0x010fe400078e3cff */
[----:B------:R-:W-:Y:S02]  /*0d60*/  @P6 LOP3.LUT R5, R5, R20, RZ, 0x3c, !PT ;  /* 0x0000001405056212 */ /* 0x000fe400078e3cff */
[----:B------:R-:W-:Y:S02]  /*0d70*/  @P0 LOP3.LUT R2, R2, R27, RZ, 0x3c, !PT ;  /* 0x0000001b02020212 */ /* 0x000fe400078e3cff */
[----:B------:R-:W-:Y:S02]  /*0d80*/  @P0 LOP3.LUT R4, R4, R25, RZ, 0x3c, !PT ;  /* 0x0000001904040212 */ /* 0x000fe400078e3cff */
[----:B------:R-:W-:Y:S01]  /*0d90*/  @P0 LOP3.LUT R5, R5, R24, RZ, 0x3c, !PT ;  /* 0x0000001805050212 */ /* 0x000fe200078e3cff */
[----:B------:R-:W-:Y:S06]  /*0da0*/  @P1 BRA `(.L_x_489) ;  /* 0xfffffff400481947 */ /* 0x000fec000383ffff */
[----:B------:R-:W-:-:S05]  /*0db0*/  VIADD R17, R17, 0x1 ;  /* 0x0000000111117836 */ /* 0x000fca0000000000 */
[----:B------:R-:W-:-:S13]  /*0dc0*/  ISETP.NE.AND P0, PT, R17, 0x5, PT ;  /* 0x000000051100780c */ /* 0x000fda0003f05270 */
[----:B------:R-:W-:Y:S05]  /*0dd0*/  @P0 BRA `(.L_x_490) ;  /* 0xfffffff400300947 */ /* 0x000fea000383ffff */
[----:B------:R1:W-:Y:S01]  /*0de0*/  STG.E.64 desc[UR4][R6.64+0x8], R4 ;  /* 0x0000080406007986 */ /* 0x0003e2000c101b04 */
[----:B------:R-:W-:Y:S01]  /*0df0*/  VIADD R14, R14, 0x1 ;  /* 0x000000010e0e7836 */ /* 0x000fe20000000000 */
[----:B------:R-:W-:Y:S02]  /*0e00*/  LOP3.LUT R11, R13, 0x3, RZ, 0xc0, !PT ;  /* 0x000000030d0b7812 */ /* 0x000fe400078ec0ff */
[----:B------:R1:W-:Y:S02]  /*0e10*/  STG.E.64 desc[UR4][R6.64+0x10], R2 ;  /* 0x0000100206007986 */ /* 0x0003e4000c101b04 */
[----:B------:R-:W-:Y:S02]  /*0e20*/  ISETP.GE.U32.AND P0, PT, R14, R11, PT ;  /* 0x0000000b0e00720c */ /* 0x000fe40003f06070 */
[----:B------:R1:W-:Y:S11]  /*0e30*/  STG.E desc[UR4][R6.64+0x4], R15 ;  /* 0x0000040f06007986 */ /* 0x0003f6000c101904 */
[----:B------:R-:W-:Y:S05]  /*0e40*/  @!P0 BRA `(.L_x_491) ;  /* 0xfffffff400048947 */ /* 0x000fea000383ffff */
.L_x_488:
[----:B------:R-:W-:Y:S05]  /*0e50*/  BSYNC.RECONVERGENT B1 ;  /* 0x0000000000017941 */ /* 0x000fea0003800200 */
.L_x_487:
[C---:B------:R-:W-:Y:S01]  /*0e60*/  ISETP.GT.U32.AND P0, PT, R13.reuse, 0x3, PT ;  /* 0x000000030d00780c */ /* 0x040fe20003f04070 */
[----:B------:R-:W-:Y:S01]  /*0e70*/  VIADD R12, R12, 0x1 ;  /* 0x000000010c0c7836 */ /* 0x000fe20000000000 */
[--C-:B------:R-:W-:Y:S02]  /*0e80*/  SHF.R.U64 R13, R13, 0x2, R0.reuse ;  /* 0x000000020d0d7819 */ /* 0x100fe40000001200 */
[----:B------:R-:W-:Y:S02]  /*0e90*/  ISETP.GT.U32.AND.EX P0, PT, R0, RZ, PT, P0 ;  /* 0x000000ff0000720c */ /* 0x000fe40003f04100 */
[----:B------:R-:W-:-:S11]  /*0ea0*/  SHF.R.U32.HI R0, RZ, 0x2, R0 ;  /* 0x00000002ff007819 */ /* 0x000fd60000011600 */
[----:B------:R-:W-:Y:S05]  /*0eb0*/  @P0 BRA `(.L_x_492) ;  /* 0xfffffff000c80947 */ /* 0x000fea000383ffff */
.L_x_486:
[----:B------:R-:W-:Y:S05]  /*0ec0*/  BSYNC.RECONVERGENT B0 ;  /* 0x0000000000007941 */ /* 0x000fea0003800200 */
.L_x_485:
[----:B------:R-:W-:Y:S04]  /*0ed0*/  STG.E.64 desc[UR4][R6.64+0x18], RZ ;  /* 0x000018ff06007986 */ /* 0x000fe8000c101b04 */
[----:B------:R-:W-:Y:S04]  /*0ee0*/  STG.E desc[UR4][R6.64+0x20], RZ ;  /* 0x000020ff06007986 */ /* 0x000fe8000c101904 */
[----:B------:R-:W-:Y:S01]  /*0ef0*/  STG.E.64 desc[UR4][R6.64+0x28], RZ ;  /* 0x000028ff06007986 */ /* 0x000fe2000c101b04 */
[----:B------:R-:W-:Y:S05]  /*0f00*/  EXIT ;  /* 0x000000000000794d */ /* 0x000fea0003800000 */
.L_x_493:
        /* <DEDUP_REMOVED lines=15> */
.L_x_528:


//--------------------- .nv.global.init           --------------------------
	.section	.nv.global.init,"aw",@progbits
	.align	4
.nv.global.init:
	.type		__cudart_i2opi_f,@object
	.size		__cudart_i2opi_f,(mrg32k3aM1SubSeq - __cudart_i2opi_f)
__cudart_i2opi_f:
        /*0000*/ 	.byte	0x41, 0x90, 0x43, 0x3c, 0x99, 0x95, 0x62, 0xdb, 0xc0, 0xdd, 0x34, 0xf5, 0xd1, 0x57, 0x27, 0xfc
        /*0010*/ 	.byte	0x29, 0x15, 0x44, 0x4e, 0x6e, 0x83, 0xf9, 0xa2
	.type		mrg32k3aM1SubSeq,@object
	.size		mrg32k3aM1SubSeq,(mrg32k3aM2SubSeq - mrg32k3aM1SubSeq)
mrg32k3aM1SubSeq:
        /*0018*/ 	.byte	0x0b, 0xcc, 0xee, 0x04, 0x73, 0x29, 0x8b, 0x6f, 0xf6, 0x53, 0x03, 0xf6, 0x23, 0xf6, 0xea, 0xda
        /* <DEDUP_REMOVED lines=125> */
	.type		mrg32k3aM2SubSeq,@object
	.size		mrg32k3aM2SubSeq,(mrg32k3aM1 - mrg32k3aM2SubSeq)
mrg32k3aM2SubSeq:
        /* <DEDUP_REMOVED lines=126> */
	.type		mrg32k3aM1,@object
	.size		mrg32k3aM1,(mrg32k3aM1Seq - mrg32k3aM1)
mrg32k3aM1:
        /* <DEDUP_REMOVED lines=144> */
	.type		mrg32k3aM1Seq,@object
	.size		mrg32k3aM1Seq,(mrg32k3aM2 - mrg32k3aM1Seq)
mrg32k3aM1Seq:
        /* <DEDUP_REMOVED lines=144> */
	.type		mrg32k3aM2,@object
	.size		mrg32k3aM2,(mrg32k3aM2Seq - mrg32k3aM2)
mrg32k3aM2:
        /* <DEDUP_REMOVED lines=144> */
	.type		mrg32k3aM2Seq,@object
	.size		mrg32k3aM2Seq,(precalc_xorwow_matrix - mrg32k3aM2Seq)
mrg32k3aM2Seq:
        /* <DEDUP_REMOVED lines=144> */
	.type		precalc_xorwow_matrix,@object
	.size		precalc_xorwow_matrix,(precalc_xorwow_offset_matrix - precalc_xorwow_matrix)
precalc_xorwow_matrix:
        /* <DEDUP_REMOVED lines=6400> */
	.type		precalc_xorwow_offset_matrix,@object
	.size		precalc_xorwow_offset_matrix,($str$3 - precalc_xorwow_offset_matrix)
precalc_xorwow_offset_matrix:
        /* <DEDUP_REMOVED lines=6400> */
	.type		$str$3,@object
	.size		$str$3,($str - $str$3)
$str$3:
        /*353d8*/ 	.byte	0x49, 0x4e, 0x50, 0x55, 0x54, 0x20, 0x42, 0x55, 0x46, 0x46, 0x45, 0x52, 0x3a, 0x20, 0x73, 0x75
        /*353e8*/ 	.byte	0x6d, 0x3d, 0x25, 0x2e, 0x32, 0x66, 0x2c, 0x20, 0x6e, 0x6f, 0x6e, 0x5f, 0x7a, 0x65, 0x72, 0x6f
        /*353f8*/ 	.byte	0x3d, 0x25, 0x64, 0x2f, 0x31, 0x30, 0x30, 0x30, 0x0a, 0x00
	.type		$str,@object
	.size		$str,($str$1 - $str)
$str:
        /*35402*/ 	.byte	0x25, 0x73, 0x5b, 0x25, 0x64, 0x5d, 0x3a, 0x20, 0x61, 0x63, 0x74, 0x3d, 0x25, 0x2e, 0x36, 0x66
        /*35412*/ 	.byte	0x2c, 0x20, 0x70, 0x6f, 0x74, 0x3d, 0x25, 0x2e, 0x36, 0x66, 0x2c, 0x20, 0x74, 0x65, 0x6d, 0x70
        /*35422*/ 	.byte	0x3d, 0x25, 0x2e, 0x32, 0x66, 0x2c, 0x20, 0x66, 0x69, 0x65, 0x6c, 0x64, 0x5f, 0x6d, 0x61, 0x67
        /*35432*/ 	.byte	0x3d, 0x25, 0x2e, 0x36, 0x66, 0x0a, 0x00
	.type		$str$1,@object
	.size		$str$1,($str$2 - $str$1)
$str$1:
        /*35439*/ 	.byte	0x25, 0x73, 0x20, 0x53, 0x75, 0x6d, 0x6d, 0x61, 0x72, 0x79, 0x3a, 0x20, 0x6d, 0x69, 0x6e, 0x3d
        /*35449*/ 	.byte	0x25, 0x2e, 0x36, 0x66, 0x2c, 0x20, 0x6d, 0x61, 0x78, 0x3d, 0x25, 0x2e, 0x36, 0x66, 0x2c, 0x20
        /*35459*/ 	.byte	0x6d, 0x65, 0x61, 0x6e, 0x3d, 0x25, 0x2e, 0x36, 0x66, 0x2c, 0x20, 0x7a, 0x65, 0x72, 0x6f, 0x73
        /*35469*/ 	.byte	0x3d, 0x25, 0x64, 0x2f, 0x25, 0x64, 0x0a, 0x00
	.type		$str$2,@object
	.size		$str$2,(.L_11 - $str$2)
$str$2:
        /*35471*/ 	.byte	0x25, 0x73, 0x20, 0x53, 0x79, 0x6e, 0x61, 0x70, 0x73, 0x65, 0x73, 0x3a, 0x20, 0x6d, 0x69, 0x6e
        /*35481*/ 	.byte	0x5f, 0x77, 0x65, 0x69, 0x67, 0x68, 0x74, 0x3d, 0x25, 0x2e, 0x36, 0x66, 0x2c, 0x20, 0x6d, 0x61
        /*35491*/ 	.byte	0x78, 0x5f, 0x77, 0x65, 0x69, 0x67, 0x68, 0x74, 0x3d, 0x25, 0x2e, 0x36, 0x66, 0x2c, 0x20, 0x6d
        /*354a1*/ 	.byte	0x65, 0x61, 0x6e, 0x3d, 0x25, 0x2e, 0x36, 0x66, 0x2c, 0x20, 0x7a, 0x65, 0x72, 0x6f, 0x73, 0x3d
        /*354b1*/ 	.byte	0x25, 0x64, 0x0a, 0x00
.L_11:


//--------------------- .nv.shared.reserved.0     --------------------------
	.section	.nv.shared.reserved.0,"aw",@nobits
	.weak		__nv_reservedSMEM_offset_0_alias
	.size		__nv_reservedSMEM_offset_0_alias, 0, 64
	.other		__nv_reservedSMEM_offset_0_alias,@"STO_CUDA_RESERVED_SHARED STV_DEFAULT"
__nv_reservedSMEM_offset_0_alias:
	.zero		0
	.zero		64


//--------------------- .nv.constant0._Z26updateMZIPhasesFromTargetsPK13OpticalNeuroniiiiPKiS3_iPff --------------------------
	.section	.nv.constant0._Z26updateMZIPhasesFromTargetsPK13OpticalNeuroniiiiPKiS3_iPff,"a",@progbits
	.sectionflags	@""
	.align	4
.nv.constant0._Z26updateMZIPhasesFromTargetsPK13OpticalNeuroniiiiPKiS3_iPff:
	.zero		956


//--------------------- .nv.constant0._Z19computeOutputEnergyPK13OpticalNeuroniiiiPf --------------------------
	.section	.nv.constant0._Z19computeOutputEnergyPK13OpticalNeuroniiiiPf,"a",@progbits
	.sectionflags	@""
	.align	4
.nv.constant0._Z19computeOutputEnergyPK13OpticalNeuroniiiiPf:
	.zero		928


//--------------------- .nv.constant0._Z18applyOutputMZIMeshP13OpticalNeuroniiiiPKfS2_S2_S2_S2_S2_PKiiP17curandStateXORWOWf --------------------------
	.section	.nv.constant0._Z18applyOutputMZIMeshP13OpticalNeuroniiiiPKfS2_S2_S2_S2_S2_PKiiP17curandStateXORWOWf,"a",@progbits
	.sectionflags	@""
	.align	4
.nv.constant0._Z18applyOutputMZIMeshP13OpticalNeuroniiiiPKfS2_S2_S2_S2_S2_PKiiP17curandStateXORWOWf:
	.zero		996


//--------------------- .nv.constant0._Z26getOutputActivationsKernelPK13OpticalNeuronPfiiii --------------------------
	.section	.nv.constant0._Z26getOutputActivationsKernelPK13OpticalNeuronPfiiii,"a",@progbits
	.sectionflags	@""
	.align	4
.nv.constant0._Z26getOutputActivationsKernelPK13OpticalNeuronPfiiii:
	.zero		928


//--------------------- .nv.constant0._Z22rewardPunishmentKernelP13OpticalNeuronPKiiiiif --------------------------
	.section	.nv.constant0._Z22rewardPunishmentKernelP13OpticalNeuronPKiiiiif,"a",@progbits
	.sectionflags	@""
	.align	4
.nv.constant0._Z22rewardPunishmentKernelP13OpticalNeuronPKiiiiif:
	.zero		932


//--------------------- .nv.constant0._Z17verifyInputLoadedPfii --------------------------
	.section	.nv.constant0._Z17verifyInputLoadedPfii,"a",@progbits
	.sectionflags	@""
	.align	4
.nv.constant0._Z17verifyInputLoadedPfii:
	.zero		912


//--------------------- .nv.constant0._Z19debugSynapseWeightsP14OpticalSynapseiiPKc --------------------------
	.section	.nv.constant0._Z19debugSynapseWeightsP14OpticalSynapseiiPKc,"a",@progbits
	.sectionflags	@""
	.align	4
.nv.constant0._Z19debugSynapseWeightsP14OpticalSynapseiiPKc:
	.zero		920


//--------------------- .nv.constant0._Z17debugNeuronValuesP13OpticalNeuroniiPKc --------------------------
	.section	.nv.constant0._Z17debugNeuronValuesP13OpticalNeuroniiPKc,"a",@progbits
	.sectionflags	@""
	.align	4
.nv.constant0._Z17debugNeuronValuesP13OpticalNeuroniiPKc:
	.zero		920


//--------------------- .nv.constant0._Z26temperatureAnnealingKernelP13OpticalNeuroniffii --------------------------
	.section	.nv.constant0._Z26temperatureAnnealingKernelP13OpticalNeuroniffii,"a",@progbits
	.sectionflags	@""
	.align	4
.nv.constant0._Z26temperatureAnnealingKernelP13OpticalNeuroniffii:
	.zero		924


//--------------------- .nv.constant0._Z20clusterNeuronsKernelP13OpticalNeuroniffi --------------------------
	.section	.nv.constant0._Z20clusterNeuronsKernelP13OpticalNeuroniffi,"a",@progbits
	.sectionflags	@""
	.align	4
.nv.constant0._Z20clusterNeuronsKernelP13OpticalNeuroniffi:
	.zero		920


//--------------------- .nv.constant0._Z20applyOutputGradientsP13OpticalNeuronPKfiiiif --------------------------
	.section	.nv.constant0._Z20applyOutputGradientsP13OpticalNeuronPKfiiiif,"a",@progbits
	.sectionflags	@""
	.align	4
.nv.constant0._Z20applyOutputGradientsP13OpticalNeuronPKfiiiif:
	.zero		932


//--------------------- .nv.constant0._Z24applyWeightUpdatesKernelP14OpticalSynapsePfS1_if --------------------------
	.section	.nv.constant0._Z24applyWeightUpdatesKernelP14OpticalSynapsePfS1_if,"a",@progbits
	.sectionflags	@""
	.align	4
.nv.constant0._Z24applyWeightUpdatesKernelP14OpticalSynapsePfS1_if:
	.zero		928


//--------------------- .nv.constant0._Z27calculateWeightDeltasKernelPK14OpticalSynapsePK13OpticalNeuroniiffPfi --------------------------
	.section	.nv.constant0._Z27calculateWeightDeltasKernelPK14OpticalSynapsePK13OpticalNeuroniiffPfi,"a",@progbits
	.sectionflags	@""
	.align	4
.nv.constant0._Z27calculateWeightDeltasKernelPK14OpticalSynapsePK13OpticalNeuroniiffPfi:
	.zero		940


//--------------------- .nv.constant0._Z19applyHadamardKernelP13OpticalNeuroniiii --------------------------
	.section	.nv.constant0._Z19applyHadamardKernelP13OpticalNeuroniiii,"a",@progbits
	.sectionflags	@""
	.align	4
.nv.constant0._Z19applyHadamardKernelP13OpticalNeuroniiii:
	.zero		920


//--------------------- .nv.constant0._Z15applyKWTAKernelP13OpticalNeuroniiiii --------------------------
	.section	.nv.constant0._Z15applyKWTAKernelP13OpticalNeuroniiiii,"a",@progbits
	.sectionflags	@""
	.align	4
.nv.constant0._Z15applyKWTAKernelP13OpticalNeuroniiiii:
	.zero		924


//--------------------- .nv.constant0._Z22forwardPassLayerKernelP13OpticalNeuronPK14OpticalSynapseiPKiS5_iifiif --------------------------
	.section	.nv.constant0._Z22forwardPassLayerKernelP13OpticalNeuronPK14OpticalSynapseiPKiS5_iifiif,"a",@progbits
	.sectionflags	@""
	.align	4
.nv.constant0._Z22forwardPassLayerKernelP13OpticalNeuronPK14OpticalSynapseiPKiS5_iifiif:
	.zero		960


//--------------------- .nv.constant0._Z17forwardPassKernelP13OpticalNeuronP14OpticalSynapseiiPiiPKiS5_fP17curandStateXORWOWi --------------------------
	.section	.nv.constant0._Z17forwardPassKernelP13OpticalNeuronP14OpticalSynapseiiPiiPKiS5_fP17curandStateXORWOWi,"a",@progbits
	.sectionflags	@""
	.align	4
.nv.constant0._Z17forwardPassKernelP13OpticalNeuronP14OpticalSynapseiiPiiPKiS5_fP17curandStateXORWOWi:
	.zero		972


//--------------------- .nv.constant0._Z14setInputKernelP13OpticalNeuronPKfiii --------------------------
	.section	.nv.constant0._Z14setInputKernelP13OpticalNeuronPKfiii,"a",@progbits
	.sectionflags	@""
	.align	4
.nv.constant0._Z14setInputKernelP13OpticalNeuronPKfiii:
	.zero		924


//--------------------- .nv.constant0._Z16initRandomStatesP17curandStateXORWOWmi --------------------------
	.section	.nv.constant0._Z16initRandomStatesP17curandStateXORWOWmi,"a",@progbits
	.sectionflags	@""
	.align	4
.nv.constant0._Z16initRandomStatesP17curandStateXORWOWmi:
	.zero		916


//--------------------- SYMBOLS --------------------------

	.type		.nv.reservedSmem.offset0,@object
	.size		.nv.reservedSmem.offset0,0x4
	.type		vprintf,@function
